//
// Generated by NVIDIA NVVM Compiler
//
// Compiler Build ID: CL-36424714
// Cuda compilation tools, release 13.0, V13.0.88
// Based on NVVM 20.0.0
//

.version 9.0
.target sm_100
.address_size 64

	// .globl	tilson_batch_f32

.visible .entry tilson_batch_f32(
	.param .u64 .ptr .align 1 tilson_batch_f32_param_0,
	.param .u64 .ptr .align 1 tilson_batch_f32_param_1,
	.param .u64 .ptr .align 1 tilson_batch_f32_param_2,
	.param .u64 .ptr .align 1 tilson_batch_f32_param_3,
	.param .u64 .ptr .align 1 tilson_batch_f32_param_4,
	.param .u64 .ptr .align 1 tilson_batch_f32_param_5,
	.param .u64 .ptr .align 1 tilson_batch_f32_param_6,
	.param .u64 .ptr .align 1 tilson_batch_f32_param_7,
	.param .u32 tilson_batch_f32_param_8,
	.param .u32 tilson_batch_f32_param_9,
	.param .u32 tilson_batch_f32_param_10,
	.param .u64 .ptr .align 1 tilson_batch_f32_param_11
)
{
	.reg .pred 	%p<84>;
	.reg .b32 	%r<263>;
	.reg .b32 	%f<1307>;
	.reg .b64 	%rd<164>;

	ld.param.u64 	%rd31, [tilson_batch_f32_param_0];
	ld.param.u32 	%r136, [tilson_batch_f32_param_8];
	ld.param.u32 	%r138, [tilson_batch_f32_param_10];
	ld.param.u64 	%rd39, [tilson_batch_f32_param_11];
	cvta.to.global.u64 	%rd1, %rd31;
	cvta.to.global.u64 	%rd2, %rd39;
	mov.u32 	%r139, %ctaid.x;
	mov.u32 	%r140, %ntid.x;
	mov.u32 	%r141, %tid.x;
	mad.lo.s32 	%r1, %r139, %r140, %r141;
	setp.ge.s32 	%p1, %r1, %r138;
	@%p1 bra 	$L__BB0_108;
	ld.param.u32 	%r197, [tilson_batch_f32_param_9];
	ld.param.u64 	%rd152, [tilson_batch_f32_param_7];
	ld.param.u64 	%rd151, [tilson_batch_f32_param_6];
	ld.param.u64 	%rd150, [tilson_batch_f32_param_5];
	ld.param.u64 	%rd149, [tilson_batch_f32_param_4];
	ld.param.u64 	%rd148, [tilson_batch_f32_param_3];
	ld.param.u64 	%rd147, [tilson_batch_f32_param_2];
	ld.param.u64 	%rd146, [tilson_batch_f32_param_1];
	cvta.to.global.u64 	%rd40, %rd146;
	cvta.to.global.u64 	%rd41, %rd152;
	cvta.to.global.u64 	%rd42, %rd147;
	cvta.to.global.u64 	%rd43, %rd148;
	cvta.to.global.u64 	%rd44, %rd149;
	cvta.to.global.u64 	%rd45, %rd150;
	cvta.to.global.u64 	%rd46, %rd151;
	mul.wide.s32 	%rd47, %r1, 4;
	add.s64 	%rd48, %rd40, %rd47;
	ld.global.nc.u32 	%r2, [%rd48];
	add.s64 	%rd49, %rd41, %rd47;
	ld.global.nc.u32 	%r142, [%rd49];
	add.s64 	%rd50, %rd42, %rd47;
	ld.global.nc.f32 	%f1, [%rd50];
	mov.f32 	%f320, 0f3F800000;
	sub.f32 	%f2, %f320, %f1;
	add.s64 	%rd51, %rd43, %rd47;
	ld.global.nc.f32 	%f3, [%rd51];
	add.s64 	%rd52, %rd44, %rd47;
	ld.global.nc.f32 	%f4, [%rd52];
	add.s64 	%rd53, %rd45, %rd47;
	ld.global.nc.f32 	%f5, [%rd53];
	add.s64 	%rd54, %rd46, %rd47;
	ld.global.nc.f32 	%f6, [%rd54];
	setp.lt.s32 	%p2, %r2, 1;
	setp.lt.s32 	%p3, %r142, 0;
	or.pred  	%p4, %p2, %p3;
	setp.lt.s32 	%p5, %r136, 1;
	or.pred  	%p6, %p5, %p4;
	setp.ge.u32 	%p7, %r197, %r136;
	or.pred  	%p8, %p7, %p6;
	@%p8 bra 	$L__BB0_108;
	ld.param.u32 	%r198, [tilson_batch_f32_param_9];
	mul.lo.s32 	%r4, %r136, %r1;
	add.s32 	%r259, %r142, %r198;
	setp.ge.s32 	%p9, %r259, %r136;
	@%p9 bra 	$L__BB0_108;
	ld.param.u32 	%r199, [tilson_batch_f32_param_9];
	mad.lo.s32 	%r143, %r2, 6, %r199;
	add.s32 	%r144, %r143, -6;
	setp.ge.s32 	%p10, %r144, %r136;
	@%p10 bra 	$L__BB0_108;
	setp.lt.s32 	%p11, %r259, 1;
	@%p11 bra 	$L__BB0_16;
	min.s32 	%r146, %r259, %r136;
	max.s32 	%r6, %r146, 1;
	and.b32  	%r7, %r6, 7;
	setp.lt.s32 	%p12, %r146, 8;
	mov.b32 	%r216, 0;
	@%p12 bra 	$L__BB0_8;
	and.b32  	%r216, %r6, 2147483640;
	neg.s32 	%r214, %r216;
	add.s64 	%rd3, %rd2, 16;
	mov.u32 	%r213, %r4;
$L__BB0_7:
	.pragma "nounroll";
	mul.wide.s32 	%rd55, %r213, 4;
	add.s64 	%rd56, %rd3, %rd55;
	mov.b32 	%r147, 2143289344;
	st.global.u32 	[%rd56+-16], %r147;
	st.global.u32 	[%rd56+-12], %r147;
	st.global.u32 	[%rd56+-8], %r147;
	st.global.u32 	[%rd56+-4], %r147;
	st.global.u32 	[%rd56], %r147;
	st.global.u32 	[%rd56+4], %r147;
	st.global.u32 	[%rd56+8], %r147;
	st.global.u32 	[%rd56+12], %r147;
	add.s32 	%r214, %r214, 8;
	add.s32 	%r213, %r213, 8;
	setp.ne.s32 	%p13, %r214, 0;
	@%p13 bra 	$L__BB0_7;
$L__BB0_8:
	setp.eq.s32 	%p14, %r7, 0;
	@%p14 bra 	$L__BB0_16;
	and.b32  	%r15, %r6, 3;
	setp.lt.u32 	%p15, %r7, 4;
	@%p15 bra 	$L__BB0_11;
	add.s32 	%r148, %r216, %r4;
	mul.wide.s32 	%rd57, %r148, 4;
	add.s64 	%rd58, %rd2, %rd57;
	mov.b32 	%r149, 2143289344;
	st.global.u32 	[%rd58], %r149;
	st.global.u32 	[%rd58+4], %r149;
	st.global.u32 	[%rd58+8], %r149;
	st.global.u32 	[%rd58+12], %r149;
	add.s32 	%r216, %r216, 4;
$L__BB0_11:
	setp.eq.s32 	%p16, %r15, 0;
	@%p16 bra 	$L__BB0_16;
	setp.eq.s32 	%p17, %r15, 1;
	@%p17 bra 	$L__BB0_14;
	add.s32 	%r150, %r216, %r4;
	mul.wide.s32 	%rd59, %r150, 4;
	add.s64 	%rd60, %rd2, %rd59;
	mov.b32 	%r151, 2143289344;
	st.global.u32 	[%rd60], %r151;
	st.global.u32 	[%rd60+4], %r151;
	add.s32 	%r216, %r216, 2;
$L__BB0_14:
	and.b32  	%r152, %r6, 1;
	setp.eq.b32 	%p18, %r152, 1;
	not.pred 	%p19, %p18;
	@%p19 bra 	$L__BB0_16;
	add.s32 	%r153, %r216, %r4;
	mul.wide.s32 	%rd61, %r153, 4;
	add.s64 	%rd62, %rd2, %rd61;
	mov.b32 	%r154, 2143289344;
	st.global.u32 	[%rd62], %r154;
$L__BB0_16:
	ld.param.u32 	%r200, [tilson_batch_f32_param_9];
	add.s32 	%r20, %r2, %r200;
	setp.gt.s32 	%p20, %r20, %r136;
	@%p20 bra 	$L__BB0_108;
	cvt.rn.f32.u32 	%f323, %r2;
	rcp.rn.f32 	%f7, %f323;
	and.b32  	%r21, %r2, 15;
	setp.lt.u32 	%p21, %r2, 16;
	mov.f32 	%f1123, 0f00000000;
	mov.b32 	%r220, 0;
	@%p21 bra 	$L__BB0_20;
	ld.param.u32 	%r201, [tilson_batch_f32_param_9];
	and.b32  	%r220, %r2, 2147483632;
	neg.s32 	%r218, %r220;
	mul.wide.s32 	%rd63, %r201, 4;
	add.s64 	%rd64, %rd63, %rd1;
	add.s64 	%rd156, %rd64, 32;
	mov.f32 	%f1123, 0f00000000;
$L__BB0_19:
	.pragma "nounroll";
	ld.global.nc.f32 	%f325, [%rd156+-32];
	add.f32 	%f326, %f1123, %f325;
	ld.global.nc.f32 	%f327, [%rd156+-28];
	add.f32 	%f328, %f326, %f327;
	ld.global.nc.f32 	%f329, [%rd156+-24];
	add.f32 	%f330, %f328, %f329;
	ld.global.nc.f32 	%f331, [%rd156+-20];
	add.f32 	%f332, %f330, %f331;
	ld.global.nc.f32 	%f333, [%rd156+-16];
	add.f32 	%f334, %f332, %f333;
	ld.global.nc.f32 	%f335, [%rd156+-12];
	add.f32 	%f336, %f334, %f335;
	ld.global.nc.f32 	%f337, [%rd156+-8];
	add.f32 	%f338, %f336, %f337;
	ld.global.nc.f32 	%f339, [%rd156+-4];
	add.f32 	%f340, %f338, %f339;
	ld.global.nc.f32 	%f341, [%rd156];
	add.f32 	%f342, %f340, %f341;
	ld.global.nc.f32 	%f343, [%rd156+4];
	add.f32 	%f344, %f342, %f343;
	ld.global.nc.f32 	%f345, [%rd156+8];
	add.f32 	%f346, %f344, %f345;
	ld.global.nc.f32 	%f347, [%rd156+12];
	add.f32 	%f348, %f346, %f347;
	ld.global.nc.f32 	%f349, [%rd156+16];
	add.f32 	%f350, %f348, %f349;
	ld.global.nc.f32 	%f351, [%rd156+20];
	add.f32 	%f352, %f350, %f351;
	ld.global.nc.f32 	%f353, [%rd156+24];
	add.f32 	%f354, %f352, %f353;
	ld.global.nc.f32 	%f355, [%rd156+28];
	add.f32 	%f1123, %f354, %f355;
	add.s32 	%r218, %r218, 16;
	add.s64 	%rd156, %rd156, 64;
	setp.ne.s32 	%p22, %r218, 0;
	@%p22 bra 	$L__BB0_19;
$L__BB0_20:
	ld.param.u32 	%r202, [tilson_batch_f32_param_9];
	mul.wide.s32 	%rd65, %r202, 4;
	add.s64 	%rd7, %rd1, %rd65;
	setp.eq.s32 	%p23, %r21, 0;
	@%p23 bra 	$L__BB0_29;
	and.b32  	%r27, %r2, 7;
	setp.lt.u32 	%p24, %r21, 8;
	@%p24 bra 	$L__BB0_23;
	mul.wide.u32 	%rd66, %r220, 4;
	add.s64 	%rd67, %rd7, %rd66;
	ld.global.nc.f32 	%f357, [%rd67];
	add.f32 	%f358, %f1123, %f357;
	ld.global.nc.f32 	%f359, [%rd67+4];
	add.f32 	%f360, %f358, %f359;
	ld.global.nc.f32 	%f361, [%rd67+8];
	add.f32 	%f362, %f360, %f361;
	ld.global.nc.f32 	%f363, [%rd67+12];
	add.f32 	%f364, %f362, %f363;
	ld.global.nc.f32 	%f365, [%rd67+16];
	add.f32 	%f366, %f364, %f365;
	ld.global.nc.f32 	%f367, [%rd67+20];
	add.f32 	%f368, %f366, %f367;
	ld.global.nc.f32 	%f369, [%rd67+24];
	add.f32 	%f370, %f368, %f369;
	ld.global.nc.f32 	%f371, [%rd67+28];
	add.f32 	%f1123, %f370, %f371;
	add.s32 	%r220, %r220, 8;
$L__BB0_23:
	setp.eq.s32 	%p25, %r27, 0;
	@%p25 bra 	$L__BB0_29;
	and.b32  	%r30, %r2, 3;
	setp.lt.u32 	%p26, %r27, 4;
	@%p26 bra 	$L__BB0_26;
	mul.wide.u32 	%rd68, %r220, 4;
	add.s64 	%rd69, %rd7, %rd68;
	ld.global.nc.f32 	%f373, [%rd69];
	add.f32 	%f374, %f1123, %f373;
	ld.global.nc.f32 	%f375, [%rd69+4];
	add.f32 	%f376, %f374, %f375;
	ld.global.nc.f32 	%f377, [%rd69+8];
	add.f32 	%f378, %f376, %f377;
	ld.global.nc.f32 	%f379, [%rd69+12];
	add.f32 	%f1123, %f378, %f379;
	add.s32 	%r220, %r220, 4;
$L__BB0_26:
	setp.eq.s32 	%p27, %r30, 0;
	@%p27 bra 	$L__BB0_29;
	ld.param.u32 	%r203, [tilson_batch_f32_param_9];
	mul.wide.s32 	%rd70, %r203, 4;
	mul.wide.u32 	%rd71, %r220, 4;
	add.s64 	%rd72, %rd70, %rd71;
	add.s64 	%rd157, %rd1, %rd72;
	neg.s32 	%r222, %r30;
$L__BB0_28:
	.pragma "nounroll";
	ld.global.nc.f32 	%f380, [%rd157];
	add.f32 	%f1123, %f1123, %f380;
	add.s64 	%rd157, %rd157, 4;
	add.s32 	%r222, %r222, 1;
	setp.ne.s32 	%p28, %r222, 0;
	@%p28 bra 	$L__BB0_28;
$L__BB0_29:
	mul.f32 	%f1140, %f7, %f1123;
	setp.lt.u32 	%p29, %r2, 2;
	mov.b32 	%r242, 1;
	mov.f32 	%f1167, %f1140;
	@%p29 bra 	$L__BB0_42;
	shl.b32 	%r157, %r2, 1;
	add.s32 	%r242, %r157, -1;
	sub.s32 	%r37, %r242, %r2;
	add.s32 	%r158, %r37, -1;
	and.b32  	%r38, %r37, 15;
	setp.lt.u32 	%p30, %r158, 15;
	mov.f32 	%f1167, %f1140;
	mov.u32 	%r225, %r2;
	@%p30 bra 	$L__BB0_33;
	ld.param.u32 	%r204, [tilson_batch_f32_param_9];
	and.b32  	%r159, %r37, -16;
	neg.s32 	%r223, %r159;
	mul.wide.s32 	%rd73, %r204, 4;
	mul.wide.u32 	%rd74, %r2, 4;
	add.s64 	%rd75, %rd73, %rd74;
	add.s64 	%rd76, %rd75, %rd1;
	add.s64 	%rd158, %rd76, 32;
	mov.f32 	%f1167, %f1140;
	mov.u32 	%r225, %r2;
$L__BB0_32:
	.pragma "nounroll";
	ld.global.nc.f32 	%f382, [%rd158+-32];
	mul.f32 	%f383, %f2, %f1167;
	fma.rn.f32 	%f384, %f1, %f382, %f383;
	add.f32 	%f385, %f1140, %f384;
	ld.global.nc.f32 	%f386, [%rd158+-28];
	mul.f32 	%f387, %f2, %f384;
	fma.rn.f32 	%f388, %f1, %f386, %f387;
	add.f32 	%f389, %f385, %f388;
	ld.global.nc.f32 	%f390, [%rd158+-24];
	mul.f32 	%f391, %f2, %f388;
	fma.rn.f32 	%f392, %f1, %f390, %f391;
	add.f32 	%f393, %f389, %f392;
	ld.global.nc.f32 	%f394, [%rd158+-20];
	mul.f32 	%f395, %f2, %f392;
	fma.rn.f32 	%f396, %f1, %f394, %f395;
	add.f32 	%f397, %f393, %f396;
	ld.global.nc.f32 	%f398, [%rd158+-16];
	mul.f32 	%f399, %f2, %f396;
	fma.rn.f32 	%f400, %f1, %f398, %f399;
	add.f32 	%f401, %f397, %f400;
	ld.global.nc.f32 	%f402, [%rd158+-12];
	mul.f32 	%f403, %f2, %f400;
	fma.rn.f32 	%f404, %f1, %f402, %f403;
	add.f32 	%f405, %f401, %f404;
	ld.global.nc.f32 	%f406, [%rd158+-8];
	mul.f32 	%f407, %f2, %f404;
	fma.rn.f32 	%f408, %f1, %f406, %f407;
	add.f32 	%f409, %f405, %f408;
	ld.global.nc.f32 	%f410, [%rd158+-4];
	mul.f32 	%f411, %f2, %f408;
	fma.rn.f32 	%f412, %f1, %f410, %f411;
	add.f32 	%f413, %f409, %f412;
	ld.global.nc.f32 	%f414, [%rd158];
	mul.f32 	%f415, %f2, %f412;
	fma.rn.f32 	%f416, %f1, %f414, %f415;
	add.f32 	%f417, %f413, %f416;
	ld.global.nc.f32 	%f418, [%rd158+4];
	mul.f32 	%f419, %f2, %f416;
	fma.rn.f32 	%f420, %f1, %f418, %f419;
	add.f32 	%f421, %f417, %f420;
	ld.global.nc.f32 	%f422, [%rd158+8];
	mul.f32 	%f423, %f2, %f420;
	fma.rn.f32 	%f424, %f1, %f422, %f423;
	add.f32 	%f425, %f421, %f424;
	ld.global.nc.f32 	%f426, [%rd158+12];
	mul.f32 	%f427, %f2, %f424;
	fma.rn.f32 	%f428, %f1, %f426, %f427;
	add.f32 	%f429, %f425, %f428;
	ld.global.nc.f32 	%f430, [%rd158+16];
	mul.f32 	%f431, %f2, %f428;
	fma.rn.f32 	%f432, %f1, %f430, %f431;
	add.f32 	%f433, %f429, %f432;
	ld.global.nc.f32 	%f434, [%rd158+20];
	mul.f32 	%f435, %f2, %f432;
	fma.rn.f32 	%f436, %f1, %f434, %f435;
	add.f32 	%f437, %f433, %f436;
	ld.global.nc.f32 	%f438, [%rd158+24];
	mul.f32 	%f439, %f2, %f436;
	fma.rn.f32 	%f440, %f1, %f438, %f439;
	add.f32 	%f441, %f437, %f440;
	add.s32 	%r225, %r225, 16;
	ld.global.nc.f32 	%f442, [%rd158+28];
	mul.f32 	%f443, %f2, %f440;
	fma.rn.f32 	%f1167, %f1, %f442, %f443;
	add.f32 	%f1140, %f441, %f1167;
	add.s32 	%r223, %r223, 16;
	add.s64 	%rd158, %rd158, 64;
	setp.ne.s32 	%p31, %r223, 0;
	@%p31 bra 	$L__BB0_32;
$L__BB0_33:
	setp.eq.s32 	%p32, %r38, 0;
	@%p32 bra 	$L__BB0_42;
	and.b32  	%r45, %r37, 7;
	setp.lt.u32 	%p33, %r38, 8;
	@%p33 bra 	$L__BB0_36;
	mul.wide.u32 	%rd77, %r225, 4;
	add.s64 	%rd78, %rd7, %rd77;
	ld.global.nc.f32 	%f445, [%rd78];
	mul.f32 	%f446, %f2, %f1167;
	fma.rn.f32 	%f447, %f1, %f445, %f446;
	add.f32 	%f448, %f1140, %f447;
	ld.global.nc.f32 	%f449, [%rd78+4];
	mul.f32 	%f450, %f2, %f447;
	fma.rn.f32 	%f451, %f1, %f449, %f450;
	add.f32 	%f452, %f448, %f451;
	ld.global.nc.f32 	%f453, [%rd78+8];
	mul.f32 	%f454, %f2, %f451;
	fma.rn.f32 	%f455, %f1, %f453, %f454;
	add.f32 	%f456, %f452, %f455;
	ld.global.nc.f32 	%f457, [%rd78+12];
	mul.f32 	%f458, %f2, %f455;
	fma.rn.f32 	%f459, %f1, %f457, %f458;
	add.f32 	%f460, %f456, %f459;
	ld.global.nc.f32 	%f461, [%rd78+16];
	mul.f32 	%f462, %f2, %f459;
	fma.rn.f32 	%f463, %f1, %f461, %f462;
	add.f32 	%f464, %f460, %f463;
	ld.global.nc.f32 	%f465, [%rd78+20];
	mul.f32 	%f466, %f2, %f463;
	fma.rn.f32 	%f467, %f1, %f465, %f466;
	add.f32 	%f468, %f464, %f467;
	ld.global.nc.f32 	%f469, [%rd78+24];
	mul.f32 	%f470, %f2, %f467;
	fma.rn.f32 	%f471, %f1, %f469, %f470;
	add.f32 	%f472, %f468, %f471;
	ld.global.nc.f32 	%f473, [%rd78+28];
	mul.f32 	%f474, %f2, %f471;
	fma.rn.f32 	%f1167, %f1, %f473, %f474;
	add.f32 	%f1140, %f472, %f1167;
	add.s32 	%r225, %r225, 8;
$L__BB0_36:
	setp.eq.s32 	%p34, %r45, 0;
	@%p34 bra 	$L__BB0_42;
	and.b32  	%r48, %r37, 3;
	setp.lt.u32 	%p35, %r45, 4;
	@%p35 bra 	$L__BB0_39;
	mul.wide.u32 	%rd79, %r225, 4;
	add.s64 	%rd80, %rd7, %rd79;
	ld.global.nc.f32 	%f476, [%rd80];
	mul.f32 	%f477, %f2, %f1167;
	fma.rn.f32 	%f478, %f1, %f476, %f477;
	add.f32 	%f479, %f1140, %f478;
	ld.global.nc.f32 	%f480, [%rd80+4];
	mul.f32 	%f481, %f2, %f478;
	fma.rn.f32 	%f482, %f1, %f480, %f481;
	add.f32 	%f483, %f479, %f482;
	ld.global.nc.f32 	%f484, [%rd80+8];
	mul.f32 	%f485, %f2, %f482;
	fma.rn.f32 	%f486, %f1, %f484, %f485;
	add.f32 	%f487, %f483, %f486;
	ld.global.nc.f32 	%f488, [%rd80+12];
	mul.f32 	%f489, %f2, %f486;
	fma.rn.f32 	%f1167, %f1, %f488, %f489;
	add.f32 	%f1140, %f487, %f1167;
	add.s32 	%r225, %r225, 4;
$L__BB0_39:
	setp.eq.s32 	%p36, %r48, 0;
	@%p36 bra 	$L__BB0_42;
	ld.param.u32 	%r205, [tilson_batch_f32_param_9];
	mul.wide.s32 	%rd81, %r205, 4;
	mul.wide.u32 	%rd82, %r225, 4;
	add.s64 	%rd83, %rd81, %rd82;
	add.s64 	%rd159, %rd1, %rd83;
	neg.s32 	%r228, %r48;
$L__BB0_41:
	.pragma "nounroll";
	ld.global.nc.f32 	%f490, [%rd159];
	mul.f32 	%f491, %f2, %f1167;
	fma.rn.f32 	%f1167, %f1, %f490, %f491;
	add.f32 	%f1140, %f1140, %f1167;
	add.s64 	%rd159, %rd159, 4;
	add.s32 	%r228, %r228, 1;
	setp.ne.s32 	%p37, %r228, 0;
	@%p37 bra 	$L__BB0_41;
$L__BB0_42:
	setp.lt.u32 	%p38, %r2, 2;
	mul.f32 	%f1166, %f7, %f1140;
	mov.f32 	%f1168, %f1166;
	@%p38 bra 	$L__BB0_55;
	add.s32 	%r55, %r2, -1;
	add.s32 	%r160, %r2, -2;
	and.b32  	%r56, %r55, 15;
	setp.lt.u32 	%p39, %r160, 15;
	mov.f32 	%f1168, %f1166;
	mov.u32 	%r232, %r242;
	@%p39 bra 	$L__BB0_46;
	ld.param.u32 	%r206, [tilson_batch_f32_param_9];
	and.b32  	%r161, %r55, -16;
	neg.s32 	%r230, %r161;
	mul.wide.s32 	%rd84, %r206, 4;
	mul.wide.u32 	%rd85, %r242, 4;
	add.s64 	%rd86, %rd84, %rd85;
	add.s64 	%rd87, %rd86, %rd1;
	add.s64 	%rd160, %rd87, 32;
	mov.f32 	%f1168, %f1166;
	mov.u32 	%r232, %r242;
$L__BB0_45:
	.pragma "nounroll";
	ld.global.nc.f32 	%f493, [%rd160+-32];
	mul.f32 	%f494, %f2, %f1167;
	fma.rn.f32 	%f495, %f1, %f493, %f494;
	mul.f32 	%f496, %f2, %f1168;
	fma.rn.f32 	%f497, %f1, %f495, %f496;
	add.f32 	%f498, %f1166, %f497;
	ld.global.nc.f32 	%f499, [%rd160+-28];
	mul.f32 	%f500, %f2, %f495;
	fma.rn.f32 	%f501, %f1, %f499, %f500;
	mul.f32 	%f502, %f2, %f497;
	fma.rn.f32 	%f503, %f1, %f501, %f502;
	add.f32 	%f504, %f498, %f503;
	ld.global.nc.f32 	%f505, [%rd160+-24];
	mul.f32 	%f506, %f2, %f501;
	fma.rn.f32 	%f507, %f1, %f505, %f506;
	mul.f32 	%f508, %f2, %f503;
	fma.rn.f32 	%f509, %f1, %f507, %f508;
	add.f32 	%f510, %f504, %f509;
	ld.global.nc.f32 	%f511, [%rd160+-20];
	mul.f32 	%f512, %f2, %f507;
	fma.rn.f32 	%f513, %f1, %f511, %f512;
	mul.f32 	%f514, %f2, %f509;
	fma.rn.f32 	%f515, %f1, %f513, %f514;
	add.f32 	%f516, %f510, %f515;
	ld.global.nc.f32 	%f517, [%rd160+-16];
	mul.f32 	%f518, %f2, %f513;
	fma.rn.f32 	%f519, %f1, %f517, %f518;
	mul.f32 	%f520, %f2, %f515;
	fma.rn.f32 	%f521, %f1, %f519, %f520;
	add.f32 	%f522, %f516, %f521;
	ld.global.nc.f32 	%f523, [%rd160+-12];
	mul.f32 	%f524, %f2, %f519;
	fma.rn.f32 	%f525, %f1, %f523, %f524;
	mul.f32 	%f526, %f2, %f521;
	fma.rn.f32 	%f527, %f1, %f525, %f526;
	add.f32 	%f528, %f522, %f527;
	ld.global.nc.f32 	%f529, [%rd160+-8];
	mul.f32 	%f530, %f2, %f525;
	fma.rn.f32 	%f531, %f1, %f529, %f530;
	mul.f32 	%f532, %f2, %f527;
	fma.rn.f32 	%f533, %f1, %f531, %f532;
	add.f32 	%f534, %f528, %f533;
	ld.global.nc.f32 	%f535, [%rd160+-4];
	mul.f32 	%f536, %f2, %f531;
	fma.rn.f32 	%f537, %f1, %f535, %f536;
	mul.f32 	%f538, %f2, %f533;
	fma.rn.f32 	%f539, %f1, %f537, %f538;
	add.f32 	%f540, %f534, %f539;
	ld.global.nc.f32 	%f541, [%rd160];
	mul.f32 	%f542, %f2, %f537;
	fma.rn.f32 	%f543, %f1, %f541, %f542;
	mul.f32 	%f544, %f2, %f539;
	fma.rn.f32 	%f545, %f1, %f543, %f544;
	add.f32 	%f546, %f540, %f545;
	ld.global.nc.f32 	%f547, [%rd160+4];
	mul.f32 	%f548, %f2, %f543;
	fma.rn.f32 	%f549, %f1, %f547, %f548;
	mul.f32 	%f550, %f2, %f545;
	fma.rn.f32 	%f551, %f1, %f549, %f550;
	add.f32 	%f552, %f546, %f551;
	ld.global.nc.f32 	%f553, [%rd160+8];
	mul.f32 	%f554, %f2, %f549;
	fma.rn.f32 	%f555, %f1, %f553, %f554;
	mul.f32 	%f556, %f2, %f551;
	fma.rn.f32 	%f557, %f1, %f555, %f556;
	add.f32 	%f558, %f552, %f557;
	ld.global.nc.f32 	%f559, [%rd160+12];
	mul.f32 	%f560, %f2, %f555;
	fma.rn.f32 	%f561, %f1, %f559, %f560;
	mul.f32 	%f562, %f2, %f557;
	fma.rn.f32 	%f563, %f1, %f561, %f562;
	add.f32 	%f564, %f558, %f563;
	ld.global.nc.f32 	%f565, [%rd160+16];
	mul.f32 	%f566, %f2, %f561;
	fma.rn.f32 	%f567, %f1, %f565, %f566;
	mul.f32 	%f568, %f2, %f563;
	fma.rn.f32 	%f569, %f1, %f567, %f568;
	add.f32 	%f570, %f564, %f569;
	ld.global.nc.f32 	%f571, [%rd160+20];
	mul.f32 	%f572, %f2, %f567;
	fma.rn.f32 	%f573, %f1, %f571, %f572;
	mul.f32 	%f574, %f2, %f569;
	fma.rn.f32 	%f575, %f1, %f573, %f574;
	add.f32 	%f576, %f570, %f575;
	ld.global.nc.f32 	%f577, [%rd160+24];
	mul.f32 	%f578, %f2, %f573;
	fma.rn.f32 	%f579, %f1, %f577, %f578;
	mul.f32 	%f580, %f2, %f575;
	fma.rn.f32 	%f581, %f1, %f579, %f580;
	add.f32 	%f582, %f576, %f581;
	add.s32 	%r232, %r232, 16;
	ld.global.nc.f32 	%f583, [%rd160+28];
	mul.f32 	%f584, %f2, %f579;
	fma.rn.f32 	%f1167, %f1, %f583, %f584;
	mul.f32 	%f585, %f2, %f581;
	fma.rn.f32 	%f1168, %f1, %f1167, %f585;
	add.f32 	%f1166, %f582, %f1168;
	add.s32 	%r230, %r230, 16;
	add.s64 	%rd160, %rd160, 64;
	setp.ne.s32 	%p40, %r230, 0;
	@%p40 bra 	$L__BB0_45;
$L__BB0_46:
	shl.b32 	%r162, %r2, 1;
	add.s32 	%r163, %r2, %r162;
	add.s32 	%r242, %r163, -2;
	setp.eq.s32 	%p41, %r56, 0;
	@%p41 bra 	$L__BB0_55;
	and.b32  	%r64, %r55, 7;
	setp.lt.u32 	%p42, %r56, 8;
	@%p42 bra 	$L__BB0_49;
	mul.wide.u32 	%rd88, %r232, 4;
	add.s64 	%rd89, %rd7, %rd88;
	ld.global.nc.f32 	%f587, [%rd89];
	mul.f32 	%f588, %f2, %f1167;
	fma.rn.f32 	%f589, %f1, %f587, %f588;
	mul.f32 	%f590, %f2, %f1168;
	fma.rn.f32 	%f591, %f1, %f589, %f590;
	add.f32 	%f592, %f1166, %f591;
	ld.global.nc.f32 	%f593, [%rd89+4];
	mul.f32 	%f594, %f2, %f589;
	fma.rn.f32 	%f595, %f1, %f593, %f594;
	mul.f32 	%f596, %f2, %f591;
	fma.rn.f32 	%f597, %f1, %f595, %f596;
	add.f32 	%f598, %f592, %f597;
	ld.global.nc.f32 	%f599, [%rd89+8];
	mul.f32 	%f600, %f2, %f595;
	fma.rn.f32 	%f601, %f1, %f599, %f600;
	mul.f32 	%f602, %f2, %f597;
	fma.rn.f32 	%f603, %f1, %f601, %f602;
	add.f32 	%f604, %f598, %f603;
	ld.global.nc.f32 	%f605, [%rd89+12];
	mul.f32 	%f606, %f2, %f601;
	fma.rn.f32 	%f607, %f1, %f605, %f606;
	mul.f32 	%f608, %f2, %f603;
	fma.rn.f32 	%f609, %f1, %f607, %f608;
	add.f32 	%f610, %f604, %f609;
	ld.global.nc.f32 	%f611, [%rd89+16];
	mul.f32 	%f612, %f2, %f607;
	fma.rn.f32 	%f613, %f1, %f611, %f612;
	mul.f32 	%f614, %f2, %f609;
	fma.rn.f32 	%f615, %f1, %f613, %f614;
	add.f32 	%f616, %f610, %f615;
	ld.global.nc.f32 	%f617, [%rd89+20];
	mul.f32 	%f618, %f2, %f613;
	fma.rn.f32 	%f619, %f1, %f617, %f618;
	mul.f32 	%f620, %f2, %f615;
	fma.rn.f32 	%f621, %f1, %f619, %f620;
	add.f32 	%f622, %f616, %f621;
	ld.global.nc.f32 	%f623, [%rd89+24];
	mul.f32 	%f624, %f2, %f619;
	fma.rn.f32 	%f625, %f1, %f623, %f624;
	mul.f32 	%f626, %f2, %f621;
	fma.rn.f32 	%f627, %f1, %f625, %f626;
	add.f32 	%f628, %f622, %f627;
	ld.global.nc.f32 	%f629, [%rd89+28];
	mul.f32 	%f630, %f2, %f625;
	fma.rn.f32 	%f1167, %f1, %f629, %f630;
	mul.f32 	%f631, %f2, %f627;
	fma.rn.f32 	%f1168, %f1, %f1167, %f631;
	add.f32 	%f1166, %f628, %f1168;
	add.s32 	%r232, %r232, 8;
$L__BB0_49:
	setp.eq.s32 	%p43, %r64, 0;
	@%p43 bra 	$L__BB0_55;
	and.b32  	%r67, %r55, 3;
	setp.lt.u32 	%p44, %r64, 4;
	@%p44 bra 	$L__BB0_52;
	mul.wide.u32 	%rd90, %r232, 4;
	add.s64 	%rd91, %rd7, %rd90;
	ld.global.nc.f32 	%f633, [%rd91];
	mul.f32 	%f634, %f2, %f1167;
	fma.rn.f32 	%f635, %f1, %f633, %f634;
	mul.f32 	%f636, %f2, %f1168;
	fma.rn.f32 	%f637, %f1, %f635, %f636;
	add.f32 	%f638, %f1166, %f637;
	ld.global.nc.f32 	%f639, [%rd91+4];
	mul.f32 	%f640, %f2, %f635;
	fma.rn.f32 	%f641, %f1, %f639, %f640;
	mul.f32 	%f642, %f2, %f637;
	fma.rn.f32 	%f643, %f1, %f641, %f642;
	add.f32 	%f644, %f638, %f643;
	ld.global.nc.f32 	%f645, [%rd91+8];
	mul.f32 	%f646, %f2, %f641;
	fma.rn.f32 	%f647, %f1, %f645, %f646;
	mul.f32 	%f648, %f2, %f643;
	fma.rn.f32 	%f649, %f1, %f647, %f648;
	add.f32 	%f650, %f644, %f649;
	ld.global.nc.f32 	%f651, [%rd91+12];
	mul.f32 	%f652, %f2, %f647;
	fma.rn.f32 	%f1167, %f1, %f651, %f652;
	mul.f32 	%f653, %f2, %f649;
	fma.rn.f32 	%f1168, %f1, %f1167, %f653;
	add.f32 	%f1166, %f650, %f1168;
	add.s32 	%r232, %r232, 4;
$L__BB0_52:
	setp.eq.s32 	%p45, %r67, 0;
	@%p45 bra 	$L__BB0_55;
	ld.param.u32 	%r207, [tilson_batch_f32_param_9];
	mul.wide.s32 	%rd92, %r207, 4;
	mul.wide.u32 	%rd93, %r232, 4;
	add.s64 	%rd94, %rd92, %rd93;
	add.s64 	%rd161, %rd1, %rd94;
	neg.s32 	%r235, %r67;
$L__BB0_54:
	.pragma "nounroll";
	ld.global.nc.f32 	%f654, [%rd161];
	mul.f32 	%f655, %f2, %f1167;
	fma.rn.f32 	%f1167, %f1, %f654, %f655;
	mul.f32 	%f656, %f2, %f1168;
	fma.rn.f32 	%f1168, %f1, %f1167, %f656;
	add.f32 	%f1166, %f1166, %f1168;
	add.s64 	%rd161, %rd161, 4;
	add.s32 	%r235, %r235, 1;
	setp.ne.s32 	%p46, %r235, 0;
	@%p46 bra 	$L__BB0_54;
$L__BB0_55:
	setp.lt.u32 	%p47, %r2, 2;
	mul.f32 	%f1197, %f7, %f1166;
	mov.f32 	%f1239, %f1197;
	@%p47 bra 	$L__BB0_67;
	add.s32 	%r74, %r2, -1;
	add.s32 	%r164, %r2, -2;
	and.b32  	%r75, %r74, 7;
	setp.lt.u32 	%p48, %r164, 7;
	mov.f32 	%f1239, %f1197;
	mov.u32 	%r239, %r242;
	@%p48 bra 	$L__BB0_59;
	ld.param.u32 	%r208, [tilson_batch_f32_param_9];
	and.b32  	%r165, %r74, -8;
	neg.s32 	%r237, %r165;
	mul.wide.s32 	%rd95, %r208, 4;
	mul.wide.u32 	%rd96, %r242, 4;
	add.s64 	%rd97, %rd95, %rd96;
	add.s64 	%rd98, %rd97, %rd1;
	add.s64 	%rd162, %rd98, 16;
	mov.f32 	%f1239, %f1197;
	mov.u32 	%r239, %r242;
$L__BB0_58:
	.pragma "nounroll";
	ld.global.nc.f32 	%f658, [%rd162+-16];
	mul.f32 	%f659, %f2, %f1167;
	fma.rn.f32 	%f660, %f1, %f658, %f659;
	mul.f32 	%f661, %f2, %f1168;
	fma.rn.f32 	%f662, %f1, %f660, %f661;
	mul.f32 	%f663, %f2, %f1239;
	fma.rn.f32 	%f664, %f1, %f662, %f663;
	add.f32 	%f665, %f1197, %f664;
	ld.global.nc.f32 	%f666, [%rd162+-12];
	mul.f32 	%f667, %f2, %f660;
	fma.rn.f32 	%f668, %f1, %f666, %f667;
	mul.f32 	%f669, %f2, %f662;
	fma.rn.f32 	%f670, %f1, %f668, %f669;
	mul.f32 	%f671, %f2, %f664;
	fma.rn.f32 	%f672, %f1, %f670, %f671;
	add.f32 	%f673, %f665, %f672;
	ld.global.nc.f32 	%f674, [%rd162+-8];
	mul.f32 	%f675, %f2, %f668;
	fma.rn.f32 	%f676, %f1, %f674, %f675;
	mul.f32 	%f677, %f2, %f670;
	fma.rn.f32 	%f678, %f1, %f676, %f677;
	mul.f32 	%f679, %f2, %f672;
	fma.rn.f32 	%f680, %f1, %f678, %f679;
	add.f32 	%f681, %f673, %f680;
	ld.global.nc.f32 	%f682, [%rd162+-4];
	mul.f32 	%f683, %f2, %f676;
	fma.rn.f32 	%f684, %f1, %f682, %f683;
	mul.f32 	%f685, %f2, %f678;
	fma.rn.f32 	%f686, %f1, %f684, %f685;
	mul.f32 	%f687, %f2, %f680;
	fma.rn.f32 	%f688, %f1, %f686, %f687;
	add.f32 	%f689, %f681, %f688;
	ld.global.nc.f32 	%f690, [%rd162];
	mul.f32 	%f691, %f2, %f684;
	fma.rn.f32 	%f692, %f1, %f690, %f691;
	mul.f32 	%f693, %f2, %f686;
	fma.rn.f32 	%f694, %f1, %f692, %f693;
	mul.f32 	%f695, %f2, %f688;
	fma.rn.f32 	%f696, %f1, %f694, %f695;
	add.f32 	%f697, %f689, %f696;
	ld.global.nc.f32 	%f698, [%rd162+4];
	mul.f32 	%f699, %f2, %f692;
	fma.rn.f32 	%f700, %f1, %f698, %f699;
	mul.f32 	%f701, %f2, %f694;
	fma.rn.f32 	%f702, %f1, %f700, %f701;
	mul.f32 	%f703, %f2, %f696;
	fma.rn.f32 	%f704, %f1, %f702, %f703;
	add.f32 	%f705, %f697, %f704;
	ld.global.nc.f32 	%f706, [%rd162+8];
	mul.f32 	%f707, %f2, %f700;
	fma.rn.f32 	%f708, %f1, %f706, %f707;
	mul.f32 	%f709, %f2, %f702;
	fma.rn.f32 	%f710, %f1, %f708, %f709;
	mul.f32 	%f711, %f2, %f704;
	fma.rn.f32 	%f712, %f1, %f710, %f711;
	add.f32 	%f713, %f705, %f712;
	add.s32 	%r239, %r239, 8;
	ld.global.nc.f32 	%f714, [%rd162+12];
	mul.f32 	%f715, %f2, %f708;
	fma.rn.f32 	%f1167, %f1, %f714, %f715;
	mul.f32 	%f716, %f2, %f710;
	fma.rn.f32 	%f1168, %f1, %f1167, %f716;
	mul.f32 	%f717, %f2, %f712;
	fma.rn.f32 	%f1239, %f1, %f1168, %f717;
	add.f32 	%f1197, %f713, %f1239;
	add.s32 	%r237, %r237, 8;
	add.s64 	%rd162, %rd162, 32;
	setp.ne.s32 	%p49, %r237, 0;
	@%p49 bra 	$L__BB0_58;
$L__BB0_59:
	shl.b32 	%r166, %r2, 1;
	add.s32 	%r167, %r166, %r166;
	add.s32 	%r242, %r167, -3;
	setp.eq.s32 	%p50, %r75, 0;
	@%p50 bra 	$L__BB0_67;
	and.b32  	%r83, %r74, 3;
	setp.lt.u32 	%p51, %r75, 4;
	@%p51 bra 	$L__BB0_62;
	mul.wide.u32 	%rd99, %r239, 4;
	add.s64 	%rd100, %rd7, %rd99;
	ld.global.nc.f32 	%f719, [%rd100];
	mul.f32 	%f720, %f2, %f1167;
	fma.rn.f32 	%f721, %f1, %f719, %f720;
	mul.f32 	%f722, %f2, %f1168;
	fma.rn.f32 	%f723, %f1, %f721, %f722;
	mul.f32 	%f724, %f2, %f1239;
	fma.rn.f32 	%f725, %f1, %f723, %f724;
	add.f32 	%f726, %f1197, %f725;
	ld.global.nc.f32 	%f727, [%rd100+4];
	mul.f32 	%f728, %f2, %f721;
	fma.rn.f32 	%f729, %f1, %f727, %f728;
	mul.f32 	%f730, %f2, %f723;
	fma.rn.f32 	%f731, %f1, %f729, %f730;
	mul.f32 	%f732, %f2, %f725;
	fma.rn.f32 	%f733, %f1, %f731, %f732;
	add.f32 	%f734, %f726, %f733;
	ld.global.nc.f32 	%f735, [%rd100+8];
	mul.f32 	%f736, %f2, %f729;
	fma.rn.f32 	%f737, %f1, %f735, %f736;
	mul.f32 	%f738, %f2, %f731;
	fma.rn.f32 	%f739, %f1, %f737, %f738;
	mul.f32 	%f740, %f2, %f733;
	fma.rn.f32 	%f741, %f1, %f739, %f740;
	add.f32 	%f742, %f734, %f741;
	ld.global.nc.f32 	%f743, [%rd100+12];
	mul.f32 	%f744, %f2, %f737;
	fma.rn.f32 	%f1167, %f1, %f743, %f744;
	mul.f32 	%f745, %f2, %f739;
	fma.rn.f32 	%f1168, %f1, %f1167, %f745;
	mul.f32 	%f746, %f2, %f741;
	fma.rn.f32 	%f1239, %f1, %f1168, %f746;
	add.f32 	%f1197, %f742, %f1239;
	add.s32 	%r239, %r239, 4;
$L__BB0_62:
	setp.eq.s32 	%p52, %r83, 0;
	@%p52 bra 	$L__BB0_67;
	setp.eq.s32 	%p53, %r83, 1;
	@%p53 bra 	$L__BB0_65;
	mul.wide.u32 	%rd101, %r239, 4;
	add.s64 	%rd102, %rd7, %rd101;
	ld.global.nc.f32 	%f748, [%rd102];
	mul.f32 	%f749, %f2, %f1167;
	fma.rn.f32 	%f750, %f1, %f748, %f749;
	mul.f32 	%f751, %f2, %f1168;
	fma.rn.f32 	%f752, %f1, %f750, %f751;
	mul.f32 	%f753, %f2, %f1239;
	fma.rn.f32 	%f754, %f1, %f752, %f753;
	add.f32 	%f755, %f1197, %f754;
	ld.global.nc.f32 	%f756, [%rd102+4];
	mul.f32 	%f757, %f2, %f750;
	fma.rn.f32 	%f1167, %f1, %f756, %f757;
	mul.f32 	%f758, %f2, %f752;
	fma.rn.f32 	%f1168, %f1, %f1167, %f758;
	mul.f32 	%f759, %f2, %f754;
	fma.rn.f32 	%f1239, %f1, %f1168, %f759;
	add.f32 	%f1197, %f755, %f1239;
	add.s32 	%r239, %r239, 2;
$L__BB0_65:
	and.b32  	%r168, %r74, 1;
	setp.eq.b32 	%p54, %r168, 1;
	not.pred 	%p55, %p54;
	@%p55 bra 	$L__BB0_67;
	mul.wide.u32 	%rd103, %r239, 4;
	add.s64 	%rd104, %rd7, %rd103;
	ld.global.nc.f32 	%f760, [%rd104];
	mul.f32 	%f761, %f2, %f1167;
	fma.rn.f32 	%f1167, %f1, %f760, %f761;
	mul.f32 	%f762, %f2, %f1168;
	fma.rn.f32 	%f1168, %f1, %f1167, %f762;
	mul.f32 	%f763, %f2, %f1239;
	fma.rn.f32 	%f1239, %f1, %f1168, %f763;
	add.f32 	%f1197, %f1197, %f1239;
$L__BB0_67:
	setp.lt.u32 	%p56, %r2, 2;
	mul.f32 	%f1236, %f7, %f1197;
	mov.f32 	%f1287, %f1236;
	@%p56 bra 	$L__BB0_79;
	add.s32 	%r89, %r2, -1;
	add.s32 	%r169, %r2, -2;
	setp.lt.u32 	%p57, %r169, 7;
	mov.f32 	%f1287, %f1236;
	mov.u32 	%r245, %r242;
	@%p57 bra 	$L__BB0_71;
	ld.param.u32 	%r209, [tilson_batch_f32_param_9];
	and.b32  	%r170, %r89, -8;
	neg.s32 	%r243, %r170;
	mul.wide.s32 	%rd105, %r209, 4;
	mul.wide.u32 	%rd106, %r242, 4;
	add.s64 	%rd107, %rd105, %rd106;
	add.s64 	%rd108, %rd107, %rd1;
	add.s64 	%rd163, %rd108, 16;
	mov.f32 	%f1287, %f1236;
	mov.u32 	%r245, %r242;
$L__BB0_70:
	.pragma "nounroll";
	ld.global.nc.f32 	%f765, [%rd163+-16];
	mul.f32 	%f766, %f2, %f1167;
	fma.rn.f32 	%f767, %f1, %f765, %f766;
	mul.f32 	%f768, %f2, %f1168;
	fma.rn.f32 	%f769, %f1, %f767, %f768;
	mul.f32 	%f770, %f2, %f1239;
	fma.rn.f32 	%f771, %f1, %f769, %f770;
	mul.f32 	%f772, %f2, %f1287;
	fma.rn.f32 	%f773, %f1, %f771, %f772;
	add.f32 	%f774, %f1236, %f773;
	ld.global.nc.f32 	%f775, [%rd163+-12];
	mul.f32 	%f776, %f2, %f767;
	fma.rn.f32 	%f777, %f1, %f775, %f776;
	mul.f32 	%f778, %f2, %f769;
	fma.rn.f32 	%f779, %f1, %f777, %f778;
	mul.f32 	%f780, %f2, %f771;
	fma.rn.f32 	%f781, %f1, %f779, %f780;
	mul.f32 	%f782, %f2, %f773;
	fma.rn.f32 	%f783, %f1, %f781, %f782;
	add.f32 	%f784, %f774, %f783;
	ld.global.nc.f32 	%f785, [%rd163+-8];
	mul.f32 	%f786, %f2, %f777;
	fma.rn.f32 	%f787, %f1, %f785, %f786;
	mul.f32 	%f788, %f2, %f779;
	fma.rn.f32 	%f789, %f1, %f787, %f788;
	mul.f32 	%f790, %f2, %f781;
	fma.rn.f32 	%f791, %f1, %f789, %f790;
	mul.f32 	%f792, %f2, %f783;
	fma.rn.f32 	%f793, %f1, %f791, %f792;
	add.f32 	%f794, %f784, %f793;
	ld.global.nc.f32 	%f795, [%rd163+-4];
	mul.f32 	%f796, %f2, %f787;
	fma.rn.f32 	%f797, %f1, %f795, %f796;
	mul.f32 	%f798, %f2, %f789;
	fma.rn.f32 	%f799, %f1, %f797, %f798;
	mul.f32 	%f800, %f2, %f791;
	fma.rn.f32 	%f801, %f1, %f799, %f800;
	mul.f32 	%f802, %f2, %f793;
	fma.rn.f32 	%f803, %f1, %f801, %f802;
	add.f32 	%f804, %f794, %f803;
	ld.global.nc.f32 	%f805, [%rd163];
	mul.f32 	%f806, %f2, %f797;
	fma.rn.f32 	%f807, %f1, %f805, %f806;
	mul.f32 	%f808, %f2, %f799;
	fma.rn.f32 	%f809, %f1, %f807, %f808;
	mul.f32 	%f810, %f2, %f801;
	fma.rn.f32 	%f811, %f1, %f809, %f810;
	mul.f32 	%f812, %f2, %f803;
	fma.rn.f32 	%f813, %f1, %f811, %f812;
	add.f32 	%f814, %f804, %f813;
	ld.global.nc.f32 	%f815, [%rd163+4];
	mul.f32 	%f816, %f2, %f807;
	fma.rn.f32 	%f817, %f1, %f815, %f816;
	mul.f32 	%f818, %f2, %f809;
	fma.rn.f32 	%f819, %f1, %f817, %f818;
	mul.f32 	%f820, %f2, %f811;
	fma.rn.f32 	%f821, %f1, %f819, %f820;
	mul.f32 	%f822, %f2, %f813;
	fma.rn.f32 	%f823, %f1, %f821, %f822;
	add.f32 	%f824, %f814, %f823;
	ld.global.nc.f32 	%f825, [%rd163+8];
	mul.f32 	%f826, %f2, %f817;
	fma.rn.f32 	%f827, %f1, %f825, %f826;
	mul.f32 	%f828, %f2, %f819;
	fma.rn.f32 	%f829, %f1, %f827, %f828;
	mul.f32 	%f830, %f2, %f821;
	fma.rn.f32 	%f831, %f1, %f829, %f830;
	mul.f32 	%f832, %f2, %f823;
	fma.rn.f32 	%f833, %f1, %f831, %f832;
	add.f32 	%f834, %f824, %f833;
	add.s32 	%r245, %r245, 8;
	ld.global.nc.f32 	%f835, [%rd163+12];
	mul.f32 	%f836, %f2, %f827;
	fma.rn.f32 	%f1167, %f1, %f835, %f836;
	mul.f32 	%f837, %f2, %f829;
	fma.rn.f32 	%f1168, %f1, %f1167, %f837;
	mul.f32 	%f838, %f2, %f831;
	fma.rn.f32 	%f1239, %f1, %f1168, %f838;
	mul.f32 	%f839, %f2, %f833;
	fma.rn.f32 	%f1287, %f1, %f1239, %f839;
	add.f32 	%f1236, %f834, %f1287;
	add.s32 	%r243, %r243, 8;
	add.s64 	%rd163, %rd163, 32;
	setp.ne.s32 	%p58, %r243, 0;
	@%p58 bra 	$L__BB0_70;
$L__BB0_71:
	shl.b32 	%r171, %r2, 1;
	mad.lo.s32 	%r172, %r2, 3, %r171;
	add.s32 	%r242, %r172, -4;
	and.b32  	%r173, %r89, 7;
	setp.eq.s32 	%p59, %r173, 0;
	@%p59 bra 	$L__BB0_79;
	setp.lt.u32 	%p60, %r173, 4;
	@%p60 bra 	$L__BB0_74;
	mul.wide.u32 	%rd109, %r245, 4;
	add.s64 	%rd110, %rd7, %rd109;
	ld.global.nc.f32 	%f841, [%rd110];
	mul.f32 	%f842, %f2, %f1167;
	fma.rn.f32 	%f843, %f1, %f841, %f842;
	mul.f32 	%f844, %f2, %f1168;
	fma.rn.f32 	%f845, %f1, %f843, %f844;
	mul.f32 	%f846, %f2, %f1239;
	fma.rn.f32 	%f847, %f1, %f845, %f846;
	mul.f32 	%f848, %f2, %f1287;
	fma.rn.f32 	%f849, %f1, %f847, %f848;
	add.f32 	%f850, %f1236, %f849;
	ld.global.nc.f32 	%f851, [%rd110+4];
	mul.f32 	%f852, %f2, %f843;
	fma.rn.f32 	%f853, %f1, %f851, %f852;
	mul.f32 	%f854, %f2, %f845;
	fma.rn.f32 	%f855, %f1, %f853, %f854;
	mul.f32 	%f856, %f2, %f847;
	fma.rn.f32 	%f857, %f1, %f855, %f856;
	mul.f32 	%f858, %f2, %f849;
	fma.rn.f32 	%f859, %f1, %f857, %f858;
	add.f32 	%f860, %f850, %f859;
	ld.global.nc.f32 	%f861, [%rd110+8];
	mul.f32 	%f862, %f2, %f853;
	fma.rn.f32 	%f863, %f1, %f861, %f862;
	mul.f32 	%f864, %f2, %f855;
	fma.rn.f32 	%f865, %f1, %f863, %f864;
	mul.f32 	%f866, %f2, %f857;
	fma.rn.f32 	%f867, %f1, %f865, %f866;
	mul.f32 	%f868, %f2, %f859;
	fma.rn.f32 	%f869, %f1, %f867, %f868;
	add.f32 	%f870, %f860, %f869;
	ld.global.nc.f32 	%f871, [%rd110+12];
	mul.f32 	%f872, %f2, %f863;
	fma.rn.f32 	%f1167, %f1, %f871, %f872;
	mul.f32 	%f873, %f2, %f865;
	fma.rn.f32 	%f1168, %f1, %f1167, %f873;
	mul.f32 	%f874, %f2, %f867;
	fma.rn.f32 	%f1239, %f1, %f1168, %f874;
	mul.f32 	%f875, %f2, %f869;
	fma.rn.f32 	%f1287, %f1, %f1239, %f875;
	add.f32 	%f1236, %f870, %f1287;
	add.s32 	%r245, %r245, 4;
$L__BB0_74:
	and.b32  	%r99, %r89, 3;
	setp.eq.s32 	%p61, %r99, 0;
	@%p61 bra 	$L__BB0_79;
	setp.eq.s32 	%p62, %r99, 1;
	@%p62 bra 	$L__BB0_77;
	mul.wide.u32 	%rd111, %r245, 4;
	add.s64 	%rd112, %rd7, %rd111;
	ld.global.nc.f32 	%f877, [%rd112];
	mul.f32 	%f878, %f2, %f1167;
	fma.rn.f32 	%f879, %f1, %f877, %f878;
	mul.f32 	%f880, %f2, %f1168;
	fma.rn.f32 	%f881, %f1, %f879, %f880;
	mul.f32 	%f882, %f2, %f1239;
	fma.rn.f32 	%f883, %f1, %f881, %f882;
	mul.f32 	%f884, %f2, %f1287;
	fma.rn.f32 	%f885, %f1, %f883, %f884;
	add.f32 	%f886, %f1236, %f885;
	ld.global.nc.f32 	%f887, [%rd112+4];
	mul.f32 	%f888, %f2, %f879;
	fma.rn.f32 	%f1167, %f1, %f887, %f888;
	mul.f32 	%f889, %f2, %f881;
	fma.rn.f32 	%f1168, %f1, %f1167, %f889;
	mul.f32 	%f890, %f2, %f883;
	fma.rn.f32 	%f1239, %f1, %f1168, %f890;
	mul.f32 	%f891, %f2, %f885;
	fma.rn.f32 	%f1287, %f1, %f1239, %f891;
	add.f32 	%f1236, %f886, %f1287;
	add.s32 	%r245, %r245, 2;
$L__BB0_77:
	and.b32  	%r175, %r89, 1;
	setp.eq.b32 	%p63, %r175, 1;
	not.pred 	%p64, %p63;
	@%p64 bra 	$L__BB0_79;
	mul.wide.u32 	%rd113, %r245, 4;
	add.s64 	%rd114, %rd7, %rd113;
	ld.global.nc.f32 	%f892, [%rd114];
	mul.f32 	%f893, %f2, %f1167;
	fma.rn.f32 	%f1167, %f1, %f892, %f893;
	mul.f32 	%f894, %f2, %f1168;
	fma.rn.f32 	%f1168, %f1, %f1167, %f894;
	mul.f32 	%f895, %f2, %f1239;
	fma.rn.f32 	%f1239, %f1, %f1168, %f895;
	mul.f32 	%f896, %f2, %f1287;
	fma.rn.f32 	%f1287, %f1, %f1239, %f896;
	add.f32 	%f1236, %f1236, %f1287;
$L__BB0_79:
	setp.lt.u32 	%p65, %r2, 2;
	mul.f32 	%f1283, %f7, %f1236;
	mov.f32 	%f1288, %f1283;
	@%p65 bra 	$L__BB0_91;
	add.s32 	%r103, %r2, -1;
	add.s32 	%r176, %r2, -2;
	setp.lt.u32 	%p66, %r176, 7;
	mov.f32 	%f1288, %f1283;
	mov.u32 	%r251, %r242;
	@%p66 bra 	$L__BB0_83;
	and.b32  	%r177, %r103, -8;
	neg.s32 	%r249, %r177;
	mov.f32 	%f1288, %f1283;
	mov.u32 	%r251, %r242;
$L__BB0_82:
	.pragma "nounroll";
	ld.param.u32 	%r210, [tilson_batch_f32_param_9];
	mul.wide.s32 	%rd115, %r251, 4;
	mul.wide.s32 	%rd116, %r210, 4;
	add.s64 	%rd117, %rd116, %rd1;
	add.s64 	%rd118, %rd117, %rd115;
	ld.global.nc.f32 	%f898, [%rd118];
	mul.f32 	%f899, %f2, %f1167;
	fma.rn.f32 	%f900, %f1, %f898, %f899;
	mul.f32 	%f901, %f2, %f1168;
	fma.rn.f32 	%f902, %f1, %f900, %f901;
	mul.f32 	%f903, %f2, %f1239;
	fma.rn.f32 	%f904, %f1, %f902, %f903;
	mul.f32 	%f905, %f2, %f1287;
	fma.rn.f32 	%f906, %f1, %f904, %f905;
	mul.f32 	%f907, %f2, %f1288;
	fma.rn.f32 	%f908, %f1, %f906, %f907;
	add.f32 	%f909, %f1283, %f908;
	ld.global.nc.f32 	%f910, [%rd118+4];
	mul.f32 	%f911, %f2, %f900;
	fma.rn.f32 	%f912, %f1, %f910, %f911;
	mul.f32 	%f913, %f2, %f902;
	fma.rn.f32 	%f914, %f1, %f912, %f913;
	mul.f32 	%f915, %f2, %f904;
	fma.rn.f32 	%f916, %f1, %f914, %f915;
	mul.f32 	%f917, %f2, %f906;
	fma.rn.f32 	%f918, %f1, %f916, %f917;
	mul.f32 	%f919, %f2, %f908;
	fma.rn.f32 	%f920, %f1, %f918, %f919;
	add.f32 	%f921, %f909, %f920;
	ld.global.nc.f32 	%f922, [%rd118+8];
	mul.f32 	%f923, %f2, %f912;
	fma.rn.f32 	%f924, %f1, %f922, %f923;
	mul.f32 	%f925, %f2, %f914;
	fma.rn.f32 	%f926, %f1, %f924, %f925;
	mul.f32 	%f927, %f2, %f916;
	fma.rn.f32 	%f928, %f1, %f926, %f927;
	mul.f32 	%f929, %f2, %f918;
	fma.rn.f32 	%f930, %f1, %f928, %f929;
	mul.f32 	%f931, %f2, %f920;
	fma.rn.f32 	%f932, %f1, %f930, %f931;
	add.f32 	%f933, %f921, %f932;
	ld.global.nc.f32 	%f934, [%rd118+12];
	mul.f32 	%f935, %f2, %f924;
	fma.rn.f32 	%f936, %f1, %f934, %f935;
	mul.f32 	%f937, %f2, %f926;
	fma.rn.f32 	%f938, %f1, %f936, %f937;
	mul.f32 	%f939, %f2, %f928;
	fma.rn.f32 	%f940, %f1, %f938, %f939;
	mul.f32 	%f941, %f2, %f930;
	fma.rn.f32 	%f942, %f1, %f940, %f941;
	mul.f32 	%f943, %f2, %f932;
	fma.rn.f32 	%f944, %f1, %f942, %f943;
	add.f32 	%f945, %f933, %f944;
	ld.global.nc.f32 	%f946, [%rd118+16];
	mul.f32 	%f947, %f2, %f936;
	fma.rn.f32 	%f948, %f1, %f946, %f947;
	mul.f32 	%f949, %f2, %f938;
	fma.rn.f32 	%f950, %f1, %f948, %f949;
	mul.f32 	%f951, %f2, %f940;
	fma.rn.f32 	%f952, %f1, %f950, %f951;
	mul.f32 	%f953, %f2, %f942;
	fma.rn.f32 	%f954, %f1, %f952, %f953;
	mul.f32 	%f955, %f2, %f944;
	fma.rn.f32 	%f956, %f1, %f954, %f955;
	add.f32 	%f957, %f945, %f956;
	ld.global.nc.f32 	%f958, [%rd118+20];
	mul.f32 	%f959, %f2, %f948;
	fma.rn.f32 	%f960, %f1, %f958, %f959;
	mul.f32 	%f961, %f2, %f950;
	fma.rn.f32 	%f962, %f1, %f960, %f961;
	mul.f32 	%f963, %f2, %f952;
	fma.rn.f32 	%f964, %f1, %f962, %f963;
	mul.f32 	%f965, %f2, %f954;
	fma.rn.f32 	%f966, %f1, %f964, %f965;
	mul.f32 	%f967, %f2, %f956;
	fma.rn.f32 	%f968, %f1, %f966, %f967;
	add.f32 	%f969, %f957, %f968;
	ld.global.nc.f32 	%f970, [%rd118+24];
	mul.f32 	%f971, %f2, %f960;
	fma.rn.f32 	%f972, %f1, %f970, %f971;
	mul.f32 	%f973, %f2, %f962;
	fma.rn.f32 	%f974, %f1, %f972, %f973;
	mul.f32 	%f975, %f2, %f964;
	fma.rn.f32 	%f976, %f1, %f974, %f975;
	mul.f32 	%f977, %f2, %f966;
	fma.rn.f32 	%f978, %f1, %f976, %f977;
	mul.f32 	%f979, %f2, %f968;
	fma.rn.f32 	%f980, %f1, %f978, %f979;
	add.f32 	%f981, %f969, %f980;
	add.s32 	%r251, %r251, 8;
	ld.global.nc.f32 	%f982, [%rd118+28];
	mul.f32 	%f983, %f2, %f972;
	fma.rn.f32 	%f1167, %f1, %f982, %f983;
	mul.f32 	%f984, %f2, %f974;
	fma.rn.f32 	%f1168, %f1, %f1167, %f984;
	mul.f32 	%f985, %f2, %f976;
	fma.rn.f32 	%f1239, %f1, %f1168, %f985;
	mul.f32 	%f986, %f2, %f978;
	fma.rn.f32 	%f1287, %f1, %f1239, %f986;
	mul.f32 	%f987, %f2, %f980;
	fma.rn.f32 	%f1288, %f1, %f1287, %f987;
	add.f32 	%f1283, %f981, %f1288;
	add.s32 	%r249, %r249, 8;
	setp.ne.s32 	%p67, %r249, 0;
	@%p67 bra 	$L__BB0_82;
$L__BB0_83:
	shl.b32 	%r178, %r2, 1;
	shl.b32 	%r179, %r2, 2;
	add.s32 	%r180, %r179, %r178;
	add.s32 	%r242, %r180, -5;
	and.b32  	%r181, %r103, 7;
	setp.eq.s32 	%p68, %r181, 0;
	@%p68 bra 	$L__BB0_91;
	setp.lt.u32 	%p69, %r181, 4;
	@%p69 bra 	$L__BB0_86;
	mul.wide.s32 	%rd119, %r251, 4;
	add.s64 	%rd120, %rd7, %rd119;
	ld.global.nc.f32 	%f989, [%rd120];
	mul.f32 	%f990, %f2, %f1167;
	fma.rn.f32 	%f991, %f1, %f989, %f990;
	mul.f32 	%f992, %f2, %f1168;
	fma.rn.f32 	%f993, %f1, %f991, %f992;
	mul.f32 	%f994, %f2, %f1239;
	fma.rn.f32 	%f995, %f1, %f993, %f994;
	mul.f32 	%f996, %f2, %f1287;
	fma.rn.f32 	%f997, %f1, %f995, %f996;
	mul.f32 	%f998, %f2, %f1288;
	fma.rn.f32 	%f999, %f1, %f997, %f998;
	add.f32 	%f1000, %f1283, %f999;
	ld.global.nc.f32 	%f1001, [%rd120+4];
	mul.f32 	%f1002, %f2, %f991;
	fma.rn.f32 	%f1003, %f1, %f1001, %f1002;
	mul.f32 	%f1004, %f2, %f993;
	fma.rn.f32 	%f1005, %f1, %f1003, %f1004;
	mul.f32 	%f1006, %f2, %f995;
	fma.rn.f32 	%f1007, %f1, %f1005, %f1006;
	mul.f32 	%f1008, %f2, %f997;
	fma.rn.f32 	%f1009, %f1, %f1007, %f1008;
	mul.f32 	%f1010, %f2, %f999;
	fma.rn.f32 	%f1011, %f1, %f1009, %f1010;
	add.f32 	%f1012, %f1000, %f1011;
	ld.global.nc.f32 	%f1013, [%rd120+8];
	mul.f32 	%f1014, %f2, %f1003;
	fma.rn.f32 	%f1015, %f1, %f1013, %f1014;
	mul.f32 	%f1016, %f2, %f1005;
	fma.rn.f32 	%f1017, %f1, %f1015, %f1016;
	mul.f32 	%f1018, %f2, %f1007;
	fma.rn.f32 	%f1019, %f1, %f1017, %f1018;
	mul.f32 	%f1020, %f2, %f1009;
	fma.rn.f32 	%f1021, %f1, %f1019, %f1020;
	mul.f32 	%f1022, %f2, %f1011;
	fma.rn.f32 	%f1023, %f1, %f1021, %f1022;
	add.f32 	%f1024, %f1012, %f1023;
	ld.global.nc.f32 	%f1025, [%rd120+12];
	mul.f32 	%f1026, %f2, %f1015;
	fma.rn.f32 	%f1167, %f1, %f1025, %f1026;
	mul.f32 	%f1027, %f2, %f1017;
	fma.rn.f32 	%f1168, %f1, %f1167, %f1027;
	mul.f32 	%f1028, %f2, %f1019;
	fma.rn.f32 	%f1239, %f1, %f1168, %f1028;
	mul.f32 	%f1029, %f2, %f1021;
	fma.rn.f32 	%f1287, %f1, %f1239, %f1029;
	mul.f32 	%f1030, %f2, %f1023;
	fma.rn.f32 	%f1288, %f1, %f1287, %f1030;
	add.f32 	%f1283, %f1024, %f1288;
	add.s32 	%r251, %r251, 4;
$L__BB0_86:
	and.b32  	%r183, %r103, 3;
	setp.eq.s32 	%p70, %r183, 0;
	@%p70 bra 	$L__BB0_91;
	setp.eq.s32 	%p71, %r183, 1;
	@%p71 bra 	$L__BB0_89;
	mul.wide.s32 	%rd121, %r251, 4;
	add.s64 	%rd122, %rd7, %rd121;
	ld.global.nc.f32 	%f1032, [%rd122];
	mul.f32 	%f1033, %f2, %f1167;
	fma.rn.f32 	%f1034, %f1, %f1032, %f1033;
	mul.f32 	%f1035, %f2, %f1168;
	fma.rn.f32 	%f1036, %f1, %f1034, %f1035;
	mul.f32 	%f1037, %f2, %f1239;
	fma.rn.f32 	%f1038, %f1, %f1036, %f1037;
	mul.f32 	%f1039, %f2, %f1287;
	fma.rn.f32 	%f1040, %f1, %f1038, %f1039;
	mul.f32 	%f1041, %f2, %f1288;
	fma.rn.f32 	%f1042, %f1, %f1040, %f1041;
	add.f32 	%f1043, %f1283, %f1042;
	ld.global.nc.f32 	%f1044, [%rd122+4];
	mul.f32 	%f1045, %f2, %f1034;
	fma.rn.f32 	%f1167, %f1, %f1044, %f1045;
	mul.f32 	%f1046, %f2, %f1036;
	fma.rn.f32 	%f1168, %f1, %f1167, %f1046;
	mul.f32 	%f1047, %f2, %f1038;
	fma.rn.f32 	%f1239, %f1, %f1168, %f1047;
	mul.f32 	%f1048, %f2, %f1040;
	fma.rn.f32 	%f1287, %f1, %f1239, %f1048;
	mul.f32 	%f1049, %f2, %f1042;
	fma.rn.f32 	%f1288, %f1, %f1287, %f1049;
	add.f32 	%f1283, %f1043, %f1288;
	add.s32 	%r251, %r251, 2;
$L__BB0_89:
	and.b32  	%r185, %r103, 1;
	setp.eq.b32 	%p72, %r185, 1;
	not.pred 	%p73, %p72;
	@%p73 bra 	$L__BB0_91;
	mul.wide.s32 	%rd123, %r251, 4;
	add.s64 	%rd124, %rd7, %rd123;
	ld.global.nc.f32 	%f1050, [%rd124];
	mul.f32 	%f1051, %f2, %f1167;
	fma.rn.f32 	%f1167, %f1, %f1050, %f1051;
	mul.f32 	%f1052, %f2, %f1168;
	fma.rn.f32 	%f1168, %f1, %f1167, %f1052;
	mul.f32 	%f1053, %f2, %f1239;
	fma.rn.f32 	%f1239, %f1, %f1168, %f1053;
	mul.f32 	%f1054, %f2, %f1287;
	fma.rn.f32 	%f1287, %f1, %f1239, %f1054;
	mul.f32 	%f1055, %f2, %f1288;
	fma.rn.f32 	%f1288, %f1, %f1287, %f1055;
	add.f32 	%f1283, %f1283, %f1288;
$L__BB0_91:
	ld.param.u64 	%rd153, [tilson_batch_f32_param_11];
	ld.param.u32 	%r211, [tilson_batch_f32_param_9];
	mul.f32 	%f1295, %f7, %f1283;
	mul.f32 	%f1056, %f6, %f1239;
	fma.rn.f32 	%f1057, %f5, %f1287, %f1056;
	fma.rn.f32 	%f1058, %f4, %f1288, %f1057;
	fma.rn.f32 	%f1059, %f3, %f1295, %f1058;
	add.s32 	%r186, %r259, %r4;
	cvta.to.global.u64 	%rd125, %rd153;
	mul.wide.s32 	%rd126, %r186, 4;
	add.s64 	%rd127, %rd125, %rd126;
	st.global.f32 	[%rd127], %f1059;
	not.b32 	%r187, %r211;
	add.s32 	%r116, %r136, %r187;
	setp.gt.s32 	%p74, %r242, %r116;
	@%p74 bra 	$L__BB0_108;
	mad.lo.s32 	%r117, %r2, 5, %r20;
	sub.s32 	%r188, %r136, %r117;
	add.s32 	%r189, %r188, 1;
	and.b32  	%r118, %r189, 3;
	setp.eq.s32 	%p75, %r118, 0;
	@%p75 bra 	$L__BB0_97;
	add.s32 	%r256, %r259, 1;
	neg.s32 	%r255, %r118;
	cvt.s64.s32 	%rd134, %r4;
	mov.u32 	%r257, %r259;
$L__BB0_94:
	.pragma "nounroll";
	mov.u32 	%r259, %r256;
	ld.param.u32 	%r212, [tilson_batch_f32_param_9];
	ld.param.u64 	%rd145, [tilson_batch_f32_param_0];
	mul.wide.s32 	%rd128, %r242, 4;
	cvta.to.global.u64 	%rd129, %rd145;
	mul.wide.s32 	%rd130, %r212, 4;
	add.s64 	%rd131, %rd129, %rd130;
	add.s64 	%rd132, %rd131, %rd128;
	ld.global.nc.f32 	%f1060, [%rd132];
	mul.f32 	%f1061, %f2, %f1167;
	fma.rn.f32 	%f1167, %f1, %f1060, %f1061;
	mul.f32 	%f1062, %f2, %f1168;
	fma.rn.f32 	%f1168, %f1, %f1167, %f1062;
	mul.f32 	%f1063, %f2, %f1239;
	fma.rn.f32 	%f1239, %f1, %f1168, %f1063;
	mul.f32 	%f1064, %f2, %f1287;
	fma.rn.f32 	%f1287, %f1, %f1239, %f1064;
	mul.f32 	%f1065, %f2, %f1288;
	fma.rn.f32 	%f1288, %f1, %f1287, %f1065;
	mul.f32 	%f1066, %f2, %f1295;
	fma.rn.f32 	%f1295, %f1, %f1288, %f1066;
	setp.ge.s32 	%p76, %r259, %r136;
	@%p76 bra 	$L__BB0_96;
	ld.param.u64 	%rd154, [tilson_batch_f32_param_11];
	mul.f32 	%f1067, %f6, %f1239;
	fma.rn.f32 	%f1068, %f5, %f1287, %f1067;
	fma.rn.f32 	%f1069, %f4, %f1288, %f1068;
	fma.rn.f32 	%f1070, %f3, %f1295, %f1069;
	cvt.s64.s32 	%rd133, %r257;
	add.s64 	%rd135, %rd134, %rd133;
	shl.b64 	%rd136, %rd135, 2;
	cvta.to.global.u64 	%rd137, %rd154;
	add.s64 	%rd138, %rd137, %rd136;
	st.global.f32 	[%rd138+4], %f1070;
$L__BB0_96:
	add.s32 	%r256, %r259, 1;
	add.s32 	%r255, %r255, 1;
	setp.ne.s32 	%p77, %r255, 0;
	add.s32 	%r257, %r257, 1;
	add.s32 	%r242, %r242, 1;
	@%p77 bra 	$L__BB0_94;
$L__BB0_97:
	add.s32 	%r191, %r188, 4;
	setp.lt.u32 	%p78, %r191, 3;
	@%p78 bra 	$L__BB0_108;
	add.s32 	%r261, %r259, 2;
	cvt.s64.s32 	%rd140, %r4;
$L__BB0_99:
	ld.param.u64 	%rd155, [tilson_batch_f32_param_11];
	add.s32 	%r192, %r261, -2;
	add.s32 	%r193, %r261, -1;
	mul.wide.s32 	%rd139, %r242, 4;
	add.s64 	%rd29, %rd7, %rd139;
	ld.global.nc.f32 	%f1071, [%rd29];
	mul.f32 	%f1072, %f2, %f1167;
	fma.rn.f32 	%f296, %f1, %f1071, %f1072;
	mul.f32 	%f1073, %f2, %f1168;
	fma.rn.f32 	%f297, %f1, %f296, %f1073;
	mul.f32 	%f1074, %f2, %f1239;
	fma.rn.f32 	%f298, %f1, %f297, %f1074;
	mul.f32 	%f1075, %f2, %f1287;
	fma.rn.f32 	%f299, %f1, %f298, %f1075;
	mul.f32 	%f1076, %f2, %f1288;
	fma.rn.f32 	%f300, %f1, %f299, %f1076;
	mul.f32 	%f1077, %f2, %f1295;
	fma.rn.f32 	%f301, %f1, %f300, %f1077;
	setp.ge.s32 	%p79, %r193, %r136;
	cvt.s64.s32 	%rd141, %r192;
	add.s64 	%rd142, %rd141, %rd140;
	cvta.to.global.u64 	%rd143, %rd155;
	shl.b64 	%rd144, %rd142, 2;
	add.s64 	%rd30, %rd143, %rd144;
	@%p79 bra 	$L__BB0_101;
	mul.f32 	%f1078, %f6, %f298;
	fma.rn.f32 	%f1079, %f5, %f299, %f1078;
	fma.rn.f32 	%f1080, %f4, %f300, %f1079;
	fma.rn.f32 	%f1081, %f3, %f301, %f1080;
	st.global.f32 	[%rd30+4], %f1081;
$L__BB0_101:
	ld.global.nc.f32 	%f1082, [%rd29+4];
	mul.f32 	%f1083, %f2, %f296;
	fma.rn.f32 	%f302, %f1, %f1082, %f1083;
	mul.f32 	%f1084, %f2, %f297;
	fma.rn.f32 	%f303, %f1, %f302, %f1084;
	mul.f32 	%f1085, %f2, %f298;
	fma.rn.f32 	%f304, %f1, %f303, %f1085;
	mul.f32 	%f1086, %f2, %f299;
	fma.rn.f32 	%f305, %f1, %f304, %f1086;
	mul.f32 	%f1087, %f2, %f300;
	fma.rn.f32 	%f306, %f1, %f305, %f1087;
	mul.f32 	%f1088, %f2, %f301;
	fma.rn.f32 	%f307, %f1, %f306, %f1088;
	setp.ge.s32 	%p80, %r261, %r136;
	@%p80 bra 	$L__BB0_103;
	mul.f32 	%f1089, %f6, %f304;
	fma.rn.f32 	%f1090, %f5, %f305, %f1089;
	fma.rn.f32 	%f1091, %f4, %f306, %f1090;
	fma.rn.f32 	%f1092, %f3, %f307, %f1091;
	st.global.f32 	[%rd30+8], %f1092;
$L__BB0_103:
	add.s32 	%r194, %r261, 1;
	ld.global.nc.f32 	%f1093, [%rd29+8];
	mul.f32 	%f1094, %f2, %f302;
	fma.rn.f32 	%f308, %f1, %f1093, %f1094;
	mul.f32 	%f1095, %f2, %f303;
	fma.rn.f32 	%f309, %f1, %f308, %f1095;
	mul.f32 	%f1096, %f2, %f304;
	fma.rn.f32 	%f310, %f1, %f309, %f1096;
	mul.f32 	%f1097, %f2, %f305;
	fma.rn.f32 	%f311, %f1, %f310, %f1097;
	mul.f32 	%f1098, %f2, %f306;
	fma.rn.f32 	%f312, %f1, %f311, %f1098;
	mul.f32 	%f1099, %f2, %f307;
	fma.rn.f32 	%f313, %f1, %f312, %f1099;
	setp.ge.s32 	%p81, %r194, %r136;
	@%p81 bra 	$L__BB0_105;
	mul.f32 	%f1100, %f6, %f310;
	fma.rn.f32 	%f1101, %f5, %f311, %f1100;
	fma.rn.f32 	%f1102, %f4, %f312, %f1101;
	fma.rn.f32 	%f1103, %f3, %f313, %f1102;
	st.global.f32 	[%rd30+12], %f1103;
$L__BB0_105:
	add.s32 	%r242, %r242, 4;
	ld.global.nc.f32 	%f1104, [%rd29+12];
	mul.f32 	%f1105, %f2, %f308;
	fma.rn.f32 	%f1167, %f1, %f1104, %f1105;
	mul.f32 	%f1106, %f2, %f309;
	fma.rn.f32 	%f1168, %f1, %f1167, %f1106;
	mul.f32 	%f1107, %f2, %f310;
	fma.rn.f32 	%f1239, %f1, %f1168, %f1107;
	mul.f32 	%f1108, %f2, %f311;
	fma.rn.f32 	%f1287, %f1, %f1239, %f1108;
	mul.f32 	%f1109, %f2, %f312;
	fma.rn.f32 	%f1288, %f1, %f1287, %f1109;
	mul.f32 	%f1110, %f2, %f313;
	fma.rn.f32 	%f1295, %f1, %f1288, %f1110;
	add.s32 	%r195, %r261, 2;
	setp.ge.s32 	%p82, %r195, %r136;
	@%p82 bra 	$L__BB0_107;
	mul.f32 	%f1111, %f6, %f1239;
	fma.rn.f32 	%f1112, %f5, %f1287, %f1111;
	fma.rn.f32 	%f1113, %f4, %f1288, %f1112;
	fma.rn.f32 	%f1114, %f3, %f1295, %f1113;
	st.global.f32 	[%rd30+16], %f1114;
$L__BB0_107:
	add.s32 	%r261, %r261, 4;
	add.s32 	%r196, %r242, -1;
	setp.lt.s32 	%p83, %r196, %r116;
	@%p83 bra 	$L__BB0_99;
$L__BB0_108:
	ret;

}
	// .globl	tilson_batch_warp_scan_f32
.visible .entry tilson_batch_warp_scan_f32(
	.param .u64 .ptr .align 1 tilson_batch_warp_scan_f32_param_0,
	.param .u64 .ptr .align 1 tilson_batch_warp_scan_f32_param_1,
	.param .u64 .ptr .align 1 tilson_batch_warp_scan_f32_param_2,
	.param .u64 .ptr .align 1 tilson_batch_warp_scan_f32_param_3,
	.param .u64 .ptr .align 1 tilson_batch_warp_scan_f32_param_4,
	.param .u64 .ptr .align 1 tilson_batch_warp_scan_f32_param_5,
	.param .u64 .ptr .align 1 tilson_batch_warp_scan_f32_param_6,
	.param .u64 .ptr .align 1 tilson_batch_warp_scan_f32_param_7,
	.param .u32 tilson_batch_warp_scan_f32_param_8,
	.param .u32 tilson_batch_warp_scan_f32_param_9,
	.param .u32 tilson_batch_warp_scan_f32_param_10,
	.param .u64 .ptr .align 1 tilson_batch_warp_scan_f32_param_11
)
{
	.reg .pred 	%p<172>;
	.reg .b32 	%r<439>;
	.reg .b32 	%f<1424>;
	.reg .b64 	%rd<171>;

	ld.param.u64 	%rd44, [tilson_batch_warp_scan_f32_param_0];
	ld.param.u32 	%r171, [tilson_batch_warp_scan_f32_param_8];
	ld.param.u32 	%r172, [tilson_batch_warp_scan_f32_param_9];
	ld.param.u32 	%r173, [tilson_batch_warp_scan_f32_param_10];
	ld.param.u64 	%rd43, [tilson_batch_warp_scan_f32_param_11];
	cvta.to.global.u64 	%rd1, %rd44;
	cvta.to.global.u64 	%rd2, %rd43;
	min.s32 	%r174, %r171, %r173;
	setp.lt.s32 	%p19, %r174, 1;
	setp.ge.u32 	%p20, %r172, %r171;
	or.pred  	%p21, %p20, %p19;
	@%p21 bra 	$L__BB1_104;
	mov.u32 	%r1, %tid.x;
	and.b32  	%r2, %r1, 31;
	mov.u32 	%r3, %ntid.x;
	setp.lt.u32 	%p22, %r3, 32;
	@%p22 bra 	$L__BB1_104;
	shr.u32 	%r175, %r3, 5;
	shr.u32 	%r176, %r1, 5;
	mov.u32 	%r177, %ctaid.x;
	mad.lo.s32 	%r4, %r175, %r177, %r176;
	setp.ge.s32 	%p23, %r4, %r173;
	@%p23 bra 	$L__BB1_104;
	setp.ne.s32 	%p24, %r2, 0;
	mov.b32 	%r368, 0;
	mov.u32 	%r369, %r368;
	mov.u32 	%r370, %r368;
	mov.u32 	%r371, %r368;
	mov.u32 	%r372, %r368;
	mov.u32 	%r373, %r368;
	mov.u32 	%r374, %r368;
	@%p24 bra 	$L__BB1_5;
	ld.param.u64 	%rd158, [tilson_batch_warp_scan_f32_param_7];
	ld.param.u64 	%rd157, [tilson_batch_warp_scan_f32_param_6];
	ld.param.u64 	%rd156, [tilson_batch_warp_scan_f32_param_5];
	ld.param.u64 	%rd155, [tilson_batch_warp_scan_f32_param_4];
	ld.param.u64 	%rd154, [tilson_batch_warp_scan_f32_param_3];
	ld.param.u64 	%rd153, [tilson_batch_warp_scan_f32_param_2];
	ld.param.u64 	%rd152, [tilson_batch_warp_scan_f32_param_1];
	cvta.to.global.u64 	%rd45, %rd152;
	mul.wide.s32 	%rd46, %r4, 4;
	add.s64 	%rd47, %rd45, %rd46;
	ld.global.nc.u32 	%r374, [%rd47];
	cvta.to.global.u64 	%rd48, %rd158;
	add.s64 	%rd49, %rd48, %rd46;
	ld.global.nc.u32 	%r373, [%rd49];
	cvta.to.global.u64 	%rd50, %rd153;
	add.s64 	%rd51, %rd50, %rd46;
	ld.global.nc.u32 	%r372, [%rd51];
	cvta.to.global.u64 	%rd52, %rd154;
	add.s64 	%rd53, %rd52, %rd46;
	ld.global.nc.u32 	%r371, [%rd53];
	cvta.to.global.u64 	%rd54, %rd155;
	add.s64 	%rd55, %rd54, %rd46;
	ld.global.nc.u32 	%r370, [%rd55];
	cvta.to.global.u64 	%rd56, %rd156;
	add.s64 	%rd57, %rd56, %rd46;
	ld.global.nc.u32 	%r369, [%rd57];
	cvta.to.global.u64 	%rd58, %rd157;
	add.s64 	%rd59, %rd58, %rd46;
	ld.global.nc.u32 	%r368, [%rd59];
$L__BB1_5:
	shfl.sync.idx.b32	%r19|%p25, %r374, 0, 31, -1;
	shfl.sync.idx.b32	%r179|%p26, %r373, 0, 31, -1;
	shfl.sync.idx.b32	%r180|%p27, %r372, 0, 31, -1;
	mov.b32 	%f1, %r180;
	shfl.sync.idx.b32	%r181|%p28, %r371, 0, 31, -1;
	mov.b32 	%f2, %r181;
	shfl.sync.idx.b32	%r182|%p29, %r370, 0, 31, -1;
	mov.b32 	%f3, %r182;
	shfl.sync.idx.b32	%r183|%p30, %r369, 0, 31, -1;
	mov.b32 	%f4, %r183;
	shfl.sync.idx.b32	%r184|%p31, %r368, 0, 31, -1;
	mov.b32 	%f5, %r184;
	setp.lt.s32 	%p32, %r19, 1;
	setp.lt.s32 	%p33, %r179, 0;
	or.pred  	%p34, %p32, %p33;
	@%p34 bra 	$L__BB1_104;
	mov.f32 	%f284, 0f3F800000;
	sub.f32 	%f6, %f284, %f1;
	add.s32 	%r432, %r179, %r172;
	cvt.s64.s32 	%rd60, %r4;
	cvt.u64.u32 	%rd61, %r171;
	mul.lo.s64 	%rd3, %rd61, %rd60;
	add.s32 	%r185, %r19, %r172;
	setp.gt.s32 	%p35, %r185, %r171;
	@%p35 bra 	$L__BB1_104;
	mad.lo.s32 	%r186, %r19, 6, %r172;
	add.s32 	%r187, %r186, -6;
	setp.ge.s32 	%p36, %r187, %r171;
	@%p36 bra 	$L__BB1_104;
	setp.ge.s32 	%p37, %r2, %r432;
	setp.ge.u32 	%p38, %r2, %r171;
	or.pred  	%p39, %p37, %p38;
	@%p39 bra 	$L__BB1_20;
	min.u32 	%r188, %r432, %r171;
	or.b32  	%r189, %r2, 32;
	max.u32 	%r190, %r188, %r189;
	not.b32 	%r191, %r2;
	add.s32 	%r22, %r190, %r191;
	shr.u32 	%r192, %r22, 5;
	add.s32 	%r23, %r192, 1;
	and.b32  	%r24, %r23, 7;
	setp.lt.u32 	%p40, %r22, 224;
	mov.u32 	%r377, %r2;
	@%p40 bra 	$L__BB1_12;
	and.b32  	%r193, %r23, 268435448;
	neg.s32 	%r375, %r193;
	cvt.u64.u32 	%rd62, %r1;
	and.b64  	%rd63, %rd62, 31;
	add.s64 	%rd64, %rd3, %rd63;
	shl.b64 	%rd65, %rd64, 2;
	add.s64 	%rd66, %rd65, %rd2;
	add.s64 	%rd161, %rd66, 512;
	mov.u32 	%r377, %r2;
$L__BB1_11:
	.pragma "nounroll";
	mov.b32 	%r194, 2143289344;
	st.global.u32 	[%rd161+-512], %r194;
	st.global.u32 	[%rd161+-384], %r194;
	st.global.u32 	[%rd161+-256], %r194;
	st.global.u32 	[%rd161+-128], %r194;
	st.global.u32 	[%rd161], %r194;
	st.global.u32 	[%rd161+128], %r194;
	st.global.u32 	[%rd161+256], %r194;
	st.global.u32 	[%rd161+384], %r194;
	add.s32 	%r377, %r377, 256;
	add.s32 	%r375, %r375, 8;
	add.s64 	%rd161, %rd161, 1024;
	setp.ne.s32 	%p41, %r375, 0;
	@%p41 bra 	$L__BB1_11;
$L__BB1_12:
	setp.eq.s32 	%p42, %r24, 0;
	@%p42 bra 	$L__BB1_20;
	setp.lt.u32 	%p43, %r24, 4;
	@%p43 bra 	$L__BB1_15;
	cvt.u64.u32 	%rd67, %r377;
	add.s64 	%rd68, %rd3, %rd67;
	shl.b64 	%rd69, %rd68, 2;
	add.s64 	%rd70, %rd2, %rd69;
	mov.b32 	%r195, 2143289344;
	st.global.u32 	[%rd70], %r195;
	st.global.u32 	[%rd70+128], %r195;
	st.global.u32 	[%rd70+256], %r195;
	st.global.u32 	[%rd70+384], %r195;
	add.s32 	%r377, %r377, 128;
$L__BB1_15:
	and.b32  	%r196, %r23, 3;
	setp.eq.s32 	%p44, %r196, 0;
	@%p44 bra 	$L__BB1_20;
	setp.eq.s32 	%p45, %r196, 1;
	@%p45 bra 	$L__BB1_18;
	cvt.u64.u32 	%rd71, %r377;
	add.s64 	%rd72, %rd3, %rd71;
	shl.b64 	%rd73, %rd72, 2;
	add.s64 	%rd74, %rd2, %rd73;
	mov.b32 	%r197, 2143289344;
	st.global.u32 	[%rd74], %r197;
	st.global.u32 	[%rd74+128], %r197;
	add.s32 	%r377, %r377, 64;
$L__BB1_18:
	and.b32  	%r198, %r22, 32;
	setp.ne.s32 	%p46, %r198, 0;
	@%p46 bra 	$L__BB1_20;
	cvt.u64.u32 	%rd75, %r377;
	add.s64 	%rd76, %rd3, %rd75;
	shl.b64 	%rd77, %rd76, 2;
	add.s64 	%rd78, %rd2, %rd77;
	mov.b32 	%r199, 2143289344;
	st.global.u32 	[%rd78], %r199;
$L__BB1_20:
	setp.ge.s32 	%p47, %r432, %r171;
	@%p47 bra 	$L__BB1_104;
	setp.ne.s32 	%p48, %r2, 0;
	mov.b32 	%r423, 0;
	mov.u32 	%r424, %r423;
	mov.u32 	%r425, %r423;
	mov.u32 	%r426, %r423;
	mov.u32 	%r427, %r423;
	mov.u32 	%r428, %r423;
	@%p48 bra 	$L__BB1_97;
	cvt.rn.f32.u32 	%f287, %r19;
	rcp.rn.f32 	%f7, %f287;
	add.s32 	%r35, %r19, -1;
	and.b32  	%r36, %r19, 15;
	setp.lt.u32 	%p49, %r35, 15;
	mov.f32 	%f1257, 0f00000000;
	mov.b32 	%r382, 0;
	@%p49 bra 	$L__BB1_25;
	and.b32  	%r382, %r19, 2147483632;
	neg.s32 	%r380, %r382;
	mul.wide.s32 	%rd79, %r172, 4;
	add.s64 	%rd80, %rd79, %rd1;
	add.s64 	%rd162, %rd80, 32;
	mov.f32 	%f1257, 0f00000000;
$L__BB1_24:
	.pragma "nounroll";
	ld.global.nc.f32 	%f289, [%rd162+-32];
	add.f32 	%f290, %f1257, %f289;
	ld.global.nc.f32 	%f291, [%rd162+-28];
	add.f32 	%f292, %f290, %f291;
	ld.global.nc.f32 	%f293, [%rd162+-24];
	add.f32 	%f294, %f292, %f293;
	ld.global.nc.f32 	%f295, [%rd162+-20];
	add.f32 	%f296, %f294, %f295;
	ld.global.nc.f32 	%f297, [%rd162+-16];
	add.f32 	%f298, %f296, %f297;
	ld.global.nc.f32 	%f299, [%rd162+-12];
	add.f32 	%f300, %f298, %f299;
	ld.global.nc.f32 	%f301, [%rd162+-8];
	add.f32 	%f302, %f300, %f301;
	ld.global.nc.f32 	%f303, [%rd162+-4];
	add.f32 	%f304, %f302, %f303;
	ld.global.nc.f32 	%f305, [%rd162];
	add.f32 	%f306, %f304, %f305;
	ld.global.nc.f32 	%f307, [%rd162+4];
	add.f32 	%f308, %f306, %f307;
	ld.global.nc.f32 	%f309, [%rd162+8];
	add.f32 	%f310, %f308, %f309;
	ld.global.nc.f32 	%f311, [%rd162+12];
	add.f32 	%f312, %f310, %f311;
	ld.global.nc.f32 	%f313, [%rd162+16];
	add.f32 	%f314, %f312, %f313;
	ld.global.nc.f32 	%f315, [%rd162+20];
	add.f32 	%f316, %f314, %f315;
	ld.global.nc.f32 	%f317, [%rd162+24];
	add.f32 	%f318, %f316, %f317;
	ld.global.nc.f32 	%f319, [%rd162+28];
	add.f32 	%f1257, %f318, %f319;
	add.s32 	%r380, %r380, 16;
	add.s64 	%rd162, %rd162, 64;
	setp.ne.s32 	%p50, %r380, 0;
	@%p50 bra 	$L__BB1_24;
$L__BB1_25:
	mul.wide.s32 	%rd81, %r172, 4;
	add.s64 	%rd10, %rd1, %rd81;
	setp.eq.s32 	%p51, %r36, 0;
	@%p51 bra 	$L__BB1_34;
	and.b32  	%r42, %r19, 7;
	setp.lt.u32 	%p52, %r36, 8;
	@%p52 bra 	$L__BB1_28;
	mul.wide.u32 	%rd82, %r382, 4;
	add.s64 	%rd83, %rd10, %rd82;
	ld.global.nc.f32 	%f321, [%rd83];
	add.f32 	%f322, %f1257, %f321;
	ld.global.nc.f32 	%f323, [%rd83+4];
	add.f32 	%f324, %f322, %f323;
	ld.global.nc.f32 	%f325, [%rd83+8];
	add.f32 	%f326, %f324, %f325;
	ld.global.nc.f32 	%f327, [%rd83+12];
	add.f32 	%f328, %f326, %f327;
	ld.global.nc.f32 	%f329, [%rd83+16];
	add.f32 	%f330, %f328, %f329;
	ld.global.nc.f32 	%f331, [%rd83+20];
	add.f32 	%f332, %f330, %f331;
	ld.global.nc.f32 	%f333, [%rd83+24];
	add.f32 	%f334, %f332, %f333;
	ld.global.nc.f32 	%f335, [%rd83+28];
	add.f32 	%f1257, %f334, %f335;
	add.s32 	%r382, %r382, 8;
$L__BB1_28:
	setp.eq.s32 	%p53, %r42, 0;
	@%p53 bra 	$L__BB1_34;
	and.b32  	%r45, %r19, 3;
	setp.lt.u32 	%p54, %r42, 4;
	@%p54 bra 	$L__BB1_31;
	mul.wide.u32 	%rd84, %r382, 4;
	add.s64 	%rd85, %rd10, %rd84;
	ld.global.nc.f32 	%f337, [%rd85];
	add.f32 	%f338, %f1257, %f337;
	ld.global.nc.f32 	%f339, [%rd85+4];
	add.f32 	%f340, %f338, %f339;
	ld.global.nc.f32 	%f341, [%rd85+8];
	add.f32 	%f342, %f340, %f341;
	ld.global.nc.f32 	%f343, [%rd85+12];
	add.f32 	%f1257, %f342, %f343;
	add.s32 	%r382, %r382, 4;
$L__BB1_31:
	setp.eq.s32 	%p55, %r45, 0;
	@%p55 bra 	$L__BB1_34;
	mul.wide.u32 	%rd87, %r382, 4;
	add.s64 	%rd88, %rd81, %rd87;
	add.s64 	%rd163, %rd1, %rd88;
	neg.s32 	%r384, %r45;
$L__BB1_33:
	.pragma "nounroll";
	ld.global.nc.f32 	%f344, [%rd163];
	add.f32 	%f1257, %f1257, %f344;
	add.s64 	%rd163, %rd163, 4;
	add.s32 	%r384, %r384, 1;
	setp.ne.s32 	%p56, %r384, 0;
	@%p56 bra 	$L__BB1_33;
$L__BB1_34:
	mul.f32 	%f1274, %f7, %f1257;
	setp.lt.u32 	%p57, %r19, 2;
	mov.b32 	%r402, 1;
	mov.f32 	%f1301, %f1274;
	@%p57 bra 	$L__BB1_47;
	add.s32 	%r203, %r19, -2;
	and.b32  	%r51, %r35, 15;
	setp.lt.u32 	%p58, %r203, 15;
	mov.f32 	%f1301, %f1274;
	mov.u32 	%r387, %r19;
	@%p58 bra 	$L__BB1_38;
	and.b32  	%r204, %r35, -16;
	neg.s32 	%r385, %r204;
	mul.wide.u32 	%rd90, %r19, 4;
	add.s64 	%rd91, %rd81, %rd90;
	add.s64 	%rd92, %rd91, %rd1;
	add.s64 	%rd164, %rd92, 32;
	mov.f32 	%f1301, %f1274;
	mov.u32 	%r387, %r19;
$L__BB1_37:
	.pragma "nounroll";
	ld.global.nc.f32 	%f346, [%rd164+-32];
	mul.f32 	%f347, %f6, %f1301;
	fma.rn.f32 	%f348, %f1, %f346, %f347;
	add.f32 	%f349, %f1274, %f348;
	ld.global.nc.f32 	%f350, [%rd164+-28];
	mul.f32 	%f351, %f6, %f348;
	fma.rn.f32 	%f352, %f1, %f350, %f351;
	add.f32 	%f353, %f349, %f352;
	ld.global.nc.f32 	%f354, [%rd164+-24];
	mul.f32 	%f355, %f6, %f352;
	fma.rn.f32 	%f356, %f1, %f354, %f355;
	add.f32 	%f357, %f353, %f356;
	ld.global.nc.f32 	%f358, [%rd164+-20];
	mul.f32 	%f359, %f6, %f356;
	fma.rn.f32 	%f360, %f1, %f358, %f359;
	add.f32 	%f361, %f357, %f360;
	ld.global.nc.f32 	%f362, [%rd164+-16];
	mul.f32 	%f363, %f6, %f360;
	fma.rn.f32 	%f364, %f1, %f362, %f363;
	add.f32 	%f365, %f361, %f364;
	ld.global.nc.f32 	%f366, [%rd164+-12];
	mul.f32 	%f367, %f6, %f364;
	fma.rn.f32 	%f368, %f1, %f366, %f367;
	add.f32 	%f369, %f365, %f368;
	ld.global.nc.f32 	%f370, [%rd164+-8];
	mul.f32 	%f371, %f6, %f368;
	fma.rn.f32 	%f372, %f1, %f370, %f371;
	add.f32 	%f373, %f369, %f372;
	ld.global.nc.f32 	%f374, [%rd164+-4];
	mul.f32 	%f375, %f6, %f372;
	fma.rn.f32 	%f376, %f1, %f374, %f375;
	add.f32 	%f377, %f373, %f376;
	ld.global.nc.f32 	%f378, [%rd164];
	mul.f32 	%f379, %f6, %f376;
	fma.rn.f32 	%f380, %f1, %f378, %f379;
	add.f32 	%f381, %f377, %f380;
	ld.global.nc.f32 	%f382, [%rd164+4];
	mul.f32 	%f383, %f6, %f380;
	fma.rn.f32 	%f384, %f1, %f382, %f383;
	add.f32 	%f385, %f381, %f384;
	ld.global.nc.f32 	%f386, [%rd164+8];
	mul.f32 	%f387, %f6, %f384;
	fma.rn.f32 	%f388, %f1, %f386, %f387;
	add.f32 	%f389, %f385, %f388;
	ld.global.nc.f32 	%f390, [%rd164+12];
	mul.f32 	%f391, %f6, %f388;
	fma.rn.f32 	%f392, %f1, %f390, %f391;
	add.f32 	%f393, %f389, %f392;
	ld.global.nc.f32 	%f394, [%rd164+16];
	mul.f32 	%f395, %f6, %f392;
	fma.rn.f32 	%f396, %f1, %f394, %f395;
	add.f32 	%f397, %f393, %f396;
	ld.global.nc.f32 	%f398, [%rd164+20];
	mul.f32 	%f399, %f6, %f396;
	fma.rn.f32 	%f400, %f1, %f398, %f399;
	add.f32 	%f401, %f397, %f400;
	ld.global.nc.f32 	%f402, [%rd164+24];
	mul.f32 	%f403, %f6, %f400;
	fma.rn.f32 	%f404, %f1, %f402, %f403;
	add.f32 	%f405, %f401, %f404;
	add.s32 	%r387, %r387, 16;
	ld.global.nc.f32 	%f406, [%rd164+28];
	mul.f32 	%f407, %f6, %f404;
	fma.rn.f32 	%f1301, %f1, %f406, %f407;
	add.f32 	%f1274, %f405, %f1301;
	add.s32 	%r385, %r385, 16;
	add.s64 	%rd164, %rd164, 64;
	setp.ne.s32 	%p59, %r385, 0;
	@%p59 bra 	$L__BB1_37;
$L__BB1_38:
	add.s32 	%r402, %r35, %r19;
	setp.eq.s32 	%p60, %r51, 0;
	@%p60 bra 	$L__BB1_47;
	and.b32  	%r59, %r35, 7;
	setp.lt.u32 	%p61, %r51, 8;
	@%p61 bra 	$L__BB1_41;
	mul.wide.u32 	%rd93, %r387, 4;
	add.s64 	%rd94, %rd10, %rd93;
	ld.global.nc.f32 	%f409, [%rd94];
	mul.f32 	%f410, %f6, %f1301;
	fma.rn.f32 	%f411, %f1, %f409, %f410;
	add.f32 	%f412, %f1274, %f411;
	ld.global.nc.f32 	%f413, [%rd94+4];
	mul.f32 	%f414, %f6, %f411;
	fma.rn.f32 	%f415, %f1, %f413, %f414;
	add.f32 	%f416, %f412, %f415;
	ld.global.nc.f32 	%f417, [%rd94+8];
	mul.f32 	%f418, %f6, %f415;
	fma.rn.f32 	%f419, %f1, %f417, %f418;
	add.f32 	%f420, %f416, %f419;
	ld.global.nc.f32 	%f421, [%rd94+12];
	mul.f32 	%f422, %f6, %f419;
	fma.rn.f32 	%f423, %f1, %f421, %f422;
	add.f32 	%f424, %f420, %f423;
	ld.global.nc.f32 	%f425, [%rd94+16];
	mul.f32 	%f426, %f6, %f423;
	fma.rn.f32 	%f427, %f1, %f425, %f426;
	add.f32 	%f428, %f424, %f427;
	ld.global.nc.f32 	%f429, [%rd94+20];
	mul.f32 	%f430, %f6, %f427;
	fma.rn.f32 	%f431, %f1, %f429, %f430;
	add.f32 	%f432, %f428, %f431;
	ld.global.nc.f32 	%f433, [%rd94+24];
	mul.f32 	%f434, %f6, %f431;
	fma.rn.f32 	%f435, %f1, %f433, %f434;
	add.f32 	%f436, %f432, %f435;
	ld.global.nc.f32 	%f437, [%rd94+28];
	mul.f32 	%f438, %f6, %f435;
	fma.rn.f32 	%f1301, %f1, %f437, %f438;
	add.f32 	%f1274, %f436, %f1301;
	add.s32 	%r387, %r387, 8;
$L__BB1_41:
	setp.eq.s32 	%p62, %r59, 0;
	@%p62 bra 	$L__BB1_47;
	and.b32  	%r62, %r35, 3;
	setp.lt.u32 	%p63, %r59, 4;
	@%p63 bra 	$L__BB1_44;
	mul.wide.u32 	%rd95, %r387, 4;
	add.s64 	%rd96, %rd10, %rd95;
	ld.global.nc.f32 	%f440, [%rd96];
	mul.f32 	%f441, %f6, %f1301;
	fma.rn.f32 	%f442, %f1, %f440, %f441;
	add.f32 	%f443, %f1274, %f442;
	ld.global.nc.f32 	%f444, [%rd96+4];
	mul.f32 	%f445, %f6, %f442;
	fma.rn.f32 	%f446, %f1, %f444, %f445;
	add.f32 	%f447, %f443, %f446;
	ld.global.nc.f32 	%f448, [%rd96+8];
	mul.f32 	%f449, %f6, %f446;
	fma.rn.f32 	%f450, %f1, %f448, %f449;
	add.f32 	%f451, %f447, %f450;
	ld.global.nc.f32 	%f452, [%rd96+12];
	mul.f32 	%f453, %f6, %f450;
	fma.rn.f32 	%f1301, %f1, %f452, %f453;
	add.f32 	%f1274, %f451, %f1301;
	add.s32 	%r387, %r387, 4;
$L__BB1_44:
	setp.eq.s32 	%p64, %r62, 0;
	@%p64 bra 	$L__BB1_47;
	mul.wide.u32 	%rd98, %r387, 4;
	add.s64 	%rd99, %rd81, %rd98;
	add.s64 	%rd165, %rd1, %rd99;
	neg.s32 	%r390, %r62;
$L__BB1_46:
	.pragma "nounroll";
	ld.global.nc.f32 	%f454, [%rd165];
	mul.f32 	%f455, %f6, %f1301;
	fma.rn.f32 	%f1301, %f1, %f454, %f455;
	add.f32 	%f1274, %f1274, %f1301;
	add.s64 	%rd165, %rd165, 4;
	add.s32 	%r390, %r390, 1;
	setp.ne.s32 	%p65, %r390, 0;
	@%p65 bra 	$L__BB1_46;
$L__BB1_47:
	setp.lt.u32 	%p66, %r19, 2;
	mul.f32 	%f1300, %f7, %f1274;
	mov.f32 	%f1302, %f1300;
	@%p66 bra 	$L__BB1_60;
	add.s32 	%r206, %r19, -2;
	setp.lt.u32 	%p67, %r206, 15;
	mov.f32 	%f1302, %f1300;
	@%p67 bra 	$L__BB1_51;
	and.b32  	%r207, %r35, -16;
	neg.s32 	%r392, %r207;
	mul.wide.u32 	%rd101, %r402, 4;
	add.s64 	%rd102, %rd81, %rd101;
	add.s64 	%rd103, %rd102, %rd1;
	add.s64 	%rd166, %rd103, 32;
	mov.f32 	%f1302, %f1300;
$L__BB1_50:
	.pragma "nounroll";
	ld.global.nc.f32 	%f457, [%rd166+-32];
	mul.f32 	%f458, %f6, %f1301;
	fma.rn.f32 	%f459, %f1, %f457, %f458;
	mul.f32 	%f460, %f6, %f1302;
	fma.rn.f32 	%f461, %f1, %f459, %f460;
	add.f32 	%f462, %f1300, %f461;
	ld.global.nc.f32 	%f463, [%rd166+-28];
	mul.f32 	%f464, %f6, %f459;
	fma.rn.f32 	%f465, %f1, %f463, %f464;
	mul.f32 	%f466, %f6, %f461;
	fma.rn.f32 	%f467, %f1, %f465, %f466;
	add.f32 	%f468, %f462, %f467;
	ld.global.nc.f32 	%f469, [%rd166+-24];
	mul.f32 	%f470, %f6, %f465;
	fma.rn.f32 	%f471, %f1, %f469, %f470;
	mul.f32 	%f472, %f6, %f467;
	fma.rn.f32 	%f473, %f1, %f471, %f472;
	add.f32 	%f474, %f468, %f473;
	ld.global.nc.f32 	%f475, [%rd166+-20];
	mul.f32 	%f476, %f6, %f471;
	fma.rn.f32 	%f477, %f1, %f475, %f476;
	mul.f32 	%f478, %f6, %f473;
	fma.rn.f32 	%f479, %f1, %f477, %f478;
	add.f32 	%f480, %f474, %f479;
	ld.global.nc.f32 	%f481, [%rd166+-16];
	mul.f32 	%f482, %f6, %f477;
	fma.rn.f32 	%f483, %f1, %f481, %f482;
	mul.f32 	%f484, %f6, %f479;
	fma.rn.f32 	%f485, %f1, %f483, %f484;
	add.f32 	%f486, %f480, %f485;
	ld.global.nc.f32 	%f487, [%rd166+-12];
	mul.f32 	%f488, %f6, %f483;
	fma.rn.f32 	%f489, %f1, %f487, %f488;
	mul.f32 	%f490, %f6, %f485;
	fma.rn.f32 	%f491, %f1, %f489, %f490;
	add.f32 	%f492, %f486, %f491;
	ld.global.nc.f32 	%f493, [%rd166+-8];
	mul.f32 	%f494, %f6, %f489;
	fma.rn.f32 	%f495, %f1, %f493, %f494;
	mul.f32 	%f496, %f6, %f491;
	fma.rn.f32 	%f497, %f1, %f495, %f496;
	add.f32 	%f498, %f492, %f497;
	ld.global.nc.f32 	%f499, [%rd166+-4];
	mul.f32 	%f500, %f6, %f495;
	fma.rn.f32 	%f501, %f1, %f499, %f500;
	mul.f32 	%f502, %f6, %f497;
	fma.rn.f32 	%f503, %f1, %f501, %f502;
	add.f32 	%f504, %f498, %f503;
	ld.global.nc.f32 	%f505, [%rd166];
	mul.f32 	%f506, %f6, %f501;
	fma.rn.f32 	%f507, %f1, %f505, %f506;
	mul.f32 	%f508, %f6, %f503;
	fma.rn.f32 	%f509, %f1, %f507, %f508;
	add.f32 	%f510, %f504, %f509;
	ld.global.nc.f32 	%f511, [%rd166+4];
	mul.f32 	%f512, %f6, %f507;
	fma.rn.f32 	%f513, %f1, %f511, %f512;
	mul.f32 	%f514, %f6, %f509;
	fma.rn.f32 	%f515, %f1, %f513, %f514;
	add.f32 	%f516, %f510, %f515;
	ld.global.nc.f32 	%f517, [%rd166+8];
	mul.f32 	%f518, %f6, %f513;
	fma.rn.f32 	%f519, %f1, %f517, %f518;
	mul.f32 	%f520, %f6, %f515;
	fma.rn.f32 	%f521, %f1, %f519, %f520;
	add.f32 	%f522, %f516, %f521;
	ld.global.nc.f32 	%f523, [%rd166+12];
	mul.f32 	%f524, %f6, %f519;
	fma.rn.f32 	%f525, %f1, %f523, %f524;
	mul.f32 	%f526, %f6, %f521;
	fma.rn.f32 	%f527, %f1, %f525, %f526;
	add.f32 	%f528, %f522, %f527;
	ld.global.nc.f32 	%f529, [%rd166+16];
	mul.f32 	%f530, %f6, %f525;
	fma.rn.f32 	%f531, %f1, %f529, %f530;
	mul.f32 	%f532, %f6, %f527;
	fma.rn.f32 	%f533, %f1, %f531, %f532;
	add.f32 	%f534, %f528, %f533;
	ld.global.nc.f32 	%f535, [%rd166+20];
	mul.f32 	%f536, %f6, %f531;
	fma.rn.f32 	%f537, %f1, %f535, %f536;
	mul.f32 	%f538, %f6, %f533;
	fma.rn.f32 	%f539, %f1, %f537, %f538;
	add.f32 	%f540, %f534, %f539;
	ld.global.nc.f32 	%f541, [%rd166+24];
	mul.f32 	%f542, %f6, %f537;
	fma.rn.f32 	%f543, %f1, %f541, %f542;
	mul.f32 	%f544, %f6, %f539;
	fma.rn.f32 	%f545, %f1, %f543, %f544;
	add.f32 	%f546, %f540, %f545;
	add.s32 	%r402, %r402, 16;
	ld.global.nc.f32 	%f547, [%rd166+28];
	mul.f32 	%f548, %f6, %f543;
	fma.rn.f32 	%f1301, %f1, %f547, %f548;
	mul.f32 	%f549, %f6, %f545;
	fma.rn.f32 	%f1302, %f1, %f1301, %f549;
	add.f32 	%f1300, %f546, %f1302;
	add.s32 	%r392, %r392, 16;
	add.s64 	%rd166, %rd166, 64;
	setp.ne.s32 	%p68, %r392, 0;
	@%p68 bra 	$L__BB1_50;
$L__BB1_51:
	and.b32  	%r76, %r35, 15;
	setp.eq.s32 	%p69, %r76, 0;
	@%p69 bra 	$L__BB1_60;
	and.b32  	%r77, %r35, 7;
	setp.lt.u32 	%p70, %r76, 8;
	@%p70 bra 	$L__BB1_54;
	mul.wide.u32 	%rd104, %r402, 4;
	add.s64 	%rd105, %rd10, %rd104;
	ld.global.nc.f32 	%f551, [%rd105];
	mul.f32 	%f552, %f6, %f1301;
	fma.rn.f32 	%f553, %f1, %f551, %f552;
	mul.f32 	%f554, %f6, %f1302;
	fma.rn.f32 	%f555, %f1, %f553, %f554;
	add.f32 	%f556, %f1300, %f555;
	ld.global.nc.f32 	%f557, [%rd105+4];
	mul.f32 	%f558, %f6, %f553;
	fma.rn.f32 	%f559, %f1, %f557, %f558;
	mul.f32 	%f560, %f6, %f555;
	fma.rn.f32 	%f561, %f1, %f559, %f560;
	add.f32 	%f562, %f556, %f561;
	ld.global.nc.f32 	%f563, [%rd105+8];
	mul.f32 	%f564, %f6, %f559;
	fma.rn.f32 	%f565, %f1, %f563, %f564;
	mul.f32 	%f566, %f6, %f561;
	fma.rn.f32 	%f567, %f1, %f565, %f566;
	add.f32 	%f568, %f562, %f567;
	ld.global.nc.f32 	%f569, [%rd105+12];
	mul.f32 	%f570, %f6, %f565;
	fma.rn.f32 	%f571, %f1, %f569, %f570;
	mul.f32 	%f572, %f6, %f567;
	fma.rn.f32 	%f573, %f1, %f571, %f572;
	add.f32 	%f574, %f568, %f573;
	ld.global.nc.f32 	%f575, [%rd105+16];
	mul.f32 	%f576, %f6, %f571;
	fma.rn.f32 	%f577, %f1, %f575, %f576;
	mul.f32 	%f578, %f6, %f573;
	fma.rn.f32 	%f579, %f1, %f577, %f578;
	add.f32 	%f580, %f574, %f579;
	ld.global.nc.f32 	%f581, [%rd105+20];
	mul.f32 	%f582, %f6, %f577;
	fma.rn.f32 	%f583, %f1, %f581, %f582;
	mul.f32 	%f584, %f6, %f579;
	fma.rn.f32 	%f585, %f1, %f583, %f584;
	add.f32 	%f586, %f580, %f585;
	ld.global.nc.f32 	%f587, [%rd105+24];
	mul.f32 	%f588, %f6, %f583;
	fma.rn.f32 	%f589, %f1, %f587, %f588;
	mul.f32 	%f590, %f6, %f585;
	fma.rn.f32 	%f591, %f1, %f589, %f590;
	add.f32 	%f592, %f586, %f591;
	ld.global.nc.f32 	%f593, [%rd105+28];
	mul.f32 	%f594, %f6, %f589;
	fma.rn.f32 	%f1301, %f1, %f593, %f594;
	mul.f32 	%f595, %f6, %f591;
	fma.rn.f32 	%f1302, %f1, %f1301, %f595;
	add.f32 	%f1300, %f592, %f1302;
	add.s32 	%r402, %r402, 8;
$L__BB1_54:
	setp.eq.s32 	%p71, %r77, 0;
	@%p71 bra 	$L__BB1_60;
	setp.lt.u32 	%p72, %r77, 4;
	@%p72 bra 	$L__BB1_57;
	mul.wide.u32 	%rd106, %r402, 4;
	add.s64 	%rd107, %rd10, %rd106;
	ld.global.nc.f32 	%f597, [%rd107];
	mul.f32 	%f598, %f6, %f1301;
	fma.rn.f32 	%f599, %f1, %f597, %f598;
	mul.f32 	%f600, %f6, %f1302;
	fma.rn.f32 	%f601, %f1, %f599, %f600;
	add.f32 	%f602, %f1300, %f601;
	ld.global.nc.f32 	%f603, [%rd107+4];
	mul.f32 	%f604, %f6, %f599;
	fma.rn.f32 	%f605, %f1, %f603, %f604;
	mul.f32 	%f606, %f6, %f601;
	fma.rn.f32 	%f607, %f1, %f605, %f606;
	add.f32 	%f608, %f602, %f607;
	ld.global.nc.f32 	%f609, [%rd107+8];
	mul.f32 	%f610, %f6, %f605;
	fma.rn.f32 	%f611, %f1, %f609, %f610;
	mul.f32 	%f612, %f6, %f607;
	fma.rn.f32 	%f613, %f1, %f611, %f612;
	add.f32 	%f614, %f608, %f613;
	ld.global.nc.f32 	%f615, [%rd107+12];
	mul.f32 	%f616, %f6, %f611;
	fma.rn.f32 	%f1301, %f1, %f615, %f616;
	mul.f32 	%f617, %f6, %f613;
	fma.rn.f32 	%f1302, %f1, %f1301, %f617;
	add.f32 	%f1300, %f614, %f1302;
	add.s32 	%r402, %r402, 4;
$L__BB1_57:
	and.b32  	%r210, %r35, 3;
	setp.eq.s32 	%p73, %r210, 0;
	@%p73 bra 	$L__BB1_60;
	mul.wide.u32 	%rd109, %r402, 4;
	add.s64 	%rd110, %rd81, %rd109;
	add.s64 	%rd167, %rd1, %rd110;
	and.b32  	%r211, %r35, 3;
	neg.s32 	%r400, %r211;
$L__BB1_59:
	.pragma "nounroll";
	add.s32 	%r402, %r402, 1;
	ld.global.nc.f32 	%f618, [%rd167];
	mul.f32 	%f619, %f6, %f1301;
	fma.rn.f32 	%f1301, %f1, %f618, %f619;
	mul.f32 	%f620, %f6, %f1302;
	fma.rn.f32 	%f1302, %f1, %f1301, %f620;
	add.f32 	%f1300, %f1300, %f1302;
	add.s64 	%rd167, %rd167, 4;
	add.s32 	%r400, %r400, 1;
	setp.ne.s32 	%p74, %r400, 0;
	@%p74 bra 	$L__BB1_59;
$L__BB1_60:
	setp.lt.u32 	%p75, %r19, 2;
	mul.f32 	%f1331, %f7, %f1300;
	mov.f32 	%f1373, %f1331;
	@%p75 bra 	$L__BB1_72;
	add.s32 	%r212, %r19, -2;
	setp.lt.u32 	%p76, %r212, 7;
	mov.f32 	%f1373, %f1331;
	mov.u32 	%r405, %r402;
	@%p76 bra 	$L__BB1_64;
	and.b32  	%r213, %r35, -8;
	neg.s32 	%r403, %r213;
	mul.wide.u32 	%rd112, %r402, 4;
	add.s64 	%rd113, %rd81, %rd112;
	add.s64 	%rd114, %rd113, %rd1;
	add.s64 	%rd168, %rd114, 16;
	mov.f32 	%f1373, %f1331;
	mov.u32 	%r405, %r402;
$L__BB1_63:
	.pragma "nounroll";
	ld.global.nc.f32 	%f622, [%rd168+-16];
	mov.f32 	%f623, 0f3F800000;
	sub.f32 	%f624, %f623, %f1;
	mul.f32 	%f625, %f624, %f1301;
	fma.rn.f32 	%f626, %f1, %f622, %f625;
	mul.f32 	%f627, %f624, %f1302;
	fma.rn.f32 	%f628, %f1, %f626, %f627;
	mul.f32 	%f629, %f624, %f1373;
	fma.rn.f32 	%f630, %f1, %f628, %f629;
	add.f32 	%f631, %f1331, %f630;
	ld.global.nc.f32 	%f632, [%rd168+-12];
	mul.f32 	%f633, %f624, %f626;
	fma.rn.f32 	%f634, %f1, %f632, %f633;
	mul.f32 	%f635, %f624, %f628;
	fma.rn.f32 	%f636, %f1, %f634, %f635;
	mul.f32 	%f637, %f624, %f630;
	fma.rn.f32 	%f638, %f1, %f636, %f637;
	add.f32 	%f639, %f631, %f638;
	ld.global.nc.f32 	%f640, [%rd168+-8];
	mul.f32 	%f641, %f624, %f634;
	fma.rn.f32 	%f642, %f1, %f640, %f641;
	mul.f32 	%f643, %f624, %f636;
	fma.rn.f32 	%f644, %f1, %f642, %f643;
	mul.f32 	%f645, %f624, %f638;
	fma.rn.f32 	%f646, %f1, %f644, %f645;
	add.f32 	%f647, %f639, %f646;
	ld.global.nc.f32 	%f648, [%rd168+-4];
	mul.f32 	%f649, %f624, %f642;
	fma.rn.f32 	%f650, %f1, %f648, %f649;
	mul.f32 	%f651, %f624, %f644;
	fma.rn.f32 	%f652, %f1, %f650, %f651;
	mul.f32 	%f653, %f624, %f646;
	fma.rn.f32 	%f654, %f1, %f652, %f653;
	add.f32 	%f655, %f647, %f654;
	ld.global.nc.f32 	%f656, [%rd168];
	mul.f32 	%f657, %f624, %f650;
	fma.rn.f32 	%f658, %f1, %f656, %f657;
	mul.f32 	%f659, %f624, %f652;
	fma.rn.f32 	%f660, %f1, %f658, %f659;
	mul.f32 	%f661, %f624, %f654;
	fma.rn.f32 	%f662, %f1, %f660, %f661;
	add.f32 	%f663, %f655, %f662;
	ld.global.nc.f32 	%f664, [%rd168+4];
	mul.f32 	%f665, %f624, %f658;
	fma.rn.f32 	%f666, %f1, %f664, %f665;
	mul.f32 	%f667, %f624, %f660;
	fma.rn.f32 	%f668, %f1, %f666, %f667;
	mul.f32 	%f669, %f624, %f662;
	fma.rn.f32 	%f670, %f1, %f668, %f669;
	add.f32 	%f671, %f663, %f670;
	ld.global.nc.f32 	%f672, [%rd168+8];
	mul.f32 	%f673, %f624, %f666;
	fma.rn.f32 	%f674, %f1, %f672, %f673;
	mul.f32 	%f675, %f624, %f668;
	fma.rn.f32 	%f676, %f1, %f674, %f675;
	mul.f32 	%f677, %f624, %f670;
	fma.rn.f32 	%f678, %f1, %f676, %f677;
	add.f32 	%f679, %f671, %f678;
	add.s32 	%r405, %r405, 8;
	ld.global.nc.f32 	%f680, [%rd168+12];
	mul.f32 	%f681, %f624, %f674;
	fma.rn.f32 	%f1301, %f1, %f680, %f681;
	mul.f32 	%f682, %f624, %f676;
	fma.rn.f32 	%f1302, %f1, %f1301, %f682;
	mul.f32 	%f683, %f624, %f678;
	fma.rn.f32 	%f1373, %f1, %f1302, %f683;
	add.f32 	%f1331, %f679, %f1373;
	add.s32 	%r403, %r403, 8;
	add.s64 	%rd168, %rd168, 32;
	setp.ne.s32 	%p77, %r403, 0;
	@%p77 bra 	$L__BB1_63;
$L__BB1_64:
	add.s32 	%r402, %r35, %r402;
	and.b32  	%r214, %r35, 7;
	setp.eq.s32 	%p78, %r214, 0;
	@%p78 bra 	$L__BB1_72;
	setp.lt.u32 	%p79, %r214, 4;
	@%p79 bra 	$L__BB1_67;
	mul.wide.u32 	%rd115, %r405, 4;
	add.s64 	%rd116, %rd10, %rd115;
	ld.global.nc.f32 	%f685, [%rd116];
	mov.f32 	%f686, 0f3F800000;
	sub.f32 	%f687, %f686, %f1;
	mul.f32 	%f688, %f687, %f1301;
	fma.rn.f32 	%f689, %f1, %f685, %f688;
	mul.f32 	%f690, %f687, %f1302;
	fma.rn.f32 	%f691, %f1, %f689, %f690;
	mul.f32 	%f692, %f687, %f1373;
	fma.rn.f32 	%f693, %f1, %f691, %f692;
	add.f32 	%f694, %f1331, %f693;
	ld.global.nc.f32 	%f695, [%rd116+4];
	mul.f32 	%f696, %f687, %f689;
	fma.rn.f32 	%f697, %f1, %f695, %f696;
	mul.f32 	%f698, %f687, %f691;
	fma.rn.f32 	%f699, %f1, %f697, %f698;
	mul.f32 	%f700, %f687, %f693;
	fma.rn.f32 	%f701, %f1, %f699, %f700;
	add.f32 	%f702, %f694, %f701;
	ld.global.nc.f32 	%f703, [%rd116+8];
	mul.f32 	%f704, %f687, %f697;
	fma.rn.f32 	%f705, %f1, %f703, %f704;
	mul.f32 	%f706, %f687, %f699;
	fma.rn.f32 	%f707, %f1, %f705, %f706;
	mul.f32 	%f708, %f687, %f701;
	fma.rn.f32 	%f709, %f1, %f707, %f708;
	add.f32 	%f710, %f702, %f709;
	ld.global.nc.f32 	%f711, [%rd116+12];
	mul.f32 	%f712, %f687, %f705;
	fma.rn.f32 	%f1301, %f1, %f711, %f712;
	mul.f32 	%f713, %f687, %f707;
	fma.rn.f32 	%f1302, %f1, %f1301, %f713;
	mul.f32 	%f714, %f687, %f709;
	fma.rn.f32 	%f1373, %f1, %f1302, %f714;
	add.f32 	%f1331, %f710, %f1373;
	add.s32 	%r405, %r405, 4;
$L__BB1_67:
	and.b32  	%r216, %r35, 3;
	setp.eq.s32 	%p80, %r216, 0;
	@%p80 bra 	$L__BB1_72;
	setp.eq.s32 	%p81, %r216, 1;
	@%p81 bra 	$L__BB1_70;
	mul.wide.u32 	%rd117, %r405, 4;
	add.s64 	%rd118, %rd10, %rd117;
	ld.global.nc.f32 	%f716, [%rd118];
	mov.f32 	%f717, 0f3F800000;
	sub.f32 	%f718, %f717, %f1;
	mul.f32 	%f719, %f718, %f1301;
	fma.rn.f32 	%f720, %f1, %f716, %f719;
	mul.f32 	%f721, %f718, %f1302;
	fma.rn.f32 	%f722, %f1, %f720, %f721;
	mul.f32 	%f723, %f718, %f1373;
	fma.rn.f32 	%f724, %f1, %f722, %f723;
	add.f32 	%f725, %f1331, %f724;
	ld.global.nc.f32 	%f726, [%rd118+4];
	mul.f32 	%f727, %f718, %f720;
	fma.rn.f32 	%f1301, %f1, %f726, %f727;
	mul.f32 	%f728, %f718, %f722;
	fma.rn.f32 	%f1302, %f1, %f1301, %f728;
	mul.f32 	%f729, %f718, %f724;
	fma.rn.f32 	%f1373, %f1, %f1302, %f729;
	add.f32 	%f1331, %f725, %f1373;
	add.s32 	%r405, %r405, 2;
$L__BB1_70:
	and.b32  	%r218, %r35, 1;
	setp.eq.b32 	%p82, %r218, 1;
	not.pred 	%p83, %p82;
	@%p83 bra 	$L__BB1_72;
	mul.wide.u32 	%rd119, %r405, 4;
	add.s64 	%rd120, %rd10, %rd119;
	ld.global.nc.f32 	%f730, [%rd120];
	mov.f32 	%f731, 0f3F800000;
	sub.f32 	%f732, %f731, %f1;
	mul.f32 	%f733, %f732, %f1301;
	fma.rn.f32 	%f1301, %f1, %f730, %f733;
	mul.f32 	%f734, %f732, %f1302;
	fma.rn.f32 	%f1302, %f1, %f1301, %f734;
	mul.f32 	%f735, %f732, %f1373;
	fma.rn.f32 	%f1373, %f1, %f1302, %f735;
	add.f32 	%f1331, %f1331, %f1373;
$L__BB1_72:
	setp.lt.u32 	%p84, %r19, 2;
	mul.f32 	%f1370, %f7, %f1331;
	mov.f32 	%f1421, %f1370;
	@%p84 bra 	$L__BB1_84;
	add.s32 	%r220, %r19, -2;
	setp.lt.u32 	%p85, %r220, 7;
	mov.f32 	%f1421, %f1370;
	@%p85 bra 	$L__BB1_76;
	and.b32  	%r221, %r35, -8;
	neg.s32 	%r409, %r221;
	mul.wide.u32 	%rd122, %r402, 4;
	add.s64 	%rd123, %rd81, %rd122;
	add.s64 	%rd124, %rd123, %rd1;
	add.s64 	%rd169, %rd124, 16;
	mov.f32 	%f1421, %f1370;
$L__BB1_75:
	.pragma "nounroll";
	ld.global.nc.f32 	%f737, [%rd169+-16];
	mov.f32 	%f738, 0f3F800000;
	sub.f32 	%f739, %f738, %f1;
	mul.f32 	%f740, %f739, %f1301;
	fma.rn.f32 	%f741, %f1, %f737, %f740;
	mul.f32 	%f742, %f739, %f1302;
	fma.rn.f32 	%f743, %f1, %f741, %f742;
	mul.f32 	%f744, %f739, %f1373;
	fma.rn.f32 	%f745, %f1, %f743, %f744;
	mul.f32 	%f746, %f739, %f1421;
	fma.rn.f32 	%f747, %f1, %f745, %f746;
	add.f32 	%f748, %f1370, %f747;
	ld.global.nc.f32 	%f749, [%rd169+-12];
	mul.f32 	%f750, %f739, %f741;
	fma.rn.f32 	%f751, %f1, %f749, %f750;
	mul.f32 	%f752, %f739, %f743;
	fma.rn.f32 	%f753, %f1, %f751, %f752;
	mul.f32 	%f754, %f739, %f745;
	fma.rn.f32 	%f755, %f1, %f753, %f754;
	mul.f32 	%f756, %f739, %f747;
	fma.rn.f32 	%f757, %f1, %f755, %f756;
	add.f32 	%f758, %f748, %f757;
	ld.global.nc.f32 	%f759, [%rd169+-8];
	mul.f32 	%f760, %f739, %f751;
	fma.rn.f32 	%f761, %f1, %f759, %f760;
	mul.f32 	%f762, %f739, %f753;
	fma.rn.f32 	%f763, %f1, %f761, %f762;
	mul.f32 	%f764, %f739, %f755;
	fma.rn.f32 	%f765, %f1, %f763, %f764;
	mul.f32 	%f766, %f739, %f757;
	fma.rn.f32 	%f767, %f1, %f765, %f766;
	add.f32 	%f768, %f758, %f767;
	ld.global.nc.f32 	%f769, [%rd169+-4];
	mul.f32 	%f770, %f739, %f761;
	fma.rn.f32 	%f771, %f1, %f769, %f770;
	mul.f32 	%f772, %f739, %f763;
	fma.rn.f32 	%f773, %f1, %f771, %f772;
	mul.f32 	%f774, %f739, %f765;
	fma.rn.f32 	%f775, %f1, %f773, %f774;
	mul.f32 	%f776, %f739, %f767;
	fma.rn.f32 	%f777, %f1, %f775, %f776;
	add.f32 	%f778, %f768, %f777;
	ld.global.nc.f32 	%f779, [%rd169];
	mul.f32 	%f780, %f739, %f771;
	fma.rn.f32 	%f781, %f1, %f779, %f780;
	mul.f32 	%f782, %f739, %f773;
	fma.rn.f32 	%f783, %f1, %f781, %f782;
	mul.f32 	%f784, %f739, %f775;
	fma.rn.f32 	%f785, %f1, %f783, %f784;
	mul.f32 	%f786, %f739, %f777;
	fma.rn.f32 	%f787, %f1, %f785, %f786;
	add.f32 	%f788, %f778, %f787;
	ld.global.nc.f32 	%f789, [%rd169+4];
	mul.f32 	%f790, %f739, %f781;
	fma.rn.f32 	%f791, %f1, %f789, %f790;
	mul.f32 	%f792, %f739, %f783;
	fma.rn.f32 	%f793, %f1, %f791, %f792;
	mul.f32 	%f794, %f739, %f785;
	fma.rn.f32 	%f795, %f1, %f793, %f794;
	mul.f32 	%f796, %f739, %f787;
	fma.rn.f32 	%f797, %f1, %f795, %f796;
	add.f32 	%f798, %f788, %f797;
	ld.global.nc.f32 	%f799, [%rd169+8];
	mul.f32 	%f800, %f739, %f791;
	fma.rn.f32 	%f801, %f1, %f799, %f800;
	mul.f32 	%f802, %f739, %f793;
	fma.rn.f32 	%f803, %f1, %f801, %f802;
	mul.f32 	%f804, %f739, %f795;
	fma.rn.f32 	%f805, %f1, %f803, %f804;
	mul.f32 	%f806, %f739, %f797;
	fma.rn.f32 	%f807, %f1, %f805, %f806;
	add.f32 	%f808, %f798, %f807;
	add.s32 	%r402, %r402, 8;
	ld.global.nc.f32 	%f809, [%rd169+12];
	mul.f32 	%f810, %f739, %f801;
	fma.rn.f32 	%f1301, %f1, %f809, %f810;
	mul.f32 	%f811, %f739, %f803;
	fma.rn.f32 	%f1302, %f1, %f1301, %f811;
	mul.f32 	%f812, %f739, %f805;
	fma.rn.f32 	%f1373, %f1, %f1302, %f812;
	mul.f32 	%f813, %f739, %f807;
	fma.rn.f32 	%f1421, %f1, %f1373, %f813;
	add.f32 	%f1370, %f808, %f1421;
	add.s32 	%r409, %r409, 8;
	add.s64 	%rd169, %rd169, 32;
	setp.ne.s32 	%p86, %r409, 0;
	@%p86 bra 	$L__BB1_75;
$L__BB1_76:
	and.b32  	%r222, %r35, 7;
	setp.eq.s32 	%p87, %r222, 0;
	@%p87 bra 	$L__BB1_84;
	setp.lt.u32 	%p88, %r222, 4;
	@%p88 bra 	$L__BB1_79;
	mul.wide.u32 	%rd125, %r402, 4;
	add.s64 	%rd126, %rd10, %rd125;
	ld.global.nc.f32 	%f815, [%rd126];
	mov.f32 	%f816, 0f3F800000;
	sub.f32 	%f817, %f816, %f1;
	mul.f32 	%f818, %f817, %f1301;
	fma.rn.f32 	%f819, %f1, %f815, %f818;
	mul.f32 	%f820, %f817, %f1302;
	fma.rn.f32 	%f821, %f1, %f819, %f820;
	mul.f32 	%f822, %f817, %f1373;
	fma.rn.f32 	%f823, %f1, %f821, %f822;
	mul.f32 	%f824, %f817, %f1421;
	fma.rn.f32 	%f825, %f1, %f823, %f824;
	add.f32 	%f826, %f1370, %f825;
	ld.global.nc.f32 	%f827, [%rd126+4];
	mul.f32 	%f828, %f817, %f819;
	fma.rn.f32 	%f829, %f1, %f827, %f828;
	mul.f32 	%f830, %f817, %f821;
	fma.rn.f32 	%f831, %f1, %f829, %f830;
	mul.f32 	%f832, %f817, %f823;
	fma.rn.f32 	%f833, %f1, %f831, %f832;
	mul.f32 	%f834, %f817, %f825;
	fma.rn.f32 	%f835, %f1, %f833, %f834;
	add.f32 	%f836, %f826, %f835;
	ld.global.nc.f32 	%f837, [%rd126+8];
	mul.f32 	%f838, %f817, %f829;
	fma.rn.f32 	%f839, %f1, %f837, %f838;
	mul.f32 	%f840, %f817, %f831;
	fma.rn.f32 	%f841, %f1, %f839, %f840;
	mul.f32 	%f842, %f817, %f833;
	fma.rn.f32 	%f843, %f1, %f841, %f842;
	mul.f32 	%f844, %f817, %f835;
	fma.rn.f32 	%f845, %f1, %f843, %f844;
	add.f32 	%f846, %f836, %f845;
	ld.global.nc.f32 	%f847, [%rd126+12];
	mul.f32 	%f848, %f817, %f839;
	fma.rn.f32 	%f1301, %f1, %f847, %f848;
	mul.f32 	%f849, %f817, %f841;
	fma.rn.f32 	%f1302, %f1, %f1301, %f849;
	mul.f32 	%f850, %f817, %f843;
	fma.rn.f32 	%f1373, %f1, %f1302, %f850;
	mul.f32 	%f851, %f817, %f845;
	fma.rn.f32 	%f1421, %f1, %f1373, %f851;
	add.f32 	%f1370, %f846, %f1421;
	add.s32 	%r402, %r402, 4;
$L__BB1_79:
	and.b32  	%r225, %r35, 3;
	setp.eq.s32 	%p89, %r225, 0;
	@%p89 bra 	$L__BB1_84;
	setp.eq.s32 	%p90, %r225, 1;
	@%p90 bra 	$L__BB1_82;
	mul.wide.u32 	%rd127, %r402, 4;
	add.s64 	%rd128, %rd10, %rd127;
	ld.global.nc.f32 	%f853, [%rd128];
	mov.f32 	%f854, 0f3F800000;
	sub.f32 	%f855, %f854, %f1;
	mul.f32 	%f856, %f855, %f1301;
	fma.rn.f32 	%f857, %f1, %f853, %f856;
	mul.f32 	%f858, %f855, %f1302;
	fma.rn.f32 	%f859, %f1, %f857, %f858;
	mul.f32 	%f860, %f855, %f1373;
	fma.rn.f32 	%f861, %f1, %f859, %f860;
	mul.f32 	%f862, %f855, %f1421;
	fma.rn.f32 	%f863, %f1, %f861, %f862;
	add.f32 	%f864, %f1370, %f863;
	ld.global.nc.f32 	%f865, [%rd128+4];
	mul.f32 	%f866, %f855, %f857;
	fma.rn.f32 	%f1301, %f1, %f865, %f866;
	mul.f32 	%f867, %f855, %f859;
	fma.rn.f32 	%f1302, %f1, %f1301, %f867;
	mul.f32 	%f868, %f855, %f861;
	fma.rn.f32 	%f1373, %f1, %f1302, %f868;
	mul.f32 	%f869, %f855, %f863;
	fma.rn.f32 	%f1421, %f1, %f1373, %f869;
	add.f32 	%f1370, %f864, %f1421;
	add.s32 	%r402, %r402, 2;
$L__BB1_82:
	and.b32  	%r228, %r35, 1;
	setp.eq.b32 	%p91, %r228, 1;
	not.pred 	%p92, %p91;
	@%p92 bra 	$L__BB1_84;
	add.s32 	%r115, %r402, 1;
	mul.wide.u32 	%rd129, %r402, 4;
	add.s64 	%rd130, %rd10, %rd129;
	ld.global.nc.f32 	%f870, [%rd130];
	mov.f32 	%f871, 0f3F800000;
	sub.f32 	%f872, %f871, %f1;
	mul.f32 	%f873, %f872, %f1301;
	fma.rn.f32 	%f1301, %f1, %f870, %f873;
	mul.f32 	%f874, %f872, %f1302;
	fma.rn.f32 	%f1302, %f1, %f1301, %f874;
	mul.f32 	%f875, %f872, %f1373;
	fma.rn.f32 	%f1373, %f1, %f1302, %f875;
	mul.f32 	%f876, %f872, %f1421;
	fma.rn.f32 	%f1421, %f1, %f1373, %f876;
	add.f32 	%f1370, %f1370, %f1421;
	mov.u32 	%r402, %r115;
$L__BB1_84:
	setp.lt.u32 	%p93, %r19, 2;
	mul.f32 	%f1417, %f7, %f1370;
	mov.f32 	%f1422, %f1417;
	@%p93 bra 	$L__BB1_96;
	add.s32 	%r229, %r19, -2;
	setp.lt.u32 	%p94, %r229, 7;
	mov.f32 	%f1422, %f1417;
	@%p94 bra 	$L__BB1_88;
	and.b32  	%r230, %r35, -8;
	neg.s32 	%r418, %r230;
	mul.wide.s32 	%rd131, %r172, 4;
	mul.wide.u32 	%rd132, %r402, 4;
	add.s64 	%rd133, %rd131, %rd132;
	add.s64 	%rd134, %rd133, %rd1;
	add.s64 	%rd170, %rd134, 16;
	mov.f32 	%f1422, %f1417;
$L__BB1_87:
	.pragma "nounroll";
	ld.global.nc.f32 	%f878, [%rd170+-16];
	mov.f32 	%f879, 0f3F800000;
	sub.f32 	%f880, %f879, %f1;
	mul.f32 	%f881, %f880, %f1301;
	fma.rn.f32 	%f882, %f1, %f878, %f881;
	mul.f32 	%f883, %f880, %f1302;
	fma.rn.f32 	%f884, %f1, %f882, %f883;
	mul.f32 	%f885, %f880, %f1373;
	fma.rn.f32 	%f886, %f1, %f884, %f885;
	mul.f32 	%f887, %f880, %f1421;
	fma.rn.f32 	%f888, %f1, %f886, %f887;
	mul.f32 	%f889, %f880, %f1422;
	fma.rn.f32 	%f890, %f1, %f888, %f889;
	add.f32 	%f891, %f1417, %f890;
	ld.global.nc.f32 	%f892, [%rd170+-12];
	mul.f32 	%f893, %f880, %f882;
	fma.rn.f32 	%f894, %f1, %f892, %f893;
	mul.f32 	%f895, %f880, %f884;
	fma.rn.f32 	%f896, %f1, %f894, %f895;
	mul.f32 	%f897, %f880, %f886;
	fma.rn.f32 	%f898, %f1, %f896, %f897;
	mul.f32 	%f899, %f880, %f888;
	fma.rn.f32 	%f900, %f1, %f898, %f899;
	mul.f32 	%f901, %f880, %f890;
	fma.rn.f32 	%f902, %f1, %f900, %f901;
	add.f32 	%f903, %f891, %f902;
	ld.global.nc.f32 	%f904, [%rd170+-8];
	mul.f32 	%f905, %f880, %f894;
	fma.rn.f32 	%f906, %f1, %f904, %f905;
	mul.f32 	%f907, %f880, %f896;
	fma.rn.f32 	%f908, %f1, %f906, %f907;
	mul.f32 	%f909, %f880, %f898;
	fma.rn.f32 	%f910, %f1, %f908, %f909;
	mul.f32 	%f911, %f880, %f900;
	fma.rn.f32 	%f912, %f1, %f910, %f911;
	mul.f32 	%f913, %f880, %f902;
	fma.rn.f32 	%f914, %f1, %f912, %f913;
	add.f32 	%f915, %f903, %f914;
	ld.global.nc.f32 	%f916, [%rd170+-4];
	mul.f32 	%f917, %f880, %f906;
	fma.rn.f32 	%f918, %f1, %f916, %f917;
	mul.f32 	%f919, %f880, %f908;
	fma.rn.f32 	%f920, %f1, %f918, %f919;
	mul.f32 	%f921, %f880, %f910;
	fma.rn.f32 	%f922, %f1, %f920, %f921;
	mul.f32 	%f923, %f880, %f912;
	fma.rn.f32 	%f924, %f1, %f922, %f923;
	mul.f32 	%f925, %f880, %f914;
	fma.rn.f32 	%f926, %f1, %f924, %f925;
	add.f32 	%f927, %f915, %f926;
	ld.global.nc.f32 	%f928, [%rd170];
	mul.f32 	%f929, %f880, %f918;
	fma.rn.f32 	%f930, %f1, %f928, %f929;
	mul.f32 	%f931, %f880, %f920;
	fma.rn.f32 	%f932, %f1, %f930, %f931;
	mul.f32 	%f933, %f880, %f922;
	fma.rn.f32 	%f934, %f1, %f932, %f933;
	mul.f32 	%f935, %f880, %f924;
	fma.rn.f32 	%f936, %f1, %f934, %f935;
	mul.f32 	%f937, %f880, %f926;
	fma.rn.f32 	%f938, %f1, %f936, %f937;
	add.f32 	%f939, %f927, %f938;
	ld.global.nc.f32 	%f940, [%rd170+4];
	mul.f32 	%f941, %f880, %f930;
	fma.rn.f32 	%f942, %f1, %f940, %f941;
	mul.f32 	%f943, %f880, %f932;
	fma.rn.f32 	%f944, %f1, %f942, %f943;
	mul.f32 	%f945, %f880, %f934;
	fma.rn.f32 	%f946, %f1, %f944, %f945;
	mul.f32 	%f947, %f880, %f936;
	fma.rn.f32 	%f948, %f1, %f946, %f947;
	mul.f32 	%f949, %f880, %f938;
	fma.rn.f32 	%f950, %f1, %f948, %f949;
	add.f32 	%f951, %f939, %f950;
	ld.global.nc.f32 	%f952, [%rd170+8];
	mul.f32 	%f953, %f880, %f942;
	fma.rn.f32 	%f954, %f1, %f952, %f953;
	mul.f32 	%f955, %f880, %f944;
	fma.rn.f32 	%f956, %f1, %f954, %f955;
	mul.f32 	%f957, %f880, %f946;
	fma.rn.f32 	%f958, %f1, %f956, %f957;
	mul.f32 	%f959, %f880, %f948;
	fma.rn.f32 	%f960, %f1, %f958, %f959;
	mul.f32 	%f961, %f880, %f950;
	fma.rn.f32 	%f962, %f1, %f960, %f961;
	add.f32 	%f963, %f951, %f962;
	add.s32 	%r402, %r402, 8;
	ld.global.nc.f32 	%f964, [%rd170+12];
	mul.f32 	%f965, %f880, %f954;
	fma.rn.f32 	%f1301, %f1, %f964, %f965;
	mul.f32 	%f966, %f880, %f956;
	fma.rn.f32 	%f1302, %f1, %f1301, %f966;
	mul.f32 	%f967, %f880, %f958;
	fma.rn.f32 	%f1373, %f1, %f1302, %f967;
	mul.f32 	%f968, %f880, %f960;
	fma.rn.f32 	%f1421, %f1, %f1373, %f968;
	mul.f32 	%f969, %f880, %f962;
	fma.rn.f32 	%f1422, %f1, %f1421, %f969;
	add.f32 	%f1417, %f963, %f1422;
	add.s32 	%r418, %r418, 8;
	add.s64 	%rd170, %rd170, 32;
	setp.ne.s32 	%p95, %r418, 0;
	@%p95 bra 	$L__BB1_87;
$L__BB1_88:
	and.b32  	%r231, %r35, 7;
	setp.eq.s32 	%p96, %r231, 0;
	@%p96 bra 	$L__BB1_96;
	setp.lt.u32 	%p97, %r231, 4;
	@%p97 bra 	$L__BB1_91;
	mul.wide.u32 	%rd135, %r402, 4;
	add.s64 	%rd136, %rd10, %rd135;
	ld.global.nc.f32 	%f971, [%rd136];
	mov.f32 	%f972, 0f3F800000;
	sub.f32 	%f973, %f972, %f1;
	mul.f32 	%f974, %f973, %f1301;
	fma.rn.f32 	%f975, %f1, %f971, %f974;
	mul.f32 	%f976, %f973, %f1302;
	fma.rn.f32 	%f977, %f1, %f975, %f976;
	mul.f32 	%f978, %f973, %f1373;
	fma.rn.f32 	%f979, %f1, %f977, %f978;
	mul.f32 	%f980, %f973, %f1421;
	fma.rn.f32 	%f981, %f1, %f979, %f980;
	mul.f32 	%f982, %f973, %f1422;
	fma.rn.f32 	%f983, %f1, %f981, %f982;
	add.f32 	%f984, %f1417, %f983;
	ld.global.nc.f32 	%f985, [%rd136+4];
	mul.f32 	%f986, %f973, %f975;
	fma.rn.f32 	%f987, %f1, %f985, %f986;
	mul.f32 	%f988, %f973, %f977;
	fma.rn.f32 	%f989, %f1, %f987, %f988;
	mul.f32 	%f990, %f973, %f979;
	fma.rn.f32 	%f991, %f1, %f989, %f990;
	mul.f32 	%f992, %f973, %f981;
	fma.rn.f32 	%f993, %f1, %f991, %f992;
	mul.f32 	%f994, %f973, %f983;
	fma.rn.f32 	%f995, %f1, %f993, %f994;
	add.f32 	%f996, %f984, %f995;
	ld.global.nc.f32 	%f997, [%rd136+8];
	mul.f32 	%f998, %f973, %f987;
	fma.rn.f32 	%f999, %f1, %f997, %f998;
	mul.f32 	%f1000, %f973, %f989;
	fma.rn.f32 	%f1001, %f1, %f999, %f1000;
	mul.f32 	%f1002, %f973, %f991;
	fma.rn.f32 	%f1003, %f1, %f1001, %f1002;
	mul.f32 	%f1004, %f973, %f993;
	fma.rn.f32 	%f1005, %f1, %f1003, %f1004;
	mul.f32 	%f1006, %f973, %f995;
	fma.rn.f32 	%f1007, %f1, %f1005, %f1006;
	add.f32 	%f1008, %f996, %f1007;
	ld.global.nc.f32 	%f1009, [%rd136+12];
	mul.f32 	%f1010, %f973, %f999;
	fma.rn.f32 	%f1301, %f1, %f1009, %f1010;
	mul.f32 	%f1011, %f973, %f1001;
	fma.rn.f32 	%f1302, %f1, %f1301, %f1011;
	mul.f32 	%f1012, %f973, %f1003;
	fma.rn.f32 	%f1373, %f1, %f1302, %f1012;
	mul.f32 	%f1013, %f973, %f1005;
	fma.rn.f32 	%f1421, %f1, %f1373, %f1013;
	mul.f32 	%f1014, %f973, %f1007;
	fma.rn.f32 	%f1422, %f1, %f1421, %f1014;
	add.f32 	%f1417, %f1008, %f1422;
	add.s32 	%r402, %r402, 4;
$L__BB1_91:
	and.b32  	%r233, %r35, 3;
	setp.eq.s32 	%p98, %r233, 0;
	@%p98 bra 	$L__BB1_96;
	setp.eq.s32 	%p99, %r233, 1;
	@%p99 bra 	$L__BB1_94;
	mul.wide.u32 	%rd137, %r402, 4;
	add.s64 	%rd138, %rd10, %rd137;
	ld.global.nc.f32 	%f1016, [%rd138];
	mov.f32 	%f1017, 0f3F800000;
	sub.f32 	%f1018, %f1017, %f1;
	mul.f32 	%f1019, %f1018, %f1301;
	fma.rn.f32 	%f1020, %f1, %f1016, %f1019;
	mul.f32 	%f1021, %f1018, %f1302;
	fma.rn.f32 	%f1022, %f1, %f1020, %f1021;
	mul.f32 	%f1023, %f1018, %f1373;
	fma.rn.f32 	%f1024, %f1, %f1022, %f1023;
	mul.f32 	%f1025, %f1018, %f1421;
	fma.rn.f32 	%f1026, %f1, %f1024, %f1025;
	mul.f32 	%f1027, %f1018, %f1422;
	fma.rn.f32 	%f1028, %f1, %f1026, %f1027;
	add.f32 	%f1029, %f1417, %f1028;
	ld.global.nc.f32 	%f1030, [%rd138+4];
	mul.f32 	%f1031, %f1018, %f1020;
	fma.rn.f32 	%f1301, %f1, %f1030, %f1031;
	mul.f32 	%f1032, %f1018, %f1022;
	fma.rn.f32 	%f1302, %f1, %f1301, %f1032;
	mul.f32 	%f1033, %f1018, %f1024;
	fma.rn.f32 	%f1373, %f1, %f1302, %f1033;
	mul.f32 	%f1034, %f1018, %f1026;
	fma.rn.f32 	%f1421, %f1, %f1373, %f1034;
	mul.f32 	%f1035, %f1018, %f1028;
	fma.rn.f32 	%f1422, %f1, %f1421, %f1035;
	add.f32 	%f1417, %f1029, %f1422;
	add.s32 	%r402, %r402, 2;
$L__BB1_94:
	and.b32  	%r235, %r35, 1;
	setp.eq.b32 	%p100, %r235, 1;
	not.pred 	%p101, %p100;
	@%p101 bra 	$L__BB1_96;
	mul.wide.u32 	%rd139, %r402, 4;
	add.s64 	%rd140, %rd10, %rd139;
	ld.global.nc.f32 	%f1036, [%rd140];
	mov.f32 	%f1037, 0f3F800000;
	sub.f32 	%f1038, %f1037, %f1;
	mul.f32 	%f1039, %f1038, %f1301;
	fma.rn.f32 	%f1301, %f1, %f1036, %f1039;
	mul.f32 	%f1040, %f1038, %f1302;
	fma.rn.f32 	%f1302, %f1, %f1301, %f1040;
	mul.f32 	%f1041, %f1038, %f1373;
	fma.rn.f32 	%f1373, %f1, %f1302, %f1041;
	mul.f32 	%f1042, %f1038, %f1421;
	fma.rn.f32 	%f1421, %f1, %f1373, %f1042;
	mul.f32 	%f1043, %f1038, %f1422;
	fma.rn.f32 	%f1422, %f1, %f1421, %f1043;
	add.f32 	%f1417, %f1417, %f1422;
$L__BB1_96:
	ld.param.u64 	%rd159, [tilson_batch_warp_scan_f32_param_11];
	mul.f32 	%f1044, %f7, %f1417;
	mul.f32 	%f1045, %f1373, %f5;
	fma.rn.f32 	%f1046, %f4, %f1421, %f1045;
	fma.rn.f32 	%f1047, %f3, %f1422, %f1046;
	fma.rn.f32 	%f1048, %f2, %f1044, %f1047;
	add.s32 	%r236, %r179, %r172;
	cvt.s64.s32 	%rd141, %r236;
	add.s64 	%rd142, %rd3, %rd141;
	cvta.to.global.u64 	%rd143, %rd159;
	shl.b64 	%rd144, %rd142, 2;
	add.s64 	%rd145, %rd143, %rd144;
	st.global.f32 	[%rd145], %f1048;
	mov.b32 	%r428, %f1301;
	mov.b32 	%r427, %f1302;
	mov.b32 	%r426, %f1373;
	mov.b32 	%r425, %f1421;
	mov.b32 	%r424, %f1422;
	mov.b32 	%r423, %f1044;
$L__BB1_97:
	shfl.sync.idx.b32	%r438|%p1, %r428, 0, 31, -1;
	shfl.sync.idx.b32	%r437|%p2, %r427, 0, 31, -1;
	shfl.sync.idx.b32	%r436|%p3, %r426, 0, 31, -1;
	shfl.sync.idx.b32	%r435|%p4, %r425, 0, 31, -1;
	shfl.sync.idx.b32	%r434|%p5, %r424, 0, 31, -1;
	shfl.sync.idx.b32	%r433|%p6, %r423, 0, 31, -1;
	add.s32 	%r237, %r432, 1;
	setp.ge.s32 	%p102, %r237, %r171;
	@%p102 bra 	$L__BB1_104;
	sub.s32 	%r238, %r171, %r179;
	sub.s32 	%r431, %r238, %r172;
	mov.u32 	%r239, %tid.x;
	and.b32  	%r240, %r239, 31;
	add.s32 	%r429, %r432, %r240;
	add.s32 	%r430, %r429, 1;
$L__BB1_99:
	mul.wide.s32 	%rd146, %r430, 4;
	add.s64 	%rd35, %rd1, %rd146;
	mov.b32 	%f271, %r438;
	mov.b32 	%f272, %r437;
	mov.b32 	%f273, %r436;
	mov.b32 	%f274, %r435;
	mov.b32 	%f275, %r434;
	add.s32 	%r160, %r429, 1;
	setp.ge.s32 	%p103, %r160, %r171;
	mov.f32 	%f1423, 0f00000000;
	@%p103 bra 	$L__BB1_101;
	ld.global.nc.f32 	%f1050, [%rd35];
	mul.f32 	%f1423, %f1050, %f1;
$L__BB1_101:
	setp.ge.s32 	%p104, %r160, %r171;
	setp.lt.s32 	%p105, %r160, %r171;
	mov.u32 	%r241, %tid.x;
	and.b32  	%r242, %r241, 31;
	setp.lt.u32 	%p106, %r242, 16;
	setp.lt.u32 	%p107, %r242, 8;
	setp.lt.u32 	%p108, %r242, 4;
	setp.lt.u32 	%p109, %r242, 2;
	setp.eq.s32 	%p110, %r242, 0;
	mov.f32 	%f1051, 0f3F800000;
	sub.f32 	%f1052, %f1051, %f1;
	selp.f32 	%f1053, %f1052, 0f3F800000, %p105;
	mov.b32 	%r243, %f1053;
	shfl.sync.up.b32	%r244|%p111, %r243, 1, 0, -1;
	mov.b32 	%r245, %f1423;
	shfl.sync.up.b32	%r246|%p112, %r245, 1, 0, -1;
	mov.b32 	%f1054, %r246;
	mov.b32 	%f1055, %r244;
	mul.f32 	%f1056, %f1053, %f1055;
	fma.rn.f32 	%f1057, %f1053, %f1054, %f1423;
	selp.f32 	%f1058, %f1053, %f1056, %p110;
	selp.f32 	%f1059, %f1423, %f1057, %p110;
	mov.b32 	%r247, %f1058;
	shfl.sync.up.b32	%r248|%p113, %r247, 2, 0, -1;
	mov.b32 	%r249, %f1059;
	shfl.sync.up.b32	%r250|%p114, %r249, 2, 0, -1;
	mov.b32 	%f1060, %r250;
	mov.b32 	%f1061, %r248;
	mul.f32 	%f1062, %f1058, %f1061;
	fma.rn.f32 	%f1063, %f1058, %f1060, %f1059;
	selp.f32 	%f1064, %f1058, %f1062, %p109;
	selp.f32 	%f1065, %f1059, %f1063, %p109;
	mov.b32 	%r251, %f1064;
	shfl.sync.up.b32	%r252|%p115, %r251, 4, 0, -1;
	mov.b32 	%r253, %f1065;
	shfl.sync.up.b32	%r254|%p116, %r253, 4, 0, -1;
	mov.b32 	%f1066, %r254;
	mov.b32 	%f1067, %r252;
	mul.f32 	%f1068, %f1064, %f1067;
	fma.rn.f32 	%f1069, %f1064, %f1066, %f1065;
	selp.f32 	%f1070, %f1064, %f1068, %p108;
	selp.f32 	%f1071, %f1065, %f1069, %p108;
	mov.b32 	%r255, %f1070;
	shfl.sync.up.b32	%r256|%p117, %r255, 8, 0, -1;
	mov.b32 	%r257, %f1071;
	shfl.sync.up.b32	%r258|%p118, %r257, 8, 0, -1;
	mov.b32 	%f1072, %r258;
	mov.b32 	%f1073, %r256;
	mul.f32 	%f1074, %f1070, %f1073;
	fma.rn.f32 	%f1075, %f1070, %f1072, %f1071;
	selp.f32 	%f1076, %f1070, %f1074, %p107;
	selp.f32 	%f1077, %f1071, %f1075, %p107;
	mov.b32 	%r259, %f1076;
	shfl.sync.up.b32	%r260|%p119, %r259, 16, 0, -1;
	mov.b32 	%r261, %f1077;
	shfl.sync.up.b32	%r262|%p120, %r261, 16, 0, -1;
	mov.b32 	%f1078, %r262;
	mov.b32 	%f1079, %r260;
	mul.f32 	%f1080, %f1076, %f1079;
	fma.rn.f32 	%f1081, %f1076, %f1078, %f1077;
	selp.f32 	%f1082, %f1076, %f1080, %p106;
	selp.f32 	%f1083, %f1077, %f1081, %p106;
	fma.rn.f32 	%f278, %f1082, %f271, %f1083;
	mul.f32 	%f1084, %f278, %f1;
	selp.f32 	%f1085, %f1084, 0f00000000, %p105;
	shfl.sync.up.b32	%r263|%p121, %r243, 1, 0, -1;
	mov.b32 	%r264, %f1085;
	shfl.sync.up.b32	%r265|%p122, %r264, 1, 0, -1;
	mov.b32 	%f1086, %r265;
	mov.b32 	%f1087, %r263;
	mul.f32 	%f1088, %f1053, %f1087;
	fma.rn.f32 	%f1089, %f1053, %f1086, %f1085;
	selp.f32 	%f1090, %f1053, %f1088, %p110;
	selp.f32 	%f1091, %f1085, %f1089, %p110;
	mov.b32 	%r266, %f1090;
	shfl.sync.up.b32	%r267|%p123, %r266, 2, 0, -1;
	mov.b32 	%r268, %f1091;
	shfl.sync.up.b32	%r269|%p124, %r268, 2, 0, -1;
	mov.b32 	%f1092, %r269;
	mov.b32 	%f1093, %r267;
	mul.f32 	%f1094, %f1090, %f1093;
	fma.rn.f32 	%f1095, %f1090, %f1092, %f1091;
	selp.f32 	%f1096, %f1090, %f1094, %p109;
	selp.f32 	%f1097, %f1091, %f1095, %p109;
	mov.b32 	%r270, %f1096;
	shfl.sync.up.b32	%r271|%p125, %r270, 4, 0, -1;
	mov.b32 	%r272, %f1097;
	shfl.sync.up.b32	%r273|%p126, %r272, 4, 0, -1;
	mov.b32 	%f1098, %r273;
	mov.b32 	%f1099, %r271;
	mul.f32 	%f1100, %f1096, %f1099;
	fma.rn.f32 	%f1101, %f1096, %f1098, %f1097;
	selp.f32 	%f1102, %f1096, %f1100, %p108;
	selp.f32 	%f1103, %f1097, %f1101, %p108;
	mov.b32 	%r274, %f1102;
	shfl.sync.up.b32	%r275|%p127, %r274, 8, 0, -1;
	mov.b32 	%r276, %f1103;
	shfl.sync.up.b32	%r277|%p128, %r276, 8, 0, -1;
	mov.b32 	%f1104, %r277;
	mov.b32 	%f1105, %r275;
	mul.f32 	%f1106, %f1102, %f1105;
	fma.rn.f32 	%f1107, %f1102, %f1104, %f1103;
	selp.f32 	%f1108, %f1102, %f1106, %p107;
	selp.f32 	%f1109, %f1103, %f1107, %p107;
	mov.b32 	%r278, %f1108;
	shfl.sync.up.b32	%r279|%p129, %r278, 16, 0, -1;
	mov.b32 	%r280, %f1109;
	shfl.sync.up.b32	%r281|%p130, %r280, 16, 0, -1;
	mov.b32 	%f1110, %r281;
	mov.b32 	%f1111, %r279;
	mul.f32 	%f1112, %f1108, %f1111;
	fma.rn.f32 	%f1113, %f1108, %f1110, %f1109;
	selp.f32 	%f1114, %f1108, %f1112, %p106;
	selp.f32 	%f1115, %f1109, %f1113, %p106;
	fma.rn.f32 	%f279, %f1114, %f272, %f1115;
	mul.f32 	%f1116, %f279, %f1;
	selp.f32 	%f1117, %f1116, 0f00000000, %p105;
	shfl.sync.up.b32	%r282|%p131, %r243, 1, 0, -1;
	mov.b32 	%r283, %f1117;
	shfl.sync.up.b32	%r284|%p132, %r283, 1, 0, -1;
	mov.b32 	%f1118, %r284;
	mov.b32 	%f1119, %r282;
	mul.f32 	%f1120, %f1053, %f1119;
	fma.rn.f32 	%f1121, %f1053, %f1118, %f1117;
	selp.f32 	%f1122, %f1053, %f1120, %p110;
	selp.f32 	%f1123, %f1117, %f1121, %p110;
	mov.b32 	%r285, %f1122;
	shfl.sync.up.b32	%r286|%p133, %r285, 2, 0, -1;
	mov.b32 	%r287, %f1123;
	shfl.sync.up.b32	%r288|%p134, %r287, 2, 0, -1;
	mov.b32 	%f1124, %r288;
	mov.b32 	%f1125, %r286;
	mul.f32 	%f1126, %f1122, %f1125;
	fma.rn.f32 	%f1127, %f1122, %f1124, %f1123;
	selp.f32 	%f1128, %f1122, %f1126, %p109;
	selp.f32 	%f1129, %f1123, %f1127, %p109;
	mov.b32 	%r289, %f1128;
	shfl.sync.up.b32	%r290|%p135, %r289, 4, 0, -1;
	mov.b32 	%r291, %f1129;
	shfl.sync.up.b32	%r292|%p136, %r291, 4, 0, -1;
	mov.b32 	%f1130, %r292;
	mov.b32 	%f1131, %r290;
	mul.f32 	%f1132, %f1128, %f1131;
	fma.rn.f32 	%f1133, %f1128, %f1130, %f1129;
	selp.f32 	%f1134, %f1128, %f1132, %p108;
	selp.f32 	%f1135, %f1129, %f1133, %p108;
	mov.b32 	%r293, %f1134;
	shfl.sync.up.b32	%r294|%p137, %r293, 8, 0, -1;
	mov.b32 	%r295, %f1135;
	shfl.sync.up.b32	%r296|%p138, %r295, 8, 0, -1;
	mov.b32 	%f1136, %r296;
	mov.b32 	%f1137, %r294;
	mul.f32 	%f1138, %f1134, %f1137;
	fma.rn.f32 	%f1139, %f1134, %f1136, %f1135;
	selp.f32 	%f1140, %f1134, %f1138, %p107;
	selp.f32 	%f1141, %f1135, %f1139, %p107;
	mov.b32 	%r297, %f1140;
	shfl.sync.up.b32	%r298|%p139, %r297, 16, 0, -1;
	mov.b32 	%r299, %f1141;
	shfl.sync.up.b32	%r300|%p140, %r299, 16, 0, -1;
	mov.b32 	%f1142, %r300;
	mov.b32 	%f1143, %r298;
	mul.f32 	%f1144, %f1140, %f1143;
	fma.rn.f32 	%f1145, %f1140, %f1142, %f1141;
	selp.f32 	%f1146, %f1140, %f1144, %p106;
	selp.f32 	%f1147, %f1141, %f1145, %p106;
	fma.rn.f32 	%f280, %f1146, %f273, %f1147;
	mul.f32 	%f1148, %f280, %f1;
	selp.f32 	%f1149, %f1148, 0f00000000, %p105;
	shfl.sync.up.b32	%r301|%p141, %r243, 1, 0, -1;
	mov.b32 	%r302, %f1149;
	shfl.sync.up.b32	%r303|%p142, %r302, 1, 0, -1;
	mov.b32 	%f1150, %r303;
	mov.b32 	%f1151, %r301;
	mul.f32 	%f1152, %f1053, %f1151;
	fma.rn.f32 	%f1153, %f1053, %f1150, %f1149;
	selp.f32 	%f1154, %f1053, %f1152, %p110;
	selp.f32 	%f1155, %f1149, %f1153, %p110;
	mov.b32 	%r304, %f1154;
	shfl.sync.up.b32	%r305|%p143, %r304, 2, 0, -1;
	mov.b32 	%r306, %f1155;
	shfl.sync.up.b32	%r307|%p144, %r306, 2, 0, -1;
	mov.b32 	%f1156, %r307;
	mov.b32 	%f1157, %r305;
	mul.f32 	%f1158, %f1154, %f1157;
	fma.rn.f32 	%f1159, %f1154, %f1156, %f1155;
	selp.f32 	%f1160, %f1154, %f1158, %p109;
	selp.f32 	%f1161, %f1155, %f1159, %p109;
	mov.b32 	%r308, %f1160;
	shfl.sync.up.b32	%r309|%p145, %r308, 4, 0, -1;
	mov.b32 	%r310, %f1161;
	shfl.sync.up.b32	%r311|%p146, %r310, 4, 0, -1;
	mov.b32 	%f1162, %r311;
	mov.b32 	%f1163, %r309;
	mul.f32 	%f1164, %f1160, %f1163;
	fma.rn.f32 	%f1165, %f1160, %f1162, %f1161;
	selp.f32 	%f1166, %f1160, %f1164, %p108;
	selp.f32 	%f1167, %f1161, %f1165, %p108;
	mov.b32 	%r312, %f1166;
	shfl.sync.up.b32	%r313|%p147, %r312, 8, 0, -1;
	mov.b32 	%r314, %f1167;
	shfl.sync.up.b32	%r315|%p148, %r314, 8, 0, -1;
	mov.b32 	%f1168, %r315;
	mov.b32 	%f1169, %r313;
	mul.f32 	%f1170, %f1166, %f1169;
	fma.rn.f32 	%f1171, %f1166, %f1168, %f1167;
	selp.f32 	%f1172, %f1166, %f1170, %p107;
	selp.f32 	%f1173, %f1167, %f1171, %p107;
	mov.b32 	%r316, %f1172;
	shfl.sync.up.b32	%r317|%p149, %r316, 16, 0, -1;
	mov.b32 	%r318, %f1173;
	shfl.sync.up.b32	%r319|%p150, %r318, 16, 0, -1;
	mov.b32 	%f1174, %r319;
	mov.b32 	%f1175, %r317;
	mul.f32 	%f1176, %f1172, %f1175;
	fma.rn.f32 	%f1177, %f1172, %f1174, %f1173;
	selp.f32 	%f1178, %f1172, %f1176, %p106;
	selp.f32 	%f1179, %f1173, %f1177, %p106;
	fma.rn.f32 	%f281, %f1178, %f274, %f1179;
	mul.f32 	%f1180, %f281, %f1;
	selp.f32 	%f1181, %f1180, 0f00000000, %p105;
	shfl.sync.up.b32	%r320|%p151, %r243, 1, 0, -1;
	mov.b32 	%r321, %f1181;
	shfl.sync.up.b32	%r322|%p152, %r321, 1, 0, -1;
	mov.b32 	%f1182, %r322;
	mov.b32 	%f1183, %r320;
	mul.f32 	%f1184, %f1053, %f1183;
	fma.rn.f32 	%f1185, %f1053, %f1182, %f1181;
	selp.f32 	%f1186, %f1053, %f1184, %p110;
	selp.f32 	%f1187, %f1181, %f1185, %p110;
	mov.b32 	%r323, %f1186;
	shfl.sync.up.b32	%r324|%p153, %r323, 2, 0, -1;
	mov.b32 	%r325, %f1187;
	shfl.sync.up.b32	%r326|%p154, %r325, 2, 0, -1;
	mov.b32 	%f1188, %r326;
	mov.b32 	%f1189, %r324;
	mul.f32 	%f1190, %f1186, %f1189;
	fma.rn.f32 	%f1191, %f1186, %f1188, %f1187;
	selp.f32 	%f1192, %f1186, %f1190, %p109;
	selp.f32 	%f1193, %f1187, %f1191, %p109;
	mov.b32 	%r327, %f1192;
	shfl.sync.up.b32	%r328|%p155, %r327, 4, 0, -1;
	mov.b32 	%r329, %f1193;
	shfl.sync.up.b32	%r330|%p156, %r329, 4, 0, -1;
	mov.b32 	%f1194, %r330;
	mov.b32 	%f1195, %r328;
	mul.f32 	%f1196, %f1192, %f1195;
	fma.rn.f32 	%f1197, %f1192, %f1194, %f1193;
	selp.f32 	%f1198, %f1192, %f1196, %p108;
	selp.f32 	%f1199, %f1193, %f1197, %p108;
	mov.b32 	%r331, %f1198;
	shfl.sync.up.b32	%r332|%p157, %r331, 8, 0, -1;
	mov.b32 	%r333, %f1199;
	shfl.sync.up.b32	%r334|%p158, %r333, 8, 0, -1;
	mov.b32 	%f1200, %r334;
	mov.b32 	%f1201, %r332;
	mul.f32 	%f1202, %f1198, %f1201;
	fma.rn.f32 	%f1203, %f1198, %f1200, %f1199;
	selp.f32 	%f1204, %f1198, %f1202, %p107;
	selp.f32 	%f1205, %f1199, %f1203, %p107;
	mov.b32 	%r335, %f1204;
	shfl.sync.up.b32	%r336|%p159, %r335, 16, 0, -1;
	mov.b32 	%r337, %f1205;
	shfl.sync.up.b32	%r338|%p160, %r337, 16, 0, -1;
	mov.b32 	%f1206, %r338;
	mov.b32 	%f1207, %r336;
	mul.f32 	%f1208, %f1204, %f1207;
	fma.rn.f32 	%f1209, %f1204, %f1206, %f1205;
	selp.f32 	%f1210, %f1204, %f1208, %p106;
	selp.f32 	%f1211, %f1205, %f1209, %p106;
	fma.rn.f32 	%f282, %f1210, %f275, %f1211;
	mul.f32 	%f1212, %f282, %f1;
	selp.f32 	%f1213, %f1212, 0f00000000, %p105;
	shfl.sync.up.b32	%r339|%p161, %r243, 1, 0, -1;
	mov.b32 	%r340, %f1213;
	shfl.sync.up.b32	%r341|%p162, %r340, 1, 0, -1;
	mov.b32 	%f1214, %r341;
	mov.b32 	%f1215, %r339;
	mul.f32 	%f1216, %f1053, %f1215;
	fma.rn.f32 	%f1217, %f1053, %f1214, %f1213;
	selp.f32 	%f1218, %f1053, %f1216, %p110;
	selp.f32 	%f1219, %f1213, %f1217, %p110;
	mov.b32 	%r342, %f1218;
	shfl.sync.up.b32	%r343|%p163, %r342, 2, 0, -1;
	mov.b32 	%r344, %f1219;
	shfl.sync.up.b32	%r345|%p164, %r344, 2, 0, -1;
	mov.b32 	%f1220, %r345;
	mov.b32 	%f1221, %r343;
	mul.f32 	%f1222, %f1218, %f1221;
	fma.rn.f32 	%f1223, %f1218, %f1220, %f1219;
	selp.f32 	%f1224, %f1218, %f1222, %p109;
	selp.f32 	%f1225, %f1219, %f1223, %p109;
	mov.b32 	%r346, %f1224;
	shfl.sync.up.b32	%r347|%p165, %r346, 4, 0, -1;
	mov.b32 	%r348, %f1225;
	shfl.sync.up.b32	%r349|%p166, %r348, 4, 0, -1;
	mov.b32 	%f1226, %r349;
	mov.b32 	%f1227, %r347;
	mul.f32 	%f1228, %f1224, %f1227;
	fma.rn.f32 	%f1229, %f1224, %f1226, %f1225;
	selp.f32 	%f1230, %f1224, %f1228, %p108;
	selp.f32 	%f1231, %f1225, %f1229, %p108;
	mov.b32 	%r350, %f1230;
	shfl.sync.up.b32	%r351|%p167, %r350, 8, 0, -1;
	mov.b32 	%r352, %f1231;
	shfl.sync.up.b32	%r353|%p168, %r352, 8, 0, -1;
	mov.b32 	%f1232, %r353;
	mov.b32 	%f1233, %r351;
	mul.f32 	%f1234, %f1230, %f1233;
	fma.rn.f32 	%f1235, %f1230, %f1232, %f1231;
	selp.f32 	%f1236, %f1230, %f1234, %p107;
	selp.f32 	%f1237, %f1231, %f1235, %p107;
	mov.b32 	%r354, %f1236;
	shfl.sync.up.b32	%r355|%p169, %r354, 16, 0, -1;
	mov.b32 	%r356, %f1237;
	shfl.sync.up.b32	%r357|%p170, %r356, 16, 0, -1;
	mov.b32 	%f1238, %r357;
	mov.b32 	%f1239, %r355;
	mul.f32 	%f1240, %f1236, %f1239;
	fma.rn.f32 	%f1241, %f1236, %f1238, %f1237;
	selp.f32 	%f1242, %f1236, %f1240, %p106;
	selp.f32 	%f1243, %f1237, %f1241, %p106;
	mov.b32 	%f1244, %r433;
	fma.rn.f32 	%f283, %f1242, %f1244, %f1243;
	@%p104 bra 	$L__BB1_103;
	ld.param.u64 	%rd160, [tilson_batch_warp_scan_f32_param_11];
	mul.f32 	%f1245, %f280, %f5;
	fma.rn.f32 	%f1246, %f4, %f281, %f1245;
	fma.rn.f32 	%f1247, %f3, %f282, %f1246;
	fma.rn.f32 	%f1248, %f2, %f283, %f1247;
	cvt.s64.s32 	%rd147, %r430;
	add.s64 	%rd148, %rd3, %rd147;
	shl.b64 	%rd149, %rd148, 2;
	cvta.to.global.u64 	%rd150, %rd160;
	add.s64 	%rd151, %rd150, %rd149;
	st.global.f32 	[%rd151], %f1248;
$L__BB1_103:
	add.s32 	%r358, %r431, -1;
	min.s32 	%r359, %r358, 32;
	add.s32 	%r360, %r359, -1;
	mov.b32 	%r361, %f278;
	shfl.sync.idx.b32	%r438|%p13, %r361, %r360, 31, -1;
	mov.b32 	%r362, %f279;
	shfl.sync.idx.b32	%r437|%p14, %r362, %r360, 31, -1;
	mov.b32 	%r363, %f280;
	shfl.sync.idx.b32	%r436|%p15, %r363, %r360, 31, -1;
	mov.b32 	%r364, %f281;
	shfl.sync.idx.b32	%r435|%p16, %r364, %r360, 31, -1;
	mov.b32 	%r365, %f282;
	shfl.sync.idx.b32	%r434|%p17, %r365, %r360, 31, -1;
	mov.b32 	%r366, %f283;
	shfl.sync.idx.b32	%r433|%p18, %r366, %r360, 31, -1;
	add.s32 	%r167, %r432, 32;
	add.s32 	%r367, %r432, 33;
	add.s32 	%r431, %r431, -32;
	add.s32 	%r430, %r430, 32;
	add.s32 	%r429, %r429, 32;
	setp.lt.s32 	%p171, %r367, %r171;
	mov.u32 	%r432, %r167;
	@%p171 bra 	$L__BB1_99;
$L__BB1_104:
	ret;

}
	// .globl	tilson_many_series_one_param_f32
.visible .entry tilson_many_series_one_param_f32(
	.param .u64 .ptr .align 1 tilson_many_series_one_param_f32_param_0,
	.param .u64 .ptr .align 1 tilson_many_series_one_param_f32_param_1,
	.param .u32 tilson_many_series_one_param_f32_param_2,
	.param .f32 tilson_many_series_one_param_f32_param_3,
	.param .f32 tilson_many_series_one_param_f32_param_4,
	.param .f32 tilson_many_series_one_param_f32_param_5,
	.param .f32 tilson_many_series_one_param_f32_param_6,
	.param .f32 tilson_many_series_one_param_f32_param_7,
	.param .u32 tilson_many_series_one_param_f32_param_8,
	.param .u32 tilson_many_series_one_param_f32_param_9,
	.param .u32 tilson_many_series_one_param_f32_param_10,
	.param .u64 .ptr .align 1 tilson_many_series_one_param_f32_param_11
)
{
	.reg .pred 	%p<84>;
	.reg .b32 	%r<375>;
	.reg .b32 	%f<1241>;
	.reg .b64 	%rd<217>;

	ld.param.u64 	%rd5, [tilson_many_series_one_param_f32_param_0];
	ld.param.u64 	%rd4, [tilson_many_series_one_param_f32_param_1];
	ld.param.u32 	%r186, [tilson_many_series_one_param_f32_param_2];
	ld.param.f32 	%f312, [tilson_many_series_one_param_f32_param_3];
	ld.param.u32 	%r187, [tilson_many_series_one_param_f32_param_8];
	ld.param.u32 	%r188, [tilson_many_series_one_param_f32_param_9];
	ld.param.u32 	%r189, [tilson_many_series_one_param_f32_param_10];
	ld.param.u64 	%rd6, [tilson_many_series_one_param_f32_param_11];
	cvta.to.global.u64 	%rd1, %rd5;
	cvta.to.global.u64 	%rd2, %rd6;
	mov.u32 	%r190, %ctaid.y;
	mov.u32 	%r191, %nctaid.x;
	mov.u32 	%r192, %ntid.x;
	mov.u32 	%r193, %ctaid.x;
	mov.u32 	%r1, %tid.x;
	mad.lo.s32 	%r194, %r190, %r191, %r193;
	mul.lo.s32 	%r2, %r194, %r192;
	add.s32 	%r3, %r2, %r1;
	setp.ge.s32 	%p1, %r3, %r188;
	@%p1 bra 	$L__BB2_107;
	setp.lt.s32 	%p2, %r186, 1;
	setp.lt.s32 	%p3, %r187, 0;
	or.pred  	%p4, %p2, %p3;
	setp.lt.s32 	%p5, %r188, 1;
	or.pred  	%p6, %p4, %p5;
	setp.lt.s32 	%p7, %r189, 1;
	or.pred  	%p8, %p6, %p7;
	@%p8 bra 	$L__BB2_107;
	cvta.to.global.u64 	%rd7, %rd4;
	mul.wide.s32 	%rd8, %r3, 4;
	add.s64 	%rd9, %rd7, %rd8;
	ld.global.nc.u32 	%r4, [%rd9];
	setp.ge.u32 	%p9, %r4, %r189;
	@%p9 bra 	$L__BB2_107;
	add.s32 	%r364, %r4, %r187;
	setp.ge.u32 	%p10, %r364, %r189;
	@%p10 bra 	$L__BB2_107;
	mov.f32 	%f317, 0f3F800000;
	sub.f32 	%f1, %f317, %f312;
	setp.eq.s32 	%p11, %r364, 0;
	@%p11 bra 	$L__BB2_16;
	and.b32  	%r6, %r364, 7;
	setp.lt.u32 	%p12, %r364, 8;
	mov.b32 	%r305, 0;
	@%p12 bra 	$L__BB2_8;
	and.b32  	%r305, %r364, 2147483640;
	neg.s32 	%r303, %r305;
	shl.b32 	%r9, %r188, 3;
	mul.wide.u32 	%rd12, %r188, 4;
	mov.u32 	%r302, %r3;
$L__BB2_7:
	.pragma "nounroll";
	mul.wide.s32 	%rd10, %r302, 4;
	add.s64 	%rd11, %rd2, %rd10;
	mov.b32 	%r196, 2143289344;
	st.global.u32 	[%rd11], %r196;
	add.s64 	%rd13, %rd11, %rd12;
	st.global.u32 	[%rd13], %r196;
	add.s64 	%rd14, %rd13, %rd12;
	st.global.u32 	[%rd14], %r196;
	add.s64 	%rd15, %rd14, %rd12;
	st.global.u32 	[%rd15], %r196;
	add.s64 	%rd16, %rd15, %rd12;
	st.global.u32 	[%rd16], %r196;
	add.s64 	%rd17, %rd16, %rd12;
	st.global.u32 	[%rd17], %r196;
	add.s64 	%rd18, %rd17, %rd12;
	st.global.u32 	[%rd18], %r196;
	add.s64 	%rd19, %rd18, %rd12;
	st.global.u32 	[%rd19], %r196;
	add.s32 	%r303, %r303, 8;
	add.s32 	%r302, %r302, %r9;
	setp.ne.s32 	%p13, %r303, 0;
	@%p13 bra 	$L__BB2_7;
$L__BB2_8:
	setp.eq.s32 	%p14, %r6, 0;
	@%p14 bra 	$L__BB2_16;
	and.b32  	%r15, %r364, 3;
	setp.lt.u32 	%p15, %r6, 4;
	@%p15 bra 	$L__BB2_11;
	mad.lo.s32 	%r197, %r305, %r188, %r3;
	mul.wide.s32 	%rd20, %r197, 4;
	add.s64 	%rd21, %rd2, %rd20;
	mov.b32 	%r198, 2143289344;
	st.global.u32 	[%rd21], %r198;
	mul.wide.u32 	%rd22, %r188, 4;
	add.s64 	%rd23, %rd21, %rd22;
	st.global.u32 	[%rd23], %r198;
	add.s64 	%rd24, %rd23, %rd22;
	st.global.u32 	[%rd24], %r198;
	add.s64 	%rd25, %rd24, %rd22;
	st.global.u32 	[%rd25], %r198;
	add.s32 	%r305, %r305, 4;
$L__BB2_11:
	setp.eq.s32 	%p16, %r15, 0;
	@%p16 bra 	$L__BB2_16;
	setp.eq.s32 	%p17, %r15, 1;
	@%p17 bra 	$L__BB2_14;
	mad.lo.s32 	%r199, %r305, %r188, %r3;
	mul.wide.s32 	%rd26, %r199, 4;
	add.s64 	%rd27, %rd2, %rd26;
	mov.b32 	%r200, 2143289344;
	st.global.u32 	[%rd27], %r200;
	mul.wide.u32 	%rd28, %r188, 4;
	add.s64 	%rd29, %rd27, %rd28;
	st.global.u32 	[%rd29], %r200;
	add.s32 	%r305, %r305, 2;
$L__BB2_14:
	and.b32  	%r201, %r364, 1;
	setp.eq.b32 	%p18, %r201, 1;
	not.pred 	%p19, %p18;
	@%p19 bra 	$L__BB2_16;
	mad.lo.s32 	%r202, %r305, %r188, %r3;
	mul.wide.s32 	%rd30, %r202, 4;
	add.s64 	%rd31, %rd2, %rd30;
	mov.b32 	%r203, 2143289344;
	st.global.u32 	[%rd31], %r203;
$L__BB2_16:
	mad.lo.s32 	%r204, %r186, 6, %r4;
	add.s32 	%r205, %r204, -6;
	setp.ge.u32 	%p20, %r205, %r189;
	@%p20 bra 	$L__BB2_107;
	cvt.rn.f32.u32 	%f320, %r186;
	rcp.rn.f32 	%f2, %f320;
	add.s32 	%r20, %r186, -1;
	and.b32  	%r21, %r186, 15;
	setp.lt.u32 	%p21, %r20, 15;
	mov.f32 	%f1060, 0f00000000;
	mov.b32 	%r310, 0;
	@%p21 bra 	$L__BB2_20;
	and.b32  	%r310, %r186, 2147483632;
	neg.s32 	%r308, %r310;
	mad.lo.s32 	%r207, %r4, %r188, %r1;
	add.s32 	%r307, %r207, %r2;
	shl.b32 	%r25, %r188, 4;
	mov.f32 	%f1060, 0f00000000;
	mul.wide.u32 	%rd34, %r188, 4;
$L__BB2_19:
	.pragma "nounroll";
	mul.wide.s32 	%rd32, %r307, 4;
	add.s64 	%rd33, %rd1, %rd32;
	ld.global.nc.f32 	%f322, [%rd33];
	add.f32 	%f323, %f1060, %f322;
	add.s64 	%rd35, %rd33, %rd34;
	ld.global.nc.f32 	%f324, [%rd35];
	add.f32 	%f325, %f323, %f324;
	add.s64 	%rd36, %rd35, %rd34;
	ld.global.nc.f32 	%f326, [%rd36];
	add.f32 	%f327, %f325, %f326;
	add.s64 	%rd37, %rd36, %rd34;
	ld.global.nc.f32 	%f328, [%rd37];
	add.f32 	%f329, %f327, %f328;
	add.s64 	%rd38, %rd37, %rd34;
	ld.global.nc.f32 	%f330, [%rd38];
	add.f32 	%f331, %f329, %f330;
	add.s64 	%rd39, %rd38, %rd34;
	ld.global.nc.f32 	%f332, [%rd39];
	add.f32 	%f333, %f331, %f332;
	add.s64 	%rd40, %rd39, %rd34;
	ld.global.nc.f32 	%f334, [%rd40];
	add.f32 	%f335, %f333, %f334;
	add.s64 	%rd41, %rd40, %rd34;
	ld.global.nc.f32 	%f336, [%rd41];
	add.f32 	%f337, %f335, %f336;
	add.s64 	%rd42, %rd41, %rd34;
	ld.global.nc.f32 	%f338, [%rd42];
	add.f32 	%f339, %f337, %f338;
	add.s64 	%rd43, %rd42, %rd34;
	ld.global.nc.f32 	%f340, [%rd43];
	add.f32 	%f341, %f339, %f340;
	add.s64 	%rd44, %rd43, %rd34;
	ld.global.nc.f32 	%f342, [%rd44];
	add.f32 	%f343, %f341, %f342;
	add.s64 	%rd45, %rd44, %rd34;
	ld.global.nc.f32 	%f344, [%rd45];
	add.f32 	%f345, %f343, %f344;
	add.s64 	%rd46, %rd45, %rd34;
	ld.global.nc.f32 	%f346, [%rd46];
	add.f32 	%f347, %f345, %f346;
	add.s64 	%rd47, %rd46, %rd34;
	ld.global.nc.f32 	%f348, [%rd47];
	add.f32 	%f349, %f347, %f348;
	add.s64 	%rd48, %rd47, %rd34;
	ld.global.nc.f32 	%f350, [%rd48];
	add.f32 	%f351, %f349, %f350;
	add.s64 	%rd49, %rd48, %rd34;
	ld.global.nc.f32 	%f352, [%rd49];
	add.f32 	%f1060, %f351, %f352;
	add.s32 	%r308, %r308, 16;
	add.s32 	%r307, %r307, %r25;
	setp.ne.s32 	%p22, %r308, 0;
	@%p22 bra 	$L__BB2_19;
$L__BB2_20:
	setp.eq.s32 	%p23, %r21, 0;
	@%p23 bra 	$L__BB2_29;
	and.b32  	%r31, %r186, 7;
	setp.lt.u32 	%p24, %r21, 8;
	@%p24 bra 	$L__BB2_23;
	add.s32 	%r208, %r310, %r4;
	mad.lo.s32 	%r209, %r208, %r188, %r3;
	mul.wide.s32 	%rd50, %r209, 4;
	add.s64 	%rd51, %rd1, %rd50;
	ld.global.nc.f32 	%f354, [%rd51];
	add.f32 	%f355, %f1060, %f354;
	mul.wide.u32 	%rd52, %r188, 4;
	add.s64 	%rd53, %rd51, %rd52;
	ld.global.nc.f32 	%f356, [%rd53];
	add.f32 	%f357, %f355, %f356;
	add.s64 	%rd54, %rd53, %rd52;
	ld.global.nc.f32 	%f358, [%rd54];
	add.f32 	%f359, %f357, %f358;
	add.s64 	%rd55, %rd54, %rd52;
	ld.global.nc.f32 	%f360, [%rd55];
	add.f32 	%f361, %f359, %f360;
	add.s64 	%rd56, %rd55, %rd52;
	ld.global.nc.f32 	%f362, [%rd56];
	add.f32 	%f363, %f361, %f362;
	add.s64 	%rd57, %rd56, %rd52;
	ld.global.nc.f32 	%f364, [%rd57];
	add.f32 	%f365, %f363, %f364;
	add.s64 	%rd58, %rd57, %rd52;
	ld.global.nc.f32 	%f366, [%rd58];
	add.f32 	%f367, %f365, %f366;
	add.s64 	%rd59, %rd58, %rd52;
	ld.global.nc.f32 	%f368, [%rd59];
	add.f32 	%f1060, %f367, %f368;
	add.s32 	%r310, %r310, 8;
$L__BB2_23:
	setp.eq.s32 	%p25, %r31, 0;
	@%p25 bra 	$L__BB2_29;
	and.b32  	%r34, %r186, 3;
	setp.lt.u32 	%p26, %r31, 4;
	@%p26 bra 	$L__BB2_26;
	add.s32 	%r210, %r310, %r4;
	mad.lo.s32 	%r211, %r210, %r188, %r3;
	mul.wide.s32 	%rd60, %r211, 4;
	add.s64 	%rd61, %rd1, %rd60;
	ld.global.nc.f32 	%f370, [%rd61];
	add.f32 	%f371, %f1060, %f370;
	mul.wide.u32 	%rd62, %r188, 4;
	add.s64 	%rd63, %rd61, %rd62;
	ld.global.nc.f32 	%f372, [%rd63];
	add.f32 	%f373, %f371, %f372;
	add.s64 	%rd64, %rd63, %rd62;
	ld.global.nc.f32 	%f374, [%rd64];
	add.f32 	%f375, %f373, %f374;
	add.s64 	%rd65, %rd64, %rd62;
	ld.global.nc.f32 	%f376, [%rd65];
	add.f32 	%f1060, %f375, %f376;
	add.s32 	%r310, %r310, 4;
$L__BB2_26:
	setp.eq.s32 	%p27, %r34, 0;
	@%p27 bra 	$L__BB2_29;
	add.s32 	%r212, %r310, %r4;
	mad.lo.s32 	%r213, %r188, %r212, %r1;
	add.s32 	%r313, %r213, %r2;
	neg.s32 	%r312, %r34;
$L__BB2_28:
	.pragma "nounroll";
	mul.wide.s32 	%rd66, %r313, 4;
	add.s64 	%rd67, %rd1, %rd66;
	ld.global.nc.f32 	%f377, [%rd67];
	add.f32 	%f1060, %f1060, %f377;
	add.s32 	%r313, %r313, %r188;
	add.s32 	%r312, %r312, 1;
	setp.ne.s32 	%p28, %r312, 0;
	@%p28 bra 	$L__BB2_28;
$L__BB2_29:
	mul.f32 	%f1077, %f2, %f1060;
	setp.lt.u32 	%p29, %r186, 2;
	mov.b32 	%r332, 1;
	mov.f32 	%f1078, %f1077;
	@%p29 bra 	$L__BB2_42;
	add.s32 	%r215, %r186, -2;
	setp.lt.u32 	%p30, %r215, 15;
	mov.f32 	%f1078, %f1077;
	mov.u32 	%r317, %r186;
	@%p30 bra 	$L__BB2_33;
	add.s32 	%r216, %r4, %r186;
	mad.lo.s32 	%r217, %r188, %r216, %r1;
	add.s32 	%r315, %r217, %r2;
	and.b32  	%r218, %r20, -16;
	neg.s32 	%r314, %r218;
	mul.wide.u32 	%rd70, %r188, 4;
	mov.f32 	%f1078, %f1077;
	mov.u32 	%r317, %r186;
$L__BB2_32:
	.pragma "nounroll";
	mul.wide.s32 	%rd68, %r315, 4;
	add.s64 	%rd69, %rd1, %rd68;
	ld.global.nc.f32 	%f379, [%rd69];
	mul.f32 	%f380, %f1, %f1078;
	fma.rn.f32 	%f381, %f312, %f379, %f380;
	add.f32 	%f382, %f1077, %f381;
	add.s64 	%rd71, %rd69, %rd70;
	ld.global.nc.f32 	%f383, [%rd71];
	mul.f32 	%f384, %f1, %f381;
	fma.rn.f32 	%f385, %f312, %f383, %f384;
	add.f32 	%f386, %f382, %f385;
	add.s64 	%rd72, %rd71, %rd70;
	ld.global.nc.f32 	%f387, [%rd72];
	mul.f32 	%f388, %f1, %f385;
	fma.rn.f32 	%f389, %f312, %f387, %f388;
	add.f32 	%f390, %f386, %f389;
	add.s64 	%rd73, %rd72, %rd70;
	ld.global.nc.f32 	%f391, [%rd73];
	mul.f32 	%f392, %f1, %f389;
	fma.rn.f32 	%f393, %f312, %f391, %f392;
	add.f32 	%f394, %f390, %f393;
	add.s64 	%rd74, %rd73, %rd70;
	ld.global.nc.f32 	%f395, [%rd74];
	mul.f32 	%f396, %f1, %f393;
	fma.rn.f32 	%f397, %f312, %f395, %f396;
	add.f32 	%f398, %f394, %f397;
	add.s64 	%rd75, %rd74, %rd70;
	ld.global.nc.f32 	%f399, [%rd75];
	mul.f32 	%f400, %f1, %f397;
	fma.rn.f32 	%f401, %f312, %f399, %f400;
	add.f32 	%f402, %f398, %f401;
	add.s64 	%rd76, %rd75, %rd70;
	ld.global.nc.f32 	%f403, [%rd76];
	mul.f32 	%f404, %f1, %f401;
	fma.rn.f32 	%f405, %f312, %f403, %f404;
	add.f32 	%f406, %f402, %f405;
	add.s64 	%rd77, %rd76, %rd70;
	ld.global.nc.f32 	%f407, [%rd77];
	mul.f32 	%f408, %f1, %f405;
	fma.rn.f32 	%f409, %f312, %f407, %f408;
	add.f32 	%f410, %f406, %f409;
	add.s64 	%rd78, %rd77, %rd70;
	ld.global.nc.f32 	%f411, [%rd78];
	mul.f32 	%f412, %f1, %f409;
	fma.rn.f32 	%f413, %f312, %f411, %f412;
	add.f32 	%f414, %f410, %f413;
	add.s64 	%rd79, %rd78, %rd70;
	ld.global.nc.f32 	%f415, [%rd79];
	mul.f32 	%f416, %f1, %f413;
	fma.rn.f32 	%f417, %f312, %f415, %f416;
	add.f32 	%f418, %f414, %f417;
	add.s64 	%rd80, %rd79, %rd70;
	ld.global.nc.f32 	%f419, [%rd80];
	mul.f32 	%f420, %f1, %f417;
	fma.rn.f32 	%f421, %f312, %f419, %f420;
	add.f32 	%f422, %f418, %f421;
	add.s64 	%rd81, %rd80, %rd70;
	ld.global.nc.f32 	%f423, [%rd81];
	mul.f32 	%f424, %f1, %f421;
	fma.rn.f32 	%f425, %f312, %f423, %f424;
	add.f32 	%f426, %f422, %f425;
	add.s64 	%rd82, %rd81, %rd70;
	ld.global.nc.f32 	%f427, [%rd82];
	mul.f32 	%f428, %f1, %f425;
	fma.rn.f32 	%f429, %f312, %f427, %f428;
	add.f32 	%f430, %f426, %f429;
	add.s64 	%rd83, %rd82, %rd70;
	ld.global.nc.f32 	%f431, [%rd83];
	mul.f32 	%f432, %f1, %f429;
	fma.rn.f32 	%f433, %f312, %f431, %f432;
	add.f32 	%f434, %f430, %f433;
	add.s64 	%rd84, %rd83, %rd70;
	ld.global.nc.f32 	%f435, [%rd84];
	mul.f32 	%f436, %f1, %f433;
	fma.rn.f32 	%f437, %f312, %f435, %f436;
	add.f32 	%f438, %f434, %f437;
	add.s32 	%r317, %r317, 16;
	add.s64 	%rd85, %rd84, %rd70;
	ld.global.nc.f32 	%f439, [%rd85];
	mul.f32 	%f440, %f1, %f437;
	fma.rn.f32 	%f1078, %f312, %f439, %f440;
	add.f32 	%f1077, %f438, %f1078;
	shl.b32 	%r219, %r188, 4;
	add.s32 	%r315, %r315, %r219;
	add.s32 	%r314, %r314, 16;
	setp.ne.s32 	%p31, %r314, 0;
	@%p31 bra 	$L__BB2_32;
$L__BB2_33:
	add.s32 	%r332, %r20, %r186;
	and.b32  	%r53, %r20, 15;
	setp.eq.s32 	%p32, %r53, 0;
	@%p32 bra 	$L__BB2_42;
	and.b32  	%r54, %r20, 7;
	setp.lt.u32 	%p33, %r53, 8;
	@%p33 bra 	$L__BB2_36;
	add.s32 	%r220, %r317, %r4;
	mad.lo.s32 	%r221, %r220, %r188, %r3;
	mul.wide.s32 	%rd86, %r221, 4;
	add.s64 	%rd87, %rd1, %rd86;
	ld.global.nc.f32 	%f442, [%rd87];
	mul.f32 	%f443, %f1, %f1078;
	fma.rn.f32 	%f444, %f312, %f442, %f443;
	add.f32 	%f445, %f1077, %f444;
	mul.wide.u32 	%rd88, %r188, 4;
	add.s64 	%rd89, %rd87, %rd88;
	ld.global.nc.f32 	%f446, [%rd89];
	mul.f32 	%f447, %f1, %f444;
	fma.rn.f32 	%f448, %f312, %f446, %f447;
	add.f32 	%f449, %f445, %f448;
	add.s64 	%rd90, %rd89, %rd88;
	ld.global.nc.f32 	%f450, [%rd90];
	mul.f32 	%f451, %f1, %f448;
	fma.rn.f32 	%f452, %f312, %f450, %f451;
	add.f32 	%f453, %f449, %f452;
	add.s64 	%rd91, %rd90, %rd88;
	ld.global.nc.f32 	%f454, [%rd91];
	mul.f32 	%f455, %f1, %f452;
	fma.rn.f32 	%f456, %f312, %f454, %f455;
	add.f32 	%f457, %f453, %f456;
	add.s64 	%rd92, %rd91, %rd88;
	ld.global.nc.f32 	%f458, [%rd92];
	mul.f32 	%f459, %f1, %f456;
	fma.rn.f32 	%f460, %f312, %f458, %f459;
	add.f32 	%f461, %f457, %f460;
	add.s64 	%rd93, %rd92, %rd88;
	ld.global.nc.f32 	%f462, [%rd93];
	mul.f32 	%f463, %f1, %f460;
	fma.rn.f32 	%f464, %f312, %f462, %f463;
	add.f32 	%f465, %f461, %f464;
	add.s64 	%rd94, %rd93, %rd88;
	ld.global.nc.f32 	%f466, [%rd94];
	mul.f32 	%f467, %f1, %f464;
	fma.rn.f32 	%f468, %f312, %f466, %f467;
	add.f32 	%f469, %f465, %f468;
	add.s64 	%rd95, %rd94, %rd88;
	ld.global.nc.f32 	%f470, [%rd95];
	mul.f32 	%f471, %f1, %f468;
	fma.rn.f32 	%f1078, %f312, %f470, %f471;
	add.f32 	%f1077, %f469, %f1078;
	add.s32 	%r317, %r317, 8;
$L__BB2_36:
	setp.eq.s32 	%p34, %r54, 0;
	@%p34 bra 	$L__BB2_42;
	and.b32  	%r57, %r20, 3;
	setp.lt.u32 	%p35, %r54, 4;
	@%p35 bra 	$L__BB2_39;
	add.s32 	%r222, %r317, %r4;
	mad.lo.s32 	%r223, %r222, %r188, %r3;
	mul.wide.s32 	%rd96, %r223, 4;
	add.s64 	%rd97, %rd1, %rd96;
	ld.global.nc.f32 	%f473, [%rd97];
	mul.f32 	%f474, %f1, %f1078;
	fma.rn.f32 	%f475, %f312, %f473, %f474;
	add.f32 	%f476, %f1077, %f475;
	mul.wide.u32 	%rd98, %r188, 4;
	add.s64 	%rd99, %rd97, %rd98;
	ld.global.nc.f32 	%f477, [%rd99];
	mul.f32 	%f478, %f1, %f475;
	fma.rn.f32 	%f479, %f312, %f477, %f478;
	add.f32 	%f480, %f476, %f479;
	add.s64 	%rd100, %rd99, %rd98;
	ld.global.nc.f32 	%f481, [%rd100];
	mul.f32 	%f482, %f1, %f479;
	fma.rn.f32 	%f483, %f312, %f481, %f482;
	add.f32 	%f484, %f480, %f483;
	add.s64 	%rd101, %rd100, %rd98;
	ld.global.nc.f32 	%f485, [%rd101];
	mul.f32 	%f486, %f1, %f483;
	fma.rn.f32 	%f1078, %f312, %f485, %f486;
	add.f32 	%f1077, %f484, %f1078;
	add.s32 	%r317, %r317, 4;
$L__BB2_39:
	setp.eq.s32 	%p36, %r57, 0;
	@%p36 bra 	$L__BB2_42;
	add.s32 	%r224, %r317, %r4;
	mad.lo.s32 	%r225, %r188, %r224, %r1;
	add.s32 	%r321, %r225, %r2;
	neg.s32 	%r320, %r57;
$L__BB2_41:
	.pragma "nounroll";
	mul.wide.s32 	%rd102, %r321, 4;
	add.s64 	%rd103, %rd1, %rd102;
	ld.global.nc.f32 	%f487, [%rd103];
	mul.f32 	%f488, %f1, %f1078;
	fma.rn.f32 	%f1078, %f312, %f487, %f488;
	add.f32 	%f1077, %f1077, %f1078;
	add.s32 	%r321, %r321, %r188;
	add.s32 	%r320, %r320, 1;
	setp.ne.s32 	%p37, %r320, 0;
	@%p37 bra 	$L__BB2_41;
$L__BB2_42:
	setp.lt.u32 	%p38, %r186, 2;
	mul.f32 	%f1100, %f2, %f1077;
	mov.f32 	%f1133, %f1100;
	@%p38 bra 	$L__BB2_54;
	add.s32 	%r227, %r186, -2;
	setp.lt.u32 	%p39, %r227, 7;
	mov.f32 	%f1133, %f1100;
	@%p39 bra 	$L__BB2_46;
	add.s32 	%r228, %r332, %r4;
	mad.lo.s32 	%r229, %r188, %r228, %r1;
	add.s32 	%r324, %r229, %r2;
	and.b32  	%r230, %r20, -8;
	neg.s32 	%r323, %r230;
	mul.wide.u32 	%rd106, %r188, 4;
	mov.f32 	%f1133, %f1100;
$L__BB2_45:
	.pragma "nounroll";
	mul.wide.s32 	%rd104, %r324, 4;
	add.s64 	%rd105, %rd1, %rd104;
	ld.global.nc.f32 	%f490, [%rd105];
	mul.f32 	%f491, %f1, %f1078;
	fma.rn.f32 	%f492, %f312, %f490, %f491;
	mul.f32 	%f493, %f1, %f1133;
	fma.rn.f32 	%f494, %f312, %f492, %f493;
	add.f32 	%f495, %f1100, %f494;
	add.s64 	%rd107, %rd105, %rd106;
	ld.global.nc.f32 	%f496, [%rd107];
	mul.f32 	%f497, %f1, %f492;
	fma.rn.f32 	%f498, %f312, %f496, %f497;
	mul.f32 	%f499, %f1, %f494;
	fma.rn.f32 	%f500, %f312, %f498, %f499;
	add.f32 	%f501, %f495, %f500;
	add.s64 	%rd108, %rd107, %rd106;
	ld.global.nc.f32 	%f502, [%rd108];
	mul.f32 	%f503, %f1, %f498;
	fma.rn.f32 	%f504, %f312, %f502, %f503;
	mul.f32 	%f505, %f1, %f500;
	fma.rn.f32 	%f506, %f312, %f504, %f505;
	add.f32 	%f507, %f501, %f506;
	add.s64 	%rd109, %rd108, %rd106;
	ld.global.nc.f32 	%f508, [%rd109];
	mul.f32 	%f509, %f1, %f504;
	fma.rn.f32 	%f510, %f312, %f508, %f509;
	mul.f32 	%f511, %f1, %f506;
	fma.rn.f32 	%f512, %f312, %f510, %f511;
	add.f32 	%f513, %f507, %f512;
	add.s64 	%rd110, %rd109, %rd106;
	ld.global.nc.f32 	%f514, [%rd110];
	mul.f32 	%f515, %f1, %f510;
	fma.rn.f32 	%f516, %f312, %f514, %f515;
	mul.f32 	%f517, %f1, %f512;
	fma.rn.f32 	%f518, %f312, %f516, %f517;
	add.f32 	%f519, %f513, %f518;
	add.s64 	%rd111, %rd110, %rd106;
	ld.global.nc.f32 	%f520, [%rd111];
	mul.f32 	%f521, %f1, %f516;
	fma.rn.f32 	%f522, %f312, %f520, %f521;
	mul.f32 	%f523, %f1, %f518;
	fma.rn.f32 	%f524, %f312, %f522, %f523;
	add.f32 	%f525, %f519, %f524;
	add.s64 	%rd112, %rd111, %rd106;
	ld.global.nc.f32 	%f526, [%rd112];
	mul.f32 	%f527, %f1, %f522;
	fma.rn.f32 	%f528, %f312, %f526, %f527;
	mul.f32 	%f529, %f1, %f524;
	fma.rn.f32 	%f530, %f312, %f528, %f529;
	add.f32 	%f531, %f525, %f530;
	add.s32 	%r332, %r332, 8;
	add.s64 	%rd113, %rd112, %rd106;
	ld.global.nc.f32 	%f532, [%rd113];
	mul.f32 	%f533, %f1, %f528;
	fma.rn.f32 	%f1078, %f312, %f532, %f533;
	mul.f32 	%f534, %f1, %f530;
	fma.rn.f32 	%f1133, %f312, %f1078, %f534;
	add.f32 	%f1100, %f531, %f1133;
	shl.b32 	%r231, %r188, 3;
	add.s32 	%r324, %r324, %r231;
	add.s32 	%r323, %r323, 8;
	setp.ne.s32 	%p40, %r323, 0;
	@%p40 bra 	$L__BB2_45;
$L__BB2_46:
	and.b32  	%r77, %r20, 7;
	setp.eq.s32 	%p41, %r77, 0;
	@%p41 bra 	$L__BB2_54;
	and.b32  	%r78, %r20, 3;
	setp.lt.u32 	%p42, %r77, 4;
	@%p42 bra 	$L__BB2_49;
	add.s32 	%r233, %r332, %r4;
	mad.lo.s32 	%r234, %r233, %r188, %r3;
	mul.wide.s32 	%rd114, %r234, 4;
	add.s64 	%rd115, %rd1, %rd114;
	ld.global.nc.f32 	%f536, [%rd115];
	mul.f32 	%f537, %f1, %f1078;
	fma.rn.f32 	%f538, %f312, %f536, %f537;
	mul.f32 	%f539, %f1, %f1133;
	fma.rn.f32 	%f540, %f312, %f538, %f539;
	add.f32 	%f541, %f1100, %f540;
	mul.wide.u32 	%rd116, %r188, 4;
	add.s64 	%rd117, %rd115, %rd116;
	ld.global.nc.f32 	%f542, [%rd117];
	mul.f32 	%f543, %f1, %f538;
	fma.rn.f32 	%f544, %f312, %f542, %f543;
	mul.f32 	%f545, %f1, %f540;
	fma.rn.f32 	%f546, %f312, %f544, %f545;
	add.f32 	%f547, %f541, %f546;
	add.s64 	%rd118, %rd117, %rd116;
	ld.global.nc.f32 	%f548, [%rd118];
	mul.f32 	%f549, %f1, %f544;
	fma.rn.f32 	%f550, %f312, %f548, %f549;
	mul.f32 	%f551, %f1, %f546;
	fma.rn.f32 	%f552, %f312, %f550, %f551;
	add.f32 	%f553, %f547, %f552;
	add.s64 	%rd119, %rd118, %rd116;
	ld.global.nc.f32 	%f554, [%rd119];
	mul.f32 	%f555, %f1, %f550;
	fma.rn.f32 	%f1078, %f312, %f554, %f555;
	mul.f32 	%f556, %f1, %f552;
	fma.rn.f32 	%f1133, %f312, %f1078, %f556;
	add.f32 	%f1100, %f553, %f1133;
	add.s32 	%r332, %r332, 4;
$L__BB2_49:
	setp.eq.s32 	%p43, %r78, 0;
	@%p43 bra 	$L__BB2_54;
	setp.eq.s32 	%p44, %r78, 1;
	@%p44 bra 	$L__BB2_52;
	add.s32 	%r236, %r332, %r4;
	mad.lo.s32 	%r237, %r236, %r188, %r3;
	mul.wide.s32 	%rd120, %r237, 4;
	add.s64 	%rd121, %rd1, %rd120;
	ld.global.nc.f32 	%f558, [%rd121];
	mul.f32 	%f559, %f1, %f1078;
	fma.rn.f32 	%f560, %f312, %f558, %f559;
	mul.f32 	%f561, %f1, %f1133;
	fma.rn.f32 	%f562, %f312, %f560, %f561;
	add.f32 	%f563, %f1100, %f562;
	mul.wide.u32 	%rd122, %r188, 4;
	add.s64 	%rd123, %rd121, %rd122;
	ld.global.nc.f32 	%f564, [%rd123];
	mul.f32 	%f565, %f1, %f560;
	fma.rn.f32 	%f1078, %f312, %f564, %f565;
	mul.f32 	%f566, %f1, %f562;
	fma.rn.f32 	%f1133, %f312, %f1078, %f566;
	add.f32 	%f1100, %f563, %f1133;
	add.s32 	%r332, %r332, 2;
$L__BB2_52:
	and.b32  	%r238, %r20, 1;
	setp.eq.b32 	%p45, %r238, 1;
	not.pred 	%p46, %p45;
	@%p46 bra 	$L__BB2_54;
	add.s32 	%r85, %r332, 1;
	add.s32 	%r239, %r332, %r4;
	mad.lo.s32 	%r240, %r239, %r188, %r3;
	mul.wide.s32 	%rd124, %r240, 4;
	add.s64 	%rd125, %rd1, %rd124;
	ld.global.nc.f32 	%f567, [%rd125];
	mul.f32 	%f568, %f1, %f1078;
	fma.rn.f32 	%f1078, %f312, %f567, %f568;
	mul.f32 	%f569, %f1, %f1133;
	fma.rn.f32 	%f1133, %f312, %f1078, %f569;
	add.f32 	%f1100, %f1100, %f1133;
	mov.u32 	%r332, %r85;
$L__BB2_54:
	setp.lt.u32 	%p47, %r186, 2;
	mul.f32 	%f1131, %f2, %f1100;
	mov.f32 	%f1173, %f1131;
	@%p47 bra 	$L__BB2_66;
	add.s32 	%r241, %r186, -2;
	setp.lt.u32 	%p48, %r241, 7;
	mov.f32 	%f1173, %f1131;
	mov.u32 	%r336, %r332;
	@%p48 bra 	$L__BB2_58;
	add.s32 	%r242, %r332, %r4;
	mad.lo.s32 	%r243, %r188, %r242, %r1;
	add.s32 	%r334, %r243, %r2;
	and.b32  	%r244, %r20, -8;
	neg.s32 	%r333, %r244;
	mul.wide.u32 	%rd128, %r188, 4;
	mov.f32 	%f1173, %f1131;
	mov.u32 	%r336, %r332;
$L__BB2_57:
	.pragma "nounroll";
	mul.wide.s32 	%rd126, %r334, 4;
	add.s64 	%rd127, %rd1, %rd126;
	ld.global.nc.f32 	%f571, [%rd127];
	mul.f32 	%f572, %f1, %f1078;
	fma.rn.f32 	%f573, %f312, %f571, %f572;
	mul.f32 	%f574, %f1, %f1133;
	fma.rn.f32 	%f575, %f312, %f573, %f574;
	mul.f32 	%f576, %f1, %f1173;
	fma.rn.f32 	%f577, %f312, %f575, %f576;
	add.f32 	%f578, %f1131, %f577;
	add.s64 	%rd129, %rd127, %rd128;
	ld.global.nc.f32 	%f579, [%rd129];
	mul.f32 	%f580, %f1, %f573;
	fma.rn.f32 	%f581, %f312, %f579, %f580;
	mul.f32 	%f582, %f1, %f575;
	fma.rn.f32 	%f583, %f312, %f581, %f582;
	mul.f32 	%f584, %f1, %f577;
	fma.rn.f32 	%f585, %f312, %f583, %f584;
	add.f32 	%f586, %f578, %f585;
	add.s64 	%rd130, %rd129, %rd128;
	ld.global.nc.f32 	%f587, [%rd130];
	mul.f32 	%f588, %f1, %f581;
	fma.rn.f32 	%f589, %f312, %f587, %f588;
	mul.f32 	%f590, %f1, %f583;
	fma.rn.f32 	%f591, %f312, %f589, %f590;
	mul.f32 	%f592, %f1, %f585;
	fma.rn.f32 	%f593, %f312, %f591, %f592;
	add.f32 	%f594, %f586, %f593;
	add.s64 	%rd131, %rd130, %rd128;
	ld.global.nc.f32 	%f595, [%rd131];
	mul.f32 	%f596, %f1, %f589;
	fma.rn.f32 	%f597, %f312, %f595, %f596;
	mul.f32 	%f598, %f1, %f591;
	fma.rn.f32 	%f599, %f312, %f597, %f598;
	mul.f32 	%f600, %f1, %f593;
	fma.rn.f32 	%f601, %f312, %f599, %f600;
	add.f32 	%f602, %f594, %f601;
	add.s64 	%rd132, %rd131, %rd128;
	ld.global.nc.f32 	%f603, [%rd132];
	mul.f32 	%f604, %f1, %f597;
	fma.rn.f32 	%f605, %f312, %f603, %f604;
	mul.f32 	%f606, %f1, %f599;
	fma.rn.f32 	%f607, %f312, %f605, %f606;
	mul.f32 	%f608, %f1, %f601;
	fma.rn.f32 	%f609, %f312, %f607, %f608;
	add.f32 	%f610, %f602, %f609;
	add.s64 	%rd133, %rd132, %rd128;
	ld.global.nc.f32 	%f611, [%rd133];
	mul.f32 	%f612, %f1, %f605;
	fma.rn.f32 	%f613, %f312, %f611, %f612;
	mul.f32 	%f614, %f1, %f607;
	fma.rn.f32 	%f615, %f312, %f613, %f614;
	mul.f32 	%f616, %f1, %f609;
	fma.rn.f32 	%f617, %f312, %f615, %f616;
	add.f32 	%f618, %f610, %f617;
	add.s64 	%rd134, %rd133, %rd128;
	ld.global.nc.f32 	%f619, [%rd134];
	mul.f32 	%f620, %f1, %f613;
	fma.rn.f32 	%f621, %f312, %f619, %f620;
	mul.f32 	%f622, %f1, %f615;
	fma.rn.f32 	%f623, %f312, %f621, %f622;
	mul.f32 	%f624, %f1, %f617;
	fma.rn.f32 	%f625, %f312, %f623, %f624;
	add.f32 	%f626, %f618, %f625;
	add.s32 	%r336, %r336, 8;
	add.s64 	%rd135, %rd134, %rd128;
	ld.global.nc.f32 	%f627, [%rd135];
	mul.f32 	%f628, %f1, %f621;
	fma.rn.f32 	%f1078, %f312, %f627, %f628;
	mul.f32 	%f629, %f1, %f623;
	fma.rn.f32 	%f1133, %f312, %f1078, %f629;
	mul.f32 	%f630, %f1, %f625;
	fma.rn.f32 	%f1173, %f312, %f1133, %f630;
	add.f32 	%f1131, %f626, %f1173;
	shl.b32 	%r245, %r188, 3;
	add.s32 	%r334, %r334, %r245;
	add.s32 	%r333, %r333, 8;
	setp.ne.s32 	%p49, %r333, 0;
	@%p49 bra 	$L__BB2_57;
$L__BB2_58:
	add.s32 	%r332, %r20, %r332;
	and.b32  	%r97, %r20, 7;
	setp.eq.s32 	%p50, %r97, 0;
	@%p50 bra 	$L__BB2_66;
	setp.lt.u32 	%p51, %r97, 4;
	@%p51 bra 	$L__BB2_61;
	add.s32 	%r246, %r336, %r4;
	mad.lo.s32 	%r247, %r246, %r188, %r3;
	mul.wide.s32 	%rd136, %r247, 4;
	add.s64 	%rd137, %rd1, %rd136;
	ld.global.nc.f32 	%f632, [%rd137];
	mul.f32 	%f633, %f1, %f1078;
	fma.rn.f32 	%f634, %f312, %f632, %f633;
	mul.f32 	%f635, %f1, %f1133;
	fma.rn.f32 	%f636, %f312, %f634, %f635;
	mul.f32 	%f637, %f1, %f1173;
	fma.rn.f32 	%f638, %f312, %f636, %f637;
	add.f32 	%f639, %f1131, %f638;
	mul.wide.u32 	%rd138, %r188, 4;
	add.s64 	%rd139, %rd137, %rd138;
	ld.global.nc.f32 	%f640, [%rd139];
	mul.f32 	%f641, %f1, %f634;
	fma.rn.f32 	%f642, %f312, %f640, %f641;
	mul.f32 	%f643, %f1, %f636;
	fma.rn.f32 	%f644, %f312, %f642, %f643;
	mul.f32 	%f645, %f1, %f638;
	fma.rn.f32 	%f646, %f312, %f644, %f645;
	add.f32 	%f647, %f639, %f646;
	add.s64 	%rd140, %rd139, %rd138;
	ld.global.nc.f32 	%f648, [%rd140];
	mul.f32 	%f649, %f1, %f642;
	fma.rn.f32 	%f650, %f312, %f648, %f649;
	mul.f32 	%f651, %f1, %f644;
	fma.rn.f32 	%f652, %f312, %f650, %f651;
	mul.f32 	%f653, %f1, %f646;
	fma.rn.f32 	%f654, %f312, %f652, %f653;
	add.f32 	%f655, %f647, %f654;
	add.s64 	%rd141, %rd140, %rd138;
	ld.global.nc.f32 	%f656, [%rd141];
	mul.f32 	%f657, %f1, %f650;
	fma.rn.f32 	%f1078, %f312, %f656, %f657;
	mul.f32 	%f658, %f1, %f652;
	fma.rn.f32 	%f1133, %f312, %f1078, %f658;
	mul.f32 	%f659, %f1, %f654;
	fma.rn.f32 	%f1173, %f312, %f1133, %f659;
	add.f32 	%f1131, %f655, %f1173;
	add.s32 	%r336, %r336, 4;
$L__BB2_61:
	and.b32  	%r100, %r20, 3;
	setp.eq.s32 	%p52, %r100, 0;
	@%p52 bra 	$L__BB2_66;
	setp.eq.s32 	%p53, %r100, 1;
	@%p53 bra 	$L__BB2_64;
	add.s32 	%r248, %r336, %r4;
	mad.lo.s32 	%r249, %r248, %r188, %r3;
	mul.wide.s32 	%rd142, %r249, 4;
	add.s64 	%rd143, %rd1, %rd142;
	ld.global.nc.f32 	%f661, [%rd143];
	mul.f32 	%f662, %f1, %f1078;
	fma.rn.f32 	%f663, %f312, %f661, %f662;
	mul.f32 	%f664, %f1, %f1133;
	fma.rn.f32 	%f665, %f312, %f663, %f664;
	mul.f32 	%f666, %f1, %f1173;
	fma.rn.f32 	%f667, %f312, %f665, %f666;
	add.f32 	%f668, %f1131, %f667;
	mul.wide.u32 	%rd144, %r188, 4;
	add.s64 	%rd145, %rd143, %rd144;
	ld.global.nc.f32 	%f669, [%rd145];
	mul.f32 	%f670, %f1, %f663;
	fma.rn.f32 	%f1078, %f312, %f669, %f670;
	mul.f32 	%f671, %f1, %f665;
	fma.rn.f32 	%f1133, %f312, %f1078, %f671;
	mul.f32 	%f672, %f1, %f667;
	fma.rn.f32 	%f1173, %f312, %f1133, %f672;
	add.f32 	%f1131, %f668, %f1173;
	add.s32 	%r336, %r336, 2;
$L__BB2_64:
	and.b32  	%r250, %r20, 1;
	setp.eq.b32 	%p54, %r250, 1;
	not.pred 	%p55, %p54;
	@%p55 bra 	$L__BB2_66;
	add.s32 	%r251, %r336, %r4;
	mad.lo.s32 	%r252, %r251, %r188, %r3;
	mul.wide.s32 	%rd146, %r252, 4;
	add.s64 	%rd147, %rd1, %rd146;
	ld.global.nc.f32 	%f673, [%rd147];
	mul.f32 	%f674, %f1, %f1078;
	fma.rn.f32 	%f1078, %f312, %f673, %f674;
	mul.f32 	%f675, %f1, %f1133;
	fma.rn.f32 	%f1133, %f312, %f1078, %f675;
	mul.f32 	%f676, %f1, %f1173;
	fma.rn.f32 	%f1173, %f312, %f1133, %f676;
	add.f32 	%f1131, %f1131, %f1173;
$L__BB2_66:
	setp.lt.u32 	%p56, %r186, 2;
	mul.f32 	%f1170, %f2, %f1131;
	mov.f32 	%f1221, %f1170;
	@%p56 bra 	$L__BB2_78;
	add.s32 	%r254, %r186, -2;
	setp.lt.u32 	%p57, %r254, 7;
	mov.f32 	%f1221, %f1170;
	@%p57 bra 	$L__BB2_70;
	add.s32 	%r255, %r332, %r4;
	mad.lo.s32 	%r256, %r188, %r255, %r1;
	add.s32 	%r341, %r256, %r2;
	and.b32  	%r257, %r20, -8;
	neg.s32 	%r340, %r257;
	mul.wide.u32 	%rd150, %r188, 4;
	mov.f32 	%f1221, %f1170;
$L__BB2_69:
	.pragma "nounroll";
	mul.wide.s32 	%rd148, %r341, 4;
	add.s64 	%rd149, %rd1, %rd148;
	ld.global.nc.f32 	%f678, [%rd149];
	mul.f32 	%f679, %f1, %f1078;
	fma.rn.f32 	%f680, %f312, %f678, %f679;
	mul.f32 	%f681, %f1, %f1133;
	fma.rn.f32 	%f682, %f312, %f680, %f681;
	mul.f32 	%f683, %f1, %f1173;
	fma.rn.f32 	%f684, %f312, %f682, %f683;
	mul.f32 	%f685, %f1, %f1221;
	fma.rn.f32 	%f686, %f312, %f684, %f685;
	add.f32 	%f687, %f1170, %f686;
	add.s64 	%rd151, %rd149, %rd150;
	ld.global.nc.f32 	%f688, [%rd151];
	mul.f32 	%f689, %f1, %f680;
	fma.rn.f32 	%f690, %f312, %f688, %f689;
	mul.f32 	%f691, %f1, %f682;
	fma.rn.f32 	%f692, %f312, %f690, %f691;
	mul.f32 	%f693, %f1, %f684;
	fma.rn.f32 	%f694, %f312, %f692, %f693;
	mul.f32 	%f695, %f1, %f686;
	fma.rn.f32 	%f696, %f312, %f694, %f695;
	add.f32 	%f697, %f687, %f696;
	add.s64 	%rd152, %rd151, %rd150;
	ld.global.nc.f32 	%f698, [%rd152];
	mul.f32 	%f699, %f1, %f690;
	fma.rn.f32 	%f700, %f312, %f698, %f699;
	mul.f32 	%f701, %f1, %f692;
	fma.rn.f32 	%f702, %f312, %f700, %f701;
	mul.f32 	%f703, %f1, %f694;
	fma.rn.f32 	%f704, %f312, %f702, %f703;
	mul.f32 	%f705, %f1, %f696;
	fma.rn.f32 	%f706, %f312, %f704, %f705;
	add.f32 	%f707, %f697, %f706;
	add.s64 	%rd153, %rd152, %rd150;
	ld.global.nc.f32 	%f708, [%rd153];
	mul.f32 	%f709, %f1, %f700;
	fma.rn.f32 	%f710, %f312, %f708, %f709;
	mul.f32 	%f711, %f1, %f702;
	fma.rn.f32 	%f712, %f312, %f710, %f711;
	mul.f32 	%f713, %f1, %f704;
	fma.rn.f32 	%f714, %f312, %f712, %f713;
	mul.f32 	%f715, %f1, %f706;
	fma.rn.f32 	%f716, %f312, %f714, %f715;
	add.f32 	%f717, %f707, %f716;
	add.s64 	%rd154, %rd153, %rd150;
	ld.global.nc.f32 	%f718, [%rd154];
	mul.f32 	%f719, %f1, %f710;
	fma.rn.f32 	%f720, %f312, %f718, %f719;
	mul.f32 	%f721, %f1, %f712;
	fma.rn.f32 	%f722, %f312, %f720, %f721;
	mul.f32 	%f723, %f1, %f714;
	fma.rn.f32 	%f724, %f312, %f722, %f723;
	mul.f32 	%f725, %f1, %f716;
	fma.rn.f32 	%f726, %f312, %f724, %f725;
	add.f32 	%f727, %f717, %f726;
	add.s64 	%rd155, %rd154, %rd150;
	ld.global.nc.f32 	%f728, [%rd155];
	mul.f32 	%f729, %f1, %f720;
	fma.rn.f32 	%f730, %f312, %f728, %f729;
	mul.f32 	%f731, %f1, %f722;
	fma.rn.f32 	%f732, %f312, %f730, %f731;
	mul.f32 	%f733, %f1, %f724;
	fma.rn.f32 	%f734, %f312, %f732, %f733;
	mul.f32 	%f735, %f1, %f726;
	fma.rn.f32 	%f736, %f312, %f734, %f735;
	add.f32 	%f737, %f727, %f736;
	add.s64 	%rd156, %rd155, %rd150;
	ld.global.nc.f32 	%f738, [%rd156];
	mul.f32 	%f739, %f1, %f730;
	fma.rn.f32 	%f740, %f312, %f738, %f739;
	mul.f32 	%f741, %f1, %f732;
	fma.rn.f32 	%f742, %f312, %f740, %f741;
	mul.f32 	%f743, %f1, %f734;
	fma.rn.f32 	%f744, %f312, %f742, %f743;
	mul.f32 	%f745, %f1, %f736;
	fma.rn.f32 	%f746, %f312, %f744, %f745;
	add.f32 	%f747, %f737, %f746;
	add.s32 	%r332, %r332, 8;
	add.s64 	%rd157, %rd156, %rd150;
	ld.global.nc.f32 	%f748, [%rd157];
	mul.f32 	%f749, %f1, %f740;
	fma.rn.f32 	%f1078, %f312, %f748, %f749;
	mul.f32 	%f750, %f1, %f742;
	fma.rn.f32 	%f1133, %f312, %f1078, %f750;
	mul.f32 	%f751, %f1, %f744;
	fma.rn.f32 	%f1173, %f312, %f1133, %f751;
	mul.f32 	%f752, %f1, %f746;
	fma.rn.f32 	%f1221, %f312, %f1173, %f752;
	add.f32 	%f1170, %f747, %f1221;
	shl.b32 	%r258, %r188, 3;
	add.s32 	%r341, %r341, %r258;
	add.s32 	%r340, %r340, 8;
	setp.ne.s32 	%p58, %r340, 0;
	@%p58 bra 	$L__BB2_69;
$L__BB2_70:
	and.b32  	%r114, %r20, 7;
	setp.eq.s32 	%p59, %r114, 0;
	@%p59 bra 	$L__BB2_78;
	setp.lt.u32 	%p60, %r114, 4;
	@%p60 bra 	$L__BB2_73;
	add.s32 	%r260, %r332, %r4;
	mad.lo.s32 	%r261, %r260, %r188, %r3;
	mul.wide.s32 	%rd158, %r261, 4;
	add.s64 	%rd159, %rd1, %rd158;
	ld.global.nc.f32 	%f754, [%rd159];
	mul.f32 	%f755, %f1, %f1078;
	fma.rn.f32 	%f756, %f312, %f754, %f755;
	mul.f32 	%f757, %f1, %f1133;
	fma.rn.f32 	%f758, %f312, %f756, %f757;
	mul.f32 	%f759, %f1, %f1173;
	fma.rn.f32 	%f760, %f312, %f758, %f759;
	mul.f32 	%f761, %f1, %f1221;
	fma.rn.f32 	%f762, %f312, %f760, %f761;
	add.f32 	%f763, %f1170, %f762;
	mul.wide.u32 	%rd160, %r188, 4;
	add.s64 	%rd161, %rd159, %rd160;
	ld.global.nc.f32 	%f764, [%rd161];
	mul.f32 	%f765, %f1, %f756;
	fma.rn.f32 	%f766, %f312, %f764, %f765;
	mul.f32 	%f767, %f1, %f758;
	fma.rn.f32 	%f768, %f312, %f766, %f767;
	mul.f32 	%f769, %f1, %f760;
	fma.rn.f32 	%f770, %f312, %f768, %f769;
	mul.f32 	%f771, %f1, %f762;
	fma.rn.f32 	%f772, %f312, %f770, %f771;
	add.f32 	%f773, %f763, %f772;
	add.s64 	%rd162, %rd161, %rd160;
	ld.global.nc.f32 	%f774, [%rd162];
	mul.f32 	%f775, %f1, %f766;
	fma.rn.f32 	%f776, %f312, %f774, %f775;
	mul.f32 	%f777, %f1, %f768;
	fma.rn.f32 	%f778, %f312, %f776, %f777;
	mul.f32 	%f779, %f1, %f770;
	fma.rn.f32 	%f780, %f312, %f778, %f779;
	mul.f32 	%f781, %f1, %f772;
	fma.rn.f32 	%f782, %f312, %f780, %f781;
	add.f32 	%f783, %f773, %f782;
	add.s64 	%rd163, %rd162, %rd160;
	ld.global.nc.f32 	%f784, [%rd163];
	mul.f32 	%f785, %f1, %f776;
	fma.rn.f32 	%f1078, %f312, %f784, %f785;
	mul.f32 	%f786, %f1, %f778;
	fma.rn.f32 	%f1133, %f312, %f1078, %f786;
	mul.f32 	%f787, %f1, %f780;
	fma.rn.f32 	%f1173, %f312, %f1133, %f787;
	mul.f32 	%f788, %f1, %f782;
	fma.rn.f32 	%f1221, %f312, %f1173, %f788;
	add.f32 	%f1170, %f783, %f1221;
	add.s32 	%r332, %r332, 4;
$L__BB2_73:
	and.b32  	%r118, %r20, 3;
	setp.eq.s32 	%p61, %r118, 0;
	@%p61 bra 	$L__BB2_78;
	setp.eq.s32 	%p62, %r118, 1;
	@%p62 bra 	$L__BB2_76;
	add.s32 	%r263, %r332, %r4;
	mad.lo.s32 	%r264, %r263, %r188, %r3;
	mul.wide.s32 	%rd164, %r264, 4;
	add.s64 	%rd165, %rd1, %rd164;
	ld.global.nc.f32 	%f790, [%rd165];
	mul.f32 	%f791, %f1, %f1078;
	fma.rn.f32 	%f792, %f312, %f790, %f791;
	mul.f32 	%f793, %f1, %f1133;
	fma.rn.f32 	%f794, %f312, %f792, %f793;
	mul.f32 	%f795, %f1, %f1173;
	fma.rn.f32 	%f796, %f312, %f794, %f795;
	mul.f32 	%f797, %f1, %f1221;
	fma.rn.f32 	%f798, %f312, %f796, %f797;
	add.f32 	%f799, %f1170, %f798;
	mul.wide.u32 	%rd166, %r188, 4;
	add.s64 	%rd167, %rd165, %rd166;
	ld.global.nc.f32 	%f800, [%rd167];
	mul.f32 	%f801, %f1, %f792;
	fma.rn.f32 	%f1078, %f312, %f800, %f801;
	mul.f32 	%f802, %f1, %f794;
	fma.rn.f32 	%f1133, %f312, %f1078, %f802;
	mul.f32 	%f803, %f1, %f796;
	fma.rn.f32 	%f1173, %f312, %f1133, %f803;
	mul.f32 	%f804, %f1, %f798;
	fma.rn.f32 	%f1221, %f312, %f1173, %f804;
	add.f32 	%f1170, %f799, %f1221;
	add.s32 	%r332, %r332, 2;
$L__BB2_76:
	and.b32  	%r265, %r20, 1;
	setp.eq.b32 	%p63, %r265, 1;
	not.pred 	%p64, %p63;
	@%p64 bra 	$L__BB2_78;
	add.s32 	%r122, %r332, 1;
	add.s32 	%r266, %r332, %r4;
	mad.lo.s32 	%r267, %r266, %r188, %r3;
	mul.wide.s32 	%rd168, %r267, 4;
	add.s64 	%rd169, %rd1, %rd168;
	ld.global.nc.f32 	%f805, [%rd169];
	mul.f32 	%f806, %f1, %f1078;
	fma.rn.f32 	%f1078, %f312, %f805, %f806;
	mul.f32 	%f807, %f1, %f1133;
	fma.rn.f32 	%f1133, %f312, %f1078, %f807;
	mul.f32 	%f808, %f1, %f1173;
	fma.rn.f32 	%f1173, %f312, %f1133, %f808;
	mul.f32 	%f809, %f1, %f1221;
	fma.rn.f32 	%f1221, %f312, %f1173, %f809;
	add.f32 	%f1170, %f1170, %f1221;
	mov.u32 	%r332, %r122;
$L__BB2_78:
	setp.lt.u32 	%p65, %r186, 2;
	mul.f32 	%f1217, %f2, %f1170;
	mov.u32 	%r365, %r332;
	mov.f32 	%f1222, %f1217;
	@%p65 bra 	$L__BB2_90;
	add.s32 	%r268, %r186, -2;
	setp.lt.u32 	%p66, %r268, 7;
	mov.f32 	%f1222, %f1217;
	mov.u32 	%r353, %r332;
	@%p66 bra 	$L__BB2_82;
	add.s32 	%r269, %r332, %r4;
	mad.lo.s32 	%r270, %r188, %r269, %r1;
	add.s32 	%r351, %r270, %r2;
	and.b32  	%r271, %r20, -8;
	neg.s32 	%r350, %r271;
	mul.wide.u32 	%rd172, %r188, 4;
	mov.f32 	%f1222, %f1217;
	mov.u32 	%r353, %r332;
$L__BB2_81:
	.pragma "nounroll";
	mul.wide.s32 	%rd170, %r351, 4;
	add.s64 	%rd171, %rd1, %rd170;
	ld.global.nc.f32 	%f811, [%rd171];
	mul.f32 	%f812, %f1, %f1078;
	fma.rn.f32 	%f813, %f312, %f811, %f812;
	mul.f32 	%f814, %f1, %f1133;
	fma.rn.f32 	%f815, %f312, %f813, %f814;
	mul.f32 	%f816, %f1, %f1173;
	fma.rn.f32 	%f817, %f312, %f815, %f816;
	mul.f32 	%f818, %f1, %f1221;
	fma.rn.f32 	%f819, %f312, %f817, %f818;
	mul.f32 	%f820, %f1, %f1222;
	fma.rn.f32 	%f821, %f312, %f819, %f820;
	add.f32 	%f822, %f1217, %f821;
	add.s64 	%rd173, %rd171, %rd172;
	ld.global.nc.f32 	%f823, [%rd173];
	mul.f32 	%f824, %f1, %f813;
	fma.rn.f32 	%f825, %f312, %f823, %f824;
	mul.f32 	%f826, %f1, %f815;
	fma.rn.f32 	%f827, %f312, %f825, %f826;
	mul.f32 	%f828, %f1, %f817;
	fma.rn.f32 	%f829, %f312, %f827, %f828;
	mul.f32 	%f830, %f1, %f819;
	fma.rn.f32 	%f831, %f312, %f829, %f830;
	mul.f32 	%f832, %f1, %f821;
	fma.rn.f32 	%f833, %f312, %f831, %f832;
	add.f32 	%f834, %f822, %f833;
	add.s64 	%rd174, %rd173, %rd172;
	ld.global.nc.f32 	%f835, [%rd174];
	mul.f32 	%f836, %f1, %f825;
	fma.rn.f32 	%f837, %f312, %f835, %f836;
	mul.f32 	%f838, %f1, %f827;
	fma.rn.f32 	%f839, %f312, %f837, %f838;
	mul.f32 	%f840, %f1, %f829;
	fma.rn.f32 	%f841, %f312, %f839, %f840;
	mul.f32 	%f842, %f1, %f831;
	fma.rn.f32 	%f843, %f312, %f841, %f842;
	mul.f32 	%f844, %f1, %f833;
	fma.rn.f32 	%f845, %f312, %f843, %f844;
	add.f32 	%f846, %f834, %f845;
	add.s64 	%rd175, %rd174, %rd172;
	ld.global.nc.f32 	%f847, [%rd175];
	mul.f32 	%f848, %f1, %f837;
	fma.rn.f32 	%f849, %f312, %f847, %f848;
	mul.f32 	%f850, %f1, %f839;
	fma.rn.f32 	%f851, %f312, %f849, %f850;
	mul.f32 	%f852, %f1, %f841;
	fma.rn.f32 	%f853, %f312, %f851, %f852;
	mul.f32 	%f854, %f1, %f843;
	fma.rn.f32 	%f855, %f312, %f853, %f854;
	mul.f32 	%f856, %f1, %f845;
	fma.rn.f32 	%f857, %f312, %f855, %f856;
	add.f32 	%f858, %f846, %f857;
	add.s64 	%rd176, %rd175, %rd172;
	ld.global.nc.f32 	%f859, [%rd176];
	mul.f32 	%f860, %f1, %f849;
	fma.rn.f32 	%f861, %f312, %f859, %f860;
	mul.f32 	%f862, %f1, %f851;
	fma.rn.f32 	%f863, %f312, %f861, %f862;
	mul.f32 	%f864, %f1, %f853;
	fma.rn.f32 	%f865, %f312, %f863, %f864;
	mul.f32 	%f866, %f1, %f855;
	fma.rn.f32 	%f867, %f312, %f865, %f866;
	mul.f32 	%f868, %f1, %f857;
	fma.rn.f32 	%f869, %f312, %f867, %f868;
	add.f32 	%f870, %f858, %f869;
	add.s64 	%rd177, %rd176, %rd172;
	ld.global.nc.f32 	%f871, [%rd177];
	mul.f32 	%f872, %f1, %f861;
	fma.rn.f32 	%f873, %f312, %f871, %f872;
	mul.f32 	%f874, %f1, %f863;
	fma.rn.f32 	%f875, %f312, %f873, %f874;
	mul.f32 	%f876, %f1, %f865;
	fma.rn.f32 	%f877, %f312, %f875, %f876;
	mul.f32 	%f878, %f1, %f867;
	fma.rn.f32 	%f879, %f312, %f877, %f878;
	mul.f32 	%f880, %f1, %f869;
	fma.rn.f32 	%f881, %f312, %f879, %f880;
	add.f32 	%f882, %f870, %f881;
	add.s64 	%rd178, %rd177, %rd172;
	ld.global.nc.f32 	%f883, [%rd178];
	mul.f32 	%f884, %f1, %f873;
	fma.rn.f32 	%f885, %f312, %f883, %f884;
	mul.f32 	%f886, %f1, %f875;
	fma.rn.f32 	%f887, %f312, %f885, %f886;
	mul.f32 	%f888, %f1, %f877;
	fma.rn.f32 	%f889, %f312, %f887, %f888;
	mul.f32 	%f890, %f1, %f879;
	fma.rn.f32 	%f891, %f312, %f889, %f890;
	mul.f32 	%f892, %f1, %f881;
	fma.rn.f32 	%f893, %f312, %f891, %f892;
	add.f32 	%f894, %f882, %f893;
	add.s32 	%r353, %r353, 8;
	add.s64 	%rd179, %rd178, %rd172;
	ld.global.nc.f32 	%f895, [%rd179];
	mul.f32 	%f896, %f1, %f885;
	fma.rn.f32 	%f1078, %f312, %f895, %f896;
	mul.f32 	%f897, %f1, %f887;
	fma.rn.f32 	%f1133, %f312, %f1078, %f897;
	mul.f32 	%f898, %f1, %f889;
	fma.rn.f32 	%f1173, %f312, %f1133, %f898;
	mul.f32 	%f899, %f1, %f891;
	fma.rn.f32 	%f1221, %f312, %f1173, %f899;
	mul.f32 	%f900, %f1, %f893;
	fma.rn.f32 	%f1222, %f312, %f1221, %f900;
	add.f32 	%f1217, %f894, %f1222;
	shl.b32 	%r272, %r188, 3;
	add.s32 	%r351, %r351, %r272;
	add.s32 	%r350, %r350, 8;
	setp.ne.s32 	%p67, %r350, 0;
	@%p67 bra 	$L__BB2_81;
$L__BB2_82:
	add.s32 	%r365, %r20, %r332;
	and.b32  	%r273, %r20, 7;
	setp.eq.s32 	%p68, %r273, 0;
	@%p68 bra 	$L__BB2_90;
	setp.lt.u32 	%p69, %r273, 4;
	@%p69 bra 	$L__BB2_85;
	add.s32 	%r275, %r353, %r4;
	mad.lo.s32 	%r276, %r275, %r188, %r3;
	mul.wide.s32 	%rd180, %r276, 4;
	add.s64 	%rd181, %rd1, %rd180;
	ld.global.nc.f32 	%f902, [%rd181];
	mul.f32 	%f903, %f1, %f1078;
	fma.rn.f32 	%f904, %f312, %f902, %f903;
	mul.f32 	%f905, %f1, %f1133;
	fma.rn.f32 	%f906, %f312, %f904, %f905;
	mul.f32 	%f907, %f1, %f1173;
	fma.rn.f32 	%f908, %f312, %f906, %f907;
	mul.f32 	%f909, %f1, %f1221;
	fma.rn.f32 	%f910, %f312, %f908, %f909;
	mul.f32 	%f911, %f1, %f1222;
	fma.rn.f32 	%f912, %f312, %f910, %f911;
	add.f32 	%f913, %f1217, %f912;
	mul.wide.u32 	%rd182, %r188, 4;
	add.s64 	%rd183, %rd181, %rd182;
	ld.global.nc.f32 	%f914, [%rd183];
	mul.f32 	%f915, %f1, %f904;
	fma.rn.f32 	%f916, %f312, %f914, %f915;
	mul.f32 	%f917, %f1, %f906;
	fma.rn.f32 	%f918, %f312, %f916, %f917;
	mul.f32 	%f919, %f1, %f908;
	fma.rn.f32 	%f920, %f312, %f918, %f919;
	mul.f32 	%f921, %f1, %f910;
	fma.rn.f32 	%f922, %f312, %f920, %f921;
	mul.f32 	%f923, %f1, %f912;
	fma.rn.f32 	%f924, %f312, %f922, %f923;
	add.f32 	%f925, %f913, %f924;
	add.s64 	%rd184, %rd183, %rd182;
	ld.global.nc.f32 	%f926, [%rd184];
	mul.f32 	%f927, %f1, %f916;
	fma.rn.f32 	%f928, %f312, %f926, %f927;
	mul.f32 	%f929, %f1, %f918;
	fma.rn.f32 	%f930, %f312, %f928, %f929;
	mul.f32 	%f931, %f1, %f920;
	fma.rn.f32 	%f932, %f312, %f930, %f931;
	mul.f32 	%f933, %f1, %f922;
	fma.rn.f32 	%f934, %f312, %f932, %f933;
	mul.f32 	%f935, %f1, %f924;
	fma.rn.f32 	%f936, %f312, %f934, %f935;
	add.f32 	%f937, %f925, %f936;
	add.s64 	%rd185, %rd184, %rd182;
	ld.global.nc.f32 	%f938, [%rd185];
	mul.f32 	%f939, %f1, %f928;
	fma.rn.f32 	%f1078, %f312, %f938, %f939;
	mul.f32 	%f940, %f1, %f930;
	fma.rn.f32 	%f1133, %f312, %f1078, %f940;
	mul.f32 	%f941, %f1, %f932;
	fma.rn.f32 	%f1173, %f312, %f1133, %f941;
	mul.f32 	%f942, %f1, %f934;
	fma.rn.f32 	%f1221, %f312, %f1173, %f942;
	mul.f32 	%f943, %f1, %f936;
	fma.rn.f32 	%f1222, %f312, %f1221, %f943;
	add.f32 	%f1217, %f937, %f1222;
	add.s32 	%r353, %r353, 4;
$L__BB2_85:
	and.b32  	%r277, %r20, 3;
	setp.eq.s32 	%p70, %r277, 0;
	@%p70 bra 	$L__BB2_90;
	setp.eq.s32 	%p71, %r277, 1;
	@%p71 bra 	$L__BB2_88;
	add.s32 	%r279, %r353, %r4;
	mad.lo.s32 	%r280, %r279, %r188, %r3;
	mul.wide.s32 	%rd186, %r280, 4;
	add.s64 	%rd187, %rd1, %rd186;
	ld.global.nc.f32 	%f945, [%rd187];
	mul.f32 	%f946, %f1, %f1078;
	fma.rn.f32 	%f947, %f312, %f945, %f946;
	mul.f32 	%f948, %f1, %f1133;
	fma.rn.f32 	%f949, %f312, %f947, %f948;
	mul.f32 	%f950, %f1, %f1173;
	fma.rn.f32 	%f951, %f312, %f949, %f950;
	mul.f32 	%f952, %f1, %f1221;
	fma.rn.f32 	%f953, %f312, %f951, %f952;
	mul.f32 	%f954, %f1, %f1222;
	fma.rn.f32 	%f955, %f312, %f953, %f954;
	add.f32 	%f956, %f1217, %f955;
	mul.wide.u32 	%rd188, %r188, 4;
	add.s64 	%rd189, %rd187, %rd188;
	ld.global.nc.f32 	%f957, [%rd189];
	mul.f32 	%f958, %f1, %f947;
	fma.rn.f32 	%f1078, %f312, %f957, %f958;
	mul.f32 	%f959, %f1, %f949;
	fma.rn.f32 	%f1133, %f312, %f1078, %f959;
	mul.f32 	%f960, %f1, %f951;
	fma.rn.f32 	%f1173, %f312, %f1133, %f960;
	mul.f32 	%f961, %f1, %f953;
	fma.rn.f32 	%f1221, %f312, %f1173, %f961;
	mul.f32 	%f962, %f1, %f955;
	fma.rn.f32 	%f1222, %f312, %f1221, %f962;
	add.f32 	%f1217, %f956, %f1222;
	add.s32 	%r353, %r353, 2;
$L__BB2_88:
	and.b32  	%r281, %r20, 1;
	setp.eq.b32 	%p72, %r281, 1;
	not.pred 	%p73, %p72;
	@%p73 bra 	$L__BB2_90;
	add.s32 	%r282, %r353, %r4;
	mad.lo.s32 	%r283, %r282, %r188, %r3;
	mul.wide.s32 	%rd190, %r283, 4;
	add.s64 	%rd191, %rd1, %rd190;
	ld.global.nc.f32 	%f963, [%rd191];
	mul.f32 	%f964, %f1, %f1078;
	fma.rn.f32 	%f1078, %f312, %f963, %f964;
	mul.f32 	%f965, %f1, %f1133;
	fma.rn.f32 	%f1133, %f312, %f1078, %f965;
	mul.f32 	%f966, %f1, %f1173;
	fma.rn.f32 	%f1173, %f312, %f1133, %f966;
	mul.f32 	%f967, %f1, %f1221;
	fma.rn.f32 	%f1221, %f312, %f1173, %f967;
	mul.f32 	%f968, %f1, %f1222;
	fma.rn.f32 	%f1222, %f312, %f1221, %f968;
	add.f32 	%f1217, %f1217, %f1222;
$L__BB2_90:
	ld.param.f32 	%f1046, [tilson_many_series_one_param_f32_param_7];
	ld.param.f32 	%f1040, [tilson_many_series_one_param_f32_param_6];
	ld.param.f32 	%f1034, [tilson_many_series_one_param_f32_param_5];
	ld.param.f32 	%f1028, [tilson_many_series_one_param_f32_param_4];
	mul.f32 	%f1229, %f2, %f1217;
	mul.f32 	%f969, %f1046, %f1173;
	fma.rn.f32 	%f970, %f1040, %f1221, %f969;
	fma.rn.f32 	%f971, %f1034, %f1222, %f970;
	fma.rn.f32 	%f972, %f1028, %f1229, %f971;
	mad.lo.s32 	%r284, %r364, %r188, %r3;
	mul.wide.s32 	%rd192, %r284, 4;
	add.s64 	%rd193, %rd2, %rd192;
	st.global.f32 	[%rd193], %f972;
	add.s32 	%r363, %r365, %r4;
	setp.ge.s32 	%p74, %r363, %r189;
	@%p74 bra 	$L__BB2_107;
	add.s32 	%r285, %r332, %r4;
	add.s32 	%r140, %r285, %r186;
	sub.s32 	%r286, %r189, %r140;
	add.s32 	%r287, %r286, 1;
	and.b32  	%r141, %r287, 3;
	setp.eq.s32 	%p75, %r141, 0;
	@%p75 bra 	$L__BB2_96;
	mad.lo.s32 	%r288, %r188, %r363, %r1;
	add.s32 	%r361, %r288, %r2;
	add.s32 	%r360, %r364, 1;
	mad.lo.s32 	%r289, %r188, %r364, %r188;
	add.s32 	%r290, %r1, %r289;
	add.s32 	%r359, %r290, %r2;
	neg.s32 	%r357, %r141;
$L__BB2_93:
	.pragma "nounroll";
	mov.u32 	%r364, %r360;
	mul.wide.s32 	%rd194, %r361, 4;
	add.s64 	%rd195, %rd1, %rd194;
	ld.global.nc.f32 	%f973, [%rd195];
	mul.f32 	%f974, %f1, %f1078;
	fma.rn.f32 	%f1078, %f312, %f973, %f974;
	mul.f32 	%f975, %f1, %f1133;
	fma.rn.f32 	%f1133, %f312, %f1078, %f975;
	mul.f32 	%f976, %f1, %f1173;
	fma.rn.f32 	%f1173, %f312, %f1133, %f976;
	mul.f32 	%f977, %f1, %f1221;
	fma.rn.f32 	%f1221, %f312, %f1173, %f977;
	mul.f32 	%f978, %f1, %f1222;
	fma.rn.f32 	%f1222, %f312, %f1221, %f978;
	mul.f32 	%f979, %f1, %f1229;
	fma.rn.f32 	%f1229, %f312, %f1222, %f979;
	setp.ge.s32 	%p76, %r364, %r189;
	@%p76 bra 	$L__BB2_95;
	ld.param.f32 	%f1047, [tilson_many_series_one_param_f32_param_7];
	ld.param.f32 	%f1041, [tilson_many_series_one_param_f32_param_6];
	ld.param.f32 	%f1035, [tilson_many_series_one_param_f32_param_5];
	ld.param.f32 	%f1029, [tilson_many_series_one_param_f32_param_4];
	mul.f32 	%f980, %f1047, %f1173;
	fma.rn.f32 	%f981, %f1041, %f1221, %f980;
	fma.rn.f32 	%f982, %f1035, %f1222, %f981;
	fma.rn.f32 	%f983, %f1029, %f1229, %f982;
	mul.wide.s32 	%rd196, %r359, 4;
	add.s64 	%rd197, %rd2, %rd196;
	st.global.f32 	[%rd197], %f983;
$L__BB2_95:
	add.s32 	%r361, %r361, %r188;
	add.s32 	%r360, %r364, 1;
	add.s32 	%r359, %r359, %r188;
	add.s32 	%r363, %r363, 1;
	add.s32 	%r357, %r357, 1;
	setp.ne.s32 	%p77, %r357, 0;
	add.s32 	%r365, %r365, 1;
	@%p77 bra 	$L__BB2_93;
$L__BB2_96:
	setp.lt.u32 	%p78, %r286, 3;
	@%p78 bra 	$L__BB2_107;
	add.s32 	%r372, %r364, 2;
	add.s32 	%r292, %r364, 4;
	mad.lo.s32 	%r371, %r188, %r292, %r3;
	add.s32 	%r293, %r364, 3;
	mad.lo.s32 	%r370, %r188, %r293, %r3;
	mad.lo.s32 	%r369, %r188, %r372, %r3;
	mad.lo.s32 	%r294, %r188, %r364, %r188;
	add.s32 	%r368, %r3, %r294;
	add.s32 	%r366, %r365, %r4;
	mad.lo.s32 	%r295, %r188, %r366, %r188;
	add.s32 	%r296, %r1, %r295;
	add.s32 	%r367, %r296, %r2;
	mul.wide.u32 	%rd3, %r188, 4;
$L__BB2_98:
	add.s32 	%r297, %r372, -1;
	mad.lo.s32 	%r298, %r363, %r188, %r3;
	mul.wide.s32 	%rd198, %r298, 4;
	add.s64 	%rd199, %rd1, %rd198;
	ld.global.nc.f32 	%f984, [%rd199];
	mul.f32 	%f985, %f1, %f1078;
	fma.rn.f32 	%f288, %f312, %f984, %f985;
	mul.f32 	%f986, %f1, %f1133;
	fma.rn.f32 	%f289, %f312, %f288, %f986;
	mul.f32 	%f987, %f1, %f1173;
	fma.rn.f32 	%f290, %f312, %f289, %f987;
	mul.f32 	%f988, %f1, %f1221;
	fma.rn.f32 	%f291, %f312, %f290, %f988;
	mul.f32 	%f989, %f1, %f1222;
	fma.rn.f32 	%f292, %f312, %f291, %f989;
	mul.f32 	%f990, %f1, %f1229;
	fma.rn.f32 	%f293, %f312, %f292, %f990;
	setp.ge.s32 	%p79, %r297, %r189;
	@%p79 bra 	$L__BB2_100;
	ld.param.f32 	%f1048, [tilson_many_series_one_param_f32_param_7];
	ld.param.f32 	%f1042, [tilson_many_series_one_param_f32_param_6];
	ld.param.f32 	%f1036, [tilson_many_series_one_param_f32_param_5];
	ld.param.f32 	%f1030, [tilson_many_series_one_param_f32_param_4];
	mul.f32 	%f991, %f1048, %f290;
	fma.rn.f32 	%f992, %f1042, %f291, %f991;
	fma.rn.f32 	%f993, %f1036, %f292, %f992;
	fma.rn.f32 	%f994, %f1030, %f293, %f993;
	mul.wide.s32 	%rd200, %r368, 4;
	add.s64 	%rd201, %rd2, %rd200;
	st.global.f32 	[%rd201], %f994;
$L__BB2_100:
	mul.wide.s32 	%rd202, %r367, 4;
	add.s64 	%rd203, %rd1, %rd202;
	ld.global.nc.f32 	%f995, [%rd203];
	mul.f32 	%f996, %f1, %f288;
	fma.rn.f32 	%f294, %f312, %f995, %f996;
	mul.f32 	%f997, %f1, %f289;
	fma.rn.f32 	%f295, %f312, %f294, %f997;
	mul.f32 	%f998, %f1, %f290;
	fma.rn.f32 	%f296, %f312, %f295, %f998;
	mul.f32 	%f999, %f1, %f291;
	fma.rn.f32 	%f297, %f312, %f296, %f999;
	mul.f32 	%f1000, %f1, %f292;
	fma.rn.f32 	%f298, %f312, %f297, %f1000;
	mul.f32 	%f1001, %f1, %f293;
	fma.rn.f32 	%f299, %f312, %f298, %f1001;
	setp.ge.s32 	%p80, %r372, %r189;
	@%p80 bra 	$L__BB2_102;
	ld.param.f32 	%f1049, [tilson_many_series_one_param_f32_param_7];
	ld.param.f32 	%f1043, [tilson_many_series_one_param_f32_param_6];
	ld.param.f32 	%f1037, [tilson_many_series_one_param_f32_param_5];
	ld.param.f32 	%f1031, [tilson_many_series_one_param_f32_param_4];
	mul.f32 	%f1002, %f1049, %f296;
	fma.rn.f32 	%f1003, %f1043, %f297, %f1002;
	fma.rn.f32 	%f1004, %f1037, %f298, %f1003;
	fma.rn.f32 	%f1005, %f1031, %f299, %f1004;
	mul.wide.s32 	%rd204, %r369, 4;
	add.s64 	%rd205, %rd2, %rd204;
	st.global.f32 	[%rd205], %f1005;
$L__BB2_102:
	add.s32 	%r299, %r372, 1;
	mul.wide.s32 	%rd206, %r367, 4;
	add.s64 	%rd207, %rd1, %rd206;
	add.s64 	%rd208, %rd207, %rd3;
	ld.global.nc.f32 	%f1006, [%rd208];
	mul.f32 	%f1007, %f1, %f294;
	fma.rn.f32 	%f300, %f312, %f1006, %f1007;
	mul.f32 	%f1008, %f1, %f295;
	fma.rn.f32 	%f301, %f312, %f300, %f1008;
	mul.f32 	%f1009, %f1, %f296;
	fma.rn.f32 	%f302, %f312, %f301, %f1009;
	mul.f32 	%f1010, %f1, %f297;
	fma.rn.f32 	%f303, %f312, %f302, %f1010;
	mul.f32 	%f1011, %f1, %f298;
	fma.rn.f32 	%f304, %f312, %f303, %f1011;
	mul.f32 	%f1012, %f1, %f299;
	fma.rn.f32 	%f305, %f312, %f304, %f1012;
	setp.ge.s32 	%p81, %r299, %r189;
	@%p81 bra 	$L__BB2_104;
	ld.param.f32 	%f1050, [tilson_many_series_one_param_f32_param_7];
	ld.param.f32 	%f1044, [tilson_many_series_one_param_f32_param_6];
	ld.param.f32 	%f1038, [tilson_many_series_one_param_f32_param_5];
	ld.param.f32 	%f1032, [tilson_many_series_one_param_f32_param_4];
	mul.f32 	%f1013, %f1050, %f302;
	fma.rn.f32 	%f1014, %f1044, %f303, %f1013;
	fma.rn.f32 	%f1015, %f1038, %f304, %f1014;
	fma.rn.f32 	%f1016, %f1032, %f305, %f1015;
	mul.wide.s32 	%rd209, %r370, 4;
	add.s64 	%rd210, %rd2, %rd209;
	st.global.f32 	[%rd210], %f1016;
$L__BB2_104:
	add.s32 	%r365, %r365, 4;
	mul.wide.s32 	%rd211, %r367, 4;
	add.s64 	%rd212, %rd1, %rd211;
	add.s64 	%rd213, %rd212, %rd3;
	add.s64 	%rd214, %rd213, %rd3;
	ld.global.nc.f32 	%f1017, [%rd214];
	mul.f32 	%f1018, %f1, %f300;
	fma.rn.f32 	%f1078, %f312, %f1017, %f1018;
	mul.f32 	%f1019, %f1, %f301;
	fma.rn.f32 	%f1133, %f312, %f1078, %f1019;
	mul.f32 	%f1020, %f1, %f302;
	fma.rn.f32 	%f1173, %f312, %f1133, %f1020;
	mul.f32 	%f1021, %f1, %f303;
	fma.rn.f32 	%f1221, %f312, %f1173, %f1021;
	mul.f32 	%f1022, %f1, %f304;
	fma.rn.f32 	%f1222, %f312, %f1221, %f1022;
	mul.f32 	%f1023, %f1, %f305;
	fma.rn.f32 	%f1229, %f312, %f1222, %f1023;
	add.s32 	%r300, %r372, 2;
	setp.ge.s32 	%p82, %r300, %r189;
	@%p82 bra 	$L__BB2_106;
	ld.param.f32 	%f1051, [tilson_many_series_one_param_f32_param_7];
	ld.param.f32 	%f1045, [tilson_many_series_one_param_f32_param_6];
	ld.param.f32 	%f1039, [tilson_many_series_one_param_f32_param_5];
	ld.param.f32 	%f1033, [tilson_many_series_one_param_f32_param_4];
	mul.f32 	%f1024, %f1051, %f1173;
	fma.rn.f32 	%f1025, %f1045, %f1221, %f1024;
	fma.rn.f32 	%f1026, %f1039, %f1222, %f1025;
	fma.rn.f32 	%f1027, %f1033, %f1229, %f1026;
	mul.wide.s32 	%rd215, %r371, 4;
	add.s64 	%rd216, %rd2, %rd215;
	st.global.f32 	[%rd216], %f1027;
$L__BB2_106:
	add.s32 	%r363, %r365, %r4;
	add.s32 	%r372, %r372, 4;
	shl.b32 	%r301, %r188, 2;
	add.s32 	%r371, %r371, %r301;
	add.s32 	%r370, %r370, %r301;
	add.s32 	%r369, %r369, %r301;
	add.s32 	%r368, %r368, %r301;
	add.s32 	%r367, %r367, %r301;
	add.s32 	%r366, %r366, 4;
	setp.lt.s32 	%p83, %r366, %r189;
	@%p83 bra 	$L__BB2_98;
$L__BB2_107:
	ret;

}


// ===== COMPILED SASS (sm_100) =====

	.target	sm_100

	.elftype	@"ET_EXEC"


//--------------------- .note.nv.tkinfo           --------------------------
	.section	.note.nv.tkinfo,"",@"SHT_NOTE"
	.sectionflags	@"SHF_NOTE_NV_TKINFO"
	.tkinfo
        /*0018*/ 	.word	0x00000002
        /*0030*/ 	.string	""
        /*0030*/ 	.string	"ptxas"
        /*0030*/ 	.string	"Cuda compilation tools, release 13.0, V13.0.88"
        /*0030*/ 	.string	"Build cuda_13.0.r13.0/compiler.36424714_0"
        /*0030*/ 	.string	"-arch sm_100 -m 64 "



//--------------------- .note.nv.cuinfo           --------------------------
	.section	.note.nv.cuinfo,"",@"SHT_NOTE"
	.sectionflags	@"SHF_NOTE_NV_CUINFO"
        /*0018*/ 	.short	0x0002
        /*001a*/ 	.short	0x0064
        /*001c*/ 	.short	0x0082
	.zero		2


//--------------------- .nv.info                  --------------------------
	.section	.nv.info,"",@"SHT_CUDA_INFO"
	.align	4


	//----- nvinfo : EIATTR_REGCOUNT
	.align		4
        /*0000*/ 	.byte	0x04, 0x2f
        /*0002*/ 	.short	(.L_1 - .L_0)
	.align		4
.L_0:
        /*0004*/ 	.word	index@(tilson_batch_f32)
        /*0008*/ 	.word	0x00000020


	//----- nvinfo : EIATTR_FRAME_SIZE
	.align		4
.L_1:
        /*000c*/ 	.byte	0x04, 0x11
        /*000e*/ 	.short	(.L_3 - .L_2)
	.align		4
.L_2:
        /*0010*/ 	.word	index@($__internal_2_$__cuda_sm20_rcp_rn_f32_slowpath)
        /*0014*/ 	.word	0x00000000


	//----- nvinfo : EIATTR_FRAME_SIZE
	.align		4
.L_3:
        /*0018*/ 	.byte	0x04, 0x11
        /*001a*/ 	.short	(.L_5 - .L_4)
	.align		4
.L_4:
        /*001c*/ 	.word	index@(tilson_batch_f32)
        /*0020*/ 	.word	0x00000000


	//----- nvinfo : EIATTR_REGCOUNT
	.align		4
.L_5:
        /*0024*/ 	.byte	0x04, 0x2f
        /*0026*/ 	.short	(.L_7 - .L_6)
	.align		4
.L_6:
        /*0028*/ 	.word	index@(tilson_batch_warp_scan_f32)
        /*002c*/ 	.word	0x00000028


	//----- nvinfo : EIATTR_FRAME_SIZE
	.align		4
.L_7:
        /*0030*/ 	.byte	0x04, 0x11
        /*0032*/ 	.short	(.L_9 - .L_8)
	.align		4
.L_8:
        /*0034*/ 	.word	index@($__internal_1_$__cuda_sm20_rcp_rn_f32_slowpath)
        /*0038*/ 	.word	0x00000000


	//----- nvinfo : EIATTR_FRAME_SIZE
	.align		4
.L_9:
        /*003c*/ 	.byte	0x04, 0x11
        /*003e*/ 	.short	(.L_11 - .L_10)
	.align		4
.L_10:
        /*0040*/ 	.word	index@(tilson_batch_warp_scan_f32)
        /*0044*/ 	.word	0x00000000


	//----- nvinfo : EIATTR_REGCOUNT
	.align		4
.L_11:
        /*0048*/ 	.byte	0x04, 0x2f
        /*004a*/ 	.short	(.L_13 - .L_12)
	.align		4
.L_12:
        /*004c*/ 	.word	index@(tilson_many_series_one_param_f32)
        /*0050*/ 	.word	0x00000020


	//----- nvinfo : EIATTR_FRAME_SIZE
	.align		4
.L_13:
        /*0054*/ 	.byte	0x04, 0x11
        /*0056*/ 	.short	(.L_15 - .L_14)
	.align		4
.L_14:
        /*0058*/ 	.word	index@($__internal_0_$__cuda_sm20_rcp_rn_f32_slowpath)
        /*005c*/ 	.word	0x00000000


	//----- nvinfo : EIATTR_FRAME_SIZE
	.align		4
.L_15:
        /*0060*/ 	.byte	0x04, 0x11
        /*0062*/ 	.short	(.L_17 - .L_16)
	.align		4
.L_16:
        /*0064*/ 	.word	index@(tilson_many_series_one_param_f32)
        /*0068*/ 	.word	0x00000000


	//----- nvinfo : EIATTR_MIN_STACK_SIZE
	.align		4
.L_17:
        /*006c*/ 	.byte	0x04, 0x12
        /*006e*/ 	.short	(.L_19 - .L_18)
	.align		4
.L_18:
        /*0070*/ 	.word	index@(tilson_many_series_one_param_f32)
        /*0074*/ 	.word	0x00000000


	//----- nvinfo : EIATTR_MIN_STACK_SIZE
	.align		4
.L_19:
        /*0078*/ 	.byte	0x04, 0x12
        /*007a*/ 	.short	(.L_21 - .L_20)
	.align		4
.L_20:
        /*007c*/ 	.word	index@(tilson_batch_warp_scan_f32)
        /*0080*/ 	.word	0x00000000


	//----- nvinfo : EIATTR_MIN_STACK_SIZE
	.align		4
.L_21:
        /*0084*/ 	.byte	0x04, 0x12
        /*0086*/ 	.short	(.L_23 - .L_22)
	.align		4
.L_22:
        /*0088*/ 	.word	index@(tilson_batch_f32)
        /*008c*/ 	.word	0x00000000
.L_23:


//--------------------- .nv.compat                --------------------------
	.section	.nv.compat,"",@"SHT_CUDA_COMPAT_INFO"
	.align	4
        /*0000*/ 	.byte	0x02, 0x09, 0x00, 0x00, 0x02, 0x02, 0x01, 0x00, 0x02, 0x05, 0x05, 0x00, 0x03, 0x07, 0x01, 0x01
        /*0010*/ 	.byte	0x02, 0x03, 0x00, 0x00, 0x02, 0x06, 0x01, 0x00, 0x04, 0x0b, 0x08, 0x00, 0x09, 0x00, 0x00, 0x00
        /*0020*/ 	.byte	0x00, 0x00, 0x00, 0x00


//--------------------- .nv.info.tilson_many_series_one_param_f32 --------------------------
	.section	.nv.info.tilson_many_series_one_param_f32,"",@"SHT_CUDA_INFO"
	.sectionflags	@""
	.align	4


	//----- nvinfo : EIATTR_CUDA_API_VERSION
	.align		4
        /*0000*/ 	.byte	0x04, 0x37
        /*0002*/ 	.short	(.L_25 - .L_24)
.L_24:
        /*0004*/ 	.word	0x00000082


	//----- nvinfo : EIATTR_KPARAM_INFO
	.align		4
.L_25:
        /*0008*/ 	.byte	0x04, 0x17
        /*000a*/ 	.short	(.L_27 - .L_26)
.L_26:
        /*000c*/ 	.word	0x00000000
        /*0010*/ 	.short	0x000b
        /*0012*/ 	.short	0x0038
        /*0014*/ 	.byte	0x00, 0xf5, 0x21, 0x00


	//----- nvinfo : EIATTR_KPARAM_INFO
	.align		4
.L_27:
        /*0018*/ 	.byte	0x04, 0x17
        /*001a*/ 	.short	(.L_29 - .L_28)
.L_28:
        /*001c*/ 	.word	0x00000000
        /*0020*/ 	.short	0x000a
        /*0022*/ 	.short	0x0030
        /*0024*/ 	.byte	0x00, 0xf0, 0x11, 0x00


	//----- nvinfo : EIATTR_KPARAM_INFO
	.align		4
.L_29:
        /*0028*/ 	.byte	0x04, 0x17
        /*002a*/ 	.short	(.L_31 - .L_30)
.L_30:
        /*002c*/ 	.word	0x00000000
        /*0030*/ 	.short	0x0009
        /*0032*/ 	.short	0x002c
        /*0034*/ 	.byte	0x00, 0xf0, 0x11, 0x00


	//----- nvinfo : EIATTR_KPARAM_INFO
	.align		4
.L_31:
        /*0038*/ 	.byte	0x04, 0x17
        /*003a*/ 	.short	(.L_33 - .L_32)
.L_32:
        /*003c*/ 	.word	0x00000000
        /*0040*/ 	.short	0x0008
        /*0042*/ 	.short	0x0028
        /*0044*/ 	.byte	0x00, 0xf0, 0x11, 0x00


	//----- nvinfo : EIATTR_KPARAM_INFO
	.align		4
.L_33:
        /*0048*/ 	.byte	0x04, 0x17
        /*004a*/ 	.short	(.L_35 - .L_34)
.L_34:
        /*004c*/ 	.word	0x00000000
        /*0050*/ 	.short	0x0007
        /*0052*/ 	.short	0x0024
        /*0054*/ 	.byte	0x00, 0xf0, 0x11, 0x00


	//----- nvinfo : EIATTR_KPARAM_INFO
	.align		4
.L_35:
        /*0058*/ 	.byte	0x04, 0x17
        /*005a*/ 	.short	(.L_37 - .L_36)
.L_36:
        /*005c*/ 	.word	0x00000000
        /*0060*/ 	.short	0x0006
        /*0062*/ 	.short	0x0020
        /*0064*/ 	.byte	0x00, 0xf0, 0x11, 0x00


	//----- nvinfo : EIATTR_KPARAM_INFO
	.align		4
.L_37:
        /*0068*/ 	.byte	0x04, 0x17
        /*006a*/ 	.short	(.L_39 - .L_38)
.L_38:
        /*006c*/ 	.word	0x00000000
        /*0070*/ 	.short	0x0005
        /*0072*/ 	.short	0x001c
        /*0074*/ 	.byte	0x00, 0xf0, 0x11, 0x00


	//----- nvinfo : EIATTR_KPARAM_INFO
	.align		4
.L_39:
        /*0078*/ 	.byte	0x04, 0x17
        /*007a*/ 	.short	(.L_41 - .L_40)
.L_40:
        /*007c*/ 	.word	0x00000000
        /*0080*/ 	.short	0x0004
        /*0082*/ 	.short	0x0018
        /*0084*/ 	.byte	0x00, 0xf0, 0x11, 0x00


	//----- nvinfo : EIATTR_KPARAM_INFO
	.align		4
.L_41:
        /*0088*/ 	.byte	0x04, 0x17
        /*008a*/ 	.short	(.L_43 - .L_42)
.L_42:
        /*008c*/ 	.word	0x00000000
        /*0090*/ 	.short	0x0003
        /*0092*/ 	.short	0x0014
        /*0094*/ 	.byte	0x00, 0xf0, 0x11, 0x00


	//----- nvinfo : EIATTR_KPARAM_INFO
	.align		4
.L_43:
        /*0098*/ 	.byte	0x04, 0x17
        /*009a*/ 	.short	(.L_45 - .L_44)
.L_44:
        /*009c*/ 	.word	0x00000000
        /*00a0*/ 	.short	0x0002
        /*00a2*/ 	.short	0x0010
        /*00a4*/ 	.byte	0x00, 0xf0, 0x11, 0x00


	//----- nvinfo : EIATTR_KPARAM_INFO
	.align		4
.L_45:
        /*00a8*/ 	.byte	0x04, 0x17
        /*00aa*/ 	.short	(.L_47 - .L_46)
.L_46:
        /*00ac*/ 	.word	0x00000000
        /*00b0*/ 	.short	0x0001
        /*00b2*/ 	.short	0x0008
        /*00b4*/ 	.byte	0x00, 0xf5, 0x21, 0x00


	//----- nvinfo : EIATTR_KPARAM_INFO
	.align		4
.L_47:
        /*00b8*/ 	.byte	0x04, 0x17
        /*00ba*/ 	.short	(.L_49 - .L_48)
.L_48:
        /*00bc*/ 	.word	0x00000000
        /*00c0*/ 	.short	0x0000
        /*00c2*/ 	.short	0x0000
        /*00c4*/ 	.byte	0x00, 0xf5, 0x21, 0x00


	//----- nvinfo : EIATTR_SPARSE_MMA_MASK
	.align		4
.L_49:
        /*00c8*/ 	.byte	0x03, 0x50
        /*00ca*/ 	.short	0x0000


	//----- nvinfo : EIATTR_MAXREG_COUNT
	.align		4
        /*00cc*/ 	.byte	0x03, 0x1b
        /*00ce*/ 	.short	0x00ff


	//----- nvinfo : EIATTR_MERCURY_ISA_VERSION
	.align		4
        /*00d0*/ 	.byte	0x03, 0x5f
        /*00d2*/ 	.short	0x0101


	//----- nvinfo : EIATTR_VRC_CTA_INIT_COUNT
	.align		4
        /*00d4*/ 	.byte	0x02, 0x4a
	.zero		1
	.zero		1


	//----- nvinfo : EIATTR_EXIT_INSTR_OFFSETS
	.align		4
        /*00d8*/ 	.byte	0x04, 0x1c
        /*00da*/ 	.short	(.L_51 - .L_50)


	//   ....[0]....
.L_50:
        /*00dc*/ 	.word	0x000000b0


	//   ....[1]....
        /*00e0*/ 	.word	0x00000130


	//   ....[2]....
        /*00e4*/ 	.word	0x00000190


	//   ....[3]....
        /*00e8*/ 	.word	0x000001c0


	//   ....[4]....
        /*00ec*/ 	.word	0x00000680


	//   ....[5]....
        /*00f0*/ 	.word	0x00004ef0


	//   ....[6]....
        /*00f4*/ 	.word	0x00005250


	//   ....[7]....
        /*00f8*/ 	.word	0x00005a40


	//----- nvinfo : EIATTR_CRS_STACK_SIZE
	.align		4
.L_51:
        /*00fc*/ 	.byte	0x04, 0x1e
        /*00fe*/ 	.short	(.L_53 - .L_52)
.L_52:
        /*0100*/ 	.word	0x00000000


	//----- nvinfo : EIATTR_CBANK_PARAM_SIZE
	.align		4
.L_53:
        /*0104*/ 	.byte	0x03, 0x19
        /*0106*/ 	.short	0x0040


	//----- nvinfo : EIATTR_PARAM_CBANK
	.align		4
        /*0108*/ 	.byte	0x04, 0x0a
        /*010a*/ 	.short	(.L_55 - .L_54)
	.align		4
.L_54:
        /*010c*/ 	.word	index@(.nv.constant0.tilson_many_series_one_param_f32)
        /*0110*/ 	.short	0x0380
        /*0112*/ 	.short	0x0040


	//----- nvinfo : EIATTR_SW_WAR
	.align		4
.L_55:
        /*0114*/ 	.byte	0x04, 0x36
        /*0116*/ 	.short	(.L_57 - .L_56)
.L_56:
        /*0118*/ 	.word	0x00000008
.L_57:


//--------------------- .nv.info.tilson_batch_warp_scan_f32 --------------------------
	.section	.nv.info.tilson_batch_warp_scan_f32,"",@"SHT_CUDA_INFO"
	.sectionflags	@""
	.align	4


	//----- nvinfo : EIATTR_CUDA_API_VERSION
	.align		4
        /*0000*/ 	.byte	0x04, 0x37
        /*0002*/ 	.short	(.L_59 - .L_58)
.L_58:
        /*0004*/ 	.word	0x00000082


	//----- nvinfo : EIATTR_KPARAM_INFO
	.align		4
.L_59:
        /*0008*/ 	.byte	0x04, 0x17
        /*000a*/ 	.short	(.L_61 - .L_60)
.L_60:
        /*000c*/ 	.word	0x00000000
        /*0010*/ 	.short	0x000b
        /*0012*/ 	.short	0x0050
        /*0014*/ 	.byte	0x00, 0xf5, 0x21, 0x00


	//----- nvinfo : EIATTR_KPARAM_INFO
	.align		4
.L_61:
        /*0018*/ 	.byte	0x04, 0x17
        /*001a*/ 	.short	(.L_63 - .L_62)
.L_62:
        /*001c*/ 	.word	0x00000000
        /*0020*/ 	.short	0x000a
        /*0022*/ 	.short	0x0048
        /*0024*/ 	.byte	0x00, 0xf0, 0x11, 0x00


	//----- nvinfo : EIATTR_KPARAM_INFO
	.align		4
.L_63:
        /*0028*/ 	.byte	0x04, 0x17
        /*002a*/ 	.short	(.L_65 - .L_64)
.L_64:
        /*002c*/ 	.word	0x00000000
        /*0030*/ 	.short	0x0009
        /*0032*/ 	.short	0x0044
        /*0034*/ 	.byte	0x00, 0xf0, 0x11, 0x00


	//----- nvinfo : EIATTR_KPARAM_INFO
	.align		4
.L_65:
        /*0038*/ 	.byte	0x04, 0x17
        /*003a*/ 	.short	(.L_67 - .L_66)
.L_66:
        /*003c*/ 	.word	0x00000000
        /*0040*/ 	.short	0x0008
        /*0042*/ 	.short	0x0040
        /*0044*/ 	.byte	0x00, 0xf0, 0x11, 0x00


	//----- nvinfo : EIATTR_KPARAM_INFO
	.align		4
.L_67:
        /*0048*/ 	.byte	0x04, 0x17
        /*004a*/ 	.short	(.L_69 - .L_68)
.L_68:
        /*004c*/ 	.word	0x00000000
        /*0050*/ 	.short	0x0007
        /*0052*/ 	.short	0x0038
        /*0054*/ 	.byte	0x00, 0xf5, 0x21, 0x00


	//----- nvinfo : EIATTR_KPARAM_INFO
	.align		4
.L_69:
        /*0058*/ 	.byte	0x04, 0x17
        /*005a*/ 	.short	(.L_71 - .L_70)
.L_70:
        /*005c*/ 	.word	0x00000000
        /*0060*/ 	.short	0x0006
        /*0062*/ 	.short	0x0030
        /*0064*/ 	.byte	0x00, 0xf5, 0x21, 0x00


	//----- nvinfo : EIATTR_KPARAM_INFO
	.align		4
.L_71:
        /*0068*/ 	.byte	0x04, 0x17
        /*006a*/ 	.short	(.L_73 - .L_72)
.L_72:
        /*006c*/ 	.word	0x00000000
        /*0070*/ 	.short	0x0005
        /*0072*/ 	.short	0x0028
        /*0074*/ 	.byte	0x00, 0xf5, 0x21, 0x00


	//----- nvinfo : EIATTR_KPARAM_INFO
	.align		4
.L_73:
        /*0078*/ 	.byte	0x04, 0x17
        /*007a*/ 	.short	(.L_75 - .L_74)
.L_74:
        /*007c*/ 	.word	0x00000000
        /*0080*/ 	.short	0x0004
        /*0082*/ 	.short	0x0020
        /*0084*/ 	.byte	0x00, 0xf5, 0x21, 0x00


	//----- nvinfo : EIATTR_KPARAM_INFO
	.align		4
.L_75:
        /*0088*/ 	.byte	0x04, 0x17
        /*008a*/ 	.short	(.L_77 - .L_76)
.L_76:
        /*008c*/ 	.word	0x00000000
        /*0090*/ 	.short	0x0003
        /*0092*/ 	.short	0x0018
        /*0094*/ 	.byte	0x00, 0xf5, 0x21, 0x00


	//----- nvinfo : EIATTR_KPARAM_INFO
	.align		4
.L_77:
        /*0098*/ 	.byte	0x04, 0x17
        /*009a*/ 	.short	(.L_79 - .L_78)
.L_78:
        /*009c*/ 	.word	0x00000000
        /*00a0*/ 	.short	0x0002
        /*00a2*/ 	.short	0x0010
        /*00a4*/ 	.byte	0x00, 0xf5, 0x21, 0x00


	//----- nvinfo : EIATTR_KPARAM_INFO
	.align		4
.L_79:
        /*00a8*/ 	.byte	0x04, 0x17
        /*00aa*/ 	.short	(.L_81 - .L_80)
.L_80:
        /*00ac*/ 	.word	0x00000000
        /*00b0*/ 	.short	0x0001
        /*00b2*/ 	.short	0x0008
        /*00b4*/ 	.byte	0x00, 0xf5, 0x21, 0x00


	//----- nvinfo : EIATTR_KPARAM_INFO
	.align		4
.L_81:
        /*00b8*/ 	.byte	0x04, 0x17
        /*00ba*/ 	.short	(.L_83 - .L_82)
.L_82:
        /*00bc*/ 	.word	0x00000000
        /*00c0*/ 	.short	0x0000
        /*00c2*/ 	.short	0x0000
        /*00c4*/ 	.byte	0x00, 0xf5, 0x21, 0x00


	//----- nvinfo : EIATTR_SPARSE_MMA_MASK
	.align		4
.L_83:
        /*00c8*/ 	.byte	0x03, 0x50
        /*00ca*/ 	.short	0x0000


	//----- nvinfo : EIATTR_MAXREG_COUNT
	.align		4
        /*00cc*/ 	.byte	0x03, 0x1b
        /*00ce*/ 	.short	0x00ff


	//----- nvinfo : EIATTR_MERCURY_ISA_VERSION
	.align		4
        /*00d0*/ 	.byte	0x03, 0x5f
        /*00d2*/ 	.short	0x0101


	//----- nvinfo : EIATTR_COOP_GROUP_MASK_REGIDS
	.align		4
        /*00d4*/ 	.byte	0x04, 0x29
        /*00d6*/ 	.short	(.L_85 - .L_84)


	//   ....[0]....
.L_84:
        /*00d8*/ 	.word	0xffffffff


	//   ....[1]....
        /*00dc*/ 	.word	0xffffffff


	//   ....[2]....
        /*00e0*/ 	.word	0xffffffff


	//   ....[3]....
        /*00e4*/ 	.word	0xffffffff


	//   ....[4]....
        /*00e8*/ 	.word	0xffffffff


	//   ....[5]....
        /*00ec*/ 	.word	0xffffffff


	//   ....[6]....
        /*00f0*/ 	.word	0xffffffff


	//   ....[7]....
        /*00f4*/ 	.word	0xffffffff


	//   ....[8]....
        /*00f8*/ 	.word	0xffffffff


	//   ....[9]....
        /*00fc*/ 	.word	0xffffffff


	//   ....[10]....
        /*0100*/ 	.word	0xffffffff


	//   ....[11]....
        /*0104*/ 	.word	0xffffffff


	//   ....[12]....
        /*0108*/ 	.word	0xffffffff


	//   ....[13]....
        /*010c*/ 	.word	0xffffffff


	//   ....[14]....
        /*0110*/ 	.word	0xffffffff


	//   ....[15]....
        /*0114*/ 	.word	0xffffffff


	//   ....[16]....
        /*0118*/ 	.word	0xffffffff


	//   ....[17]....
        /*011c*/ 	.word	0xffffffff


	//   ....[18]....
        /*0120*/ 	.word	0xffffffff


	//   ....[19]....
        /*0124*/ 	.word	0xffffffff


	//   ....[20]....
        /*0128*/ 	.word	0xffffffff


	//   ....[21]....
        /*012c*/ 	.word	0xffffffff


	//   ....[22]....
        /*0130*/ 	.word	0xffffffff


	//   ....[23]....
        /*0134*/ 	.word	0xffffffff


	//   ....[24]....
        /*0138*/ 	.word	0xffffffff


	//   ....[25]....
        /*013c*/ 	.word	0xffffffff


	//   ....[26]....
        /*0140*/ 	.word	0xffffffff


	//   ....[27]....
        /*0144*/ 	.word	0xffffffff


	//   ....[28]....
        /*0148*/ 	.word	0xffffffff


	//   ....[29]....
        /*014c*/ 	.word	0xffffffff


	//   ....[30]....
        /*0150*/ 	.word	0xffffffff


	//   ....[31]....
        /*0154*/ 	.word	0xffffffff


	//   ....[32]....
        /*0158*/ 	.word	0xffffffff


	//   ....[33]....
        /*015c*/ 	.word	0xffffffff


	//   ....[34]....
        /*0160*/ 	.word	0xffffffff


	//   ....[35]....
        /*0164*/ 	.word	0xffffffff


	//   ....[36]....
        /*0168*/ 	.word	0xffffffff


	//   ....[37]....
        /*016c*/ 	.word	0xffffffff


	//   ....[38]....
        /*0170*/ 	.word	0xffffffff


	//   ....[39]....
        /*0174*/ 	.word	0xffffffff


	//   ....[40]....
        /*0178*/ 	.word	0xffffffff


	//   ....[41]....
        /*017c*/ 	.word	0xffffffff


	//   ....[42]....
        /*0180*/ 	.word	0xffffffff


	//   ....[43]....
        /*0184*/ 	.word	0xffffffff


	//   ....[44]....
        /*0188*/ 	.word	0xffffffff


	//   ....[45]....
        /*018c*/ 	.word	0xffffffff


	//   ....[46]....
        /*0190*/ 	.word	0xffffffff


	//   ....[47]....
        /*0194*/ 	.word	0xffffffff


	//   ....[48]....
        /*0198*/ 	.word	0xffffffff


	//   ....[49]....
        /*019c*/ 	.word	0xffffffff


	//   ....[50]....
        /*01a0*/ 	.word	0xffffffff


	//   ....[51]....
        /*01a4*/ 	.word	0xffffffff


	//   ....[52]....
        /*01a8*/ 	.word	0xffffffff


	//   ....[53]....
        /*01ac*/ 	.word	0xffffffff


	//----- nvinfo : EIATTR_COOP_GROUP_INSTR_OFFSETS
	.align		4
.L_85:
        /*01b0*/ 	.byte	0x04, 0x28
        /*01b2*/ 	.short	(.L_87 - .L_86)


	//   ....[0]....
.L_86:
        /*01b4*/ 	.word	0x000002f0


	//   ....[1]....
        /*01b8*/ 	.word	0x00000300


	//   ....[2]....
        /*01bc*/ 	.word	0x00000320


	//   ....[3]....
        /*01c0*/ 	.word	0x00000340


	//   ....[4]....
        /*01c4*/ 	.word	0x00000350


	//   ....[5]....
        /*01c8*/ 	.word	0x00000360


	//   ....[6]....
        /*01cc*/ 	.word	0x00000370


	//   ....[7]....
        /*01d0*/ 	.word	0x00004e20


	//   ....[8]....
        /*01d4*/ 	.word	0x00004e30


	//   ....[9]....
        /*01d8*/ 	.word	0x00004e40


	//   ....[10]....
        /*01dc*/ 	.word	0x00004e50


	//   ....[11]....
        /*01e0*/ 	.word	0x00004e70


	//   ....[12]....
        /*01e4*/ 	.word	0x00004e80


	//   ....[13]....
        /*01e8*/ 	.word	0x00004fc0


	//   ....[14]....
        /*01ec*/ 	.word	0x00005050


	//   ....[15]....
        /*01f0*/ 	.word	0x00005060


	//   ....[16]....
        /*01f4*/ 	.word	0x000050a0


	//   ....[17]....
        /*01f8*/ 	.word	0x000050b0


	//   ....[18]....
        /*01fc*/ 	.word	0x000050e0


	//   ....[19]....
        /*0200*/ 	.word	0x00005100


	//   ....[20]....
        /*0204*/ 	.word	0x00005120


	//   ....[21]....
        /*0208*/ 	.word	0x00005150


	//   ....[22]....
        /*020c*/ 	.word	0x00005170


	//   ....[23]....
        /*0210*/ 	.word	0x000051e0


	//   ....[24]....
        /*0214*/ 	.word	0x00005200


	//   ....[25]....
        /*0218*/ 	.word	0x00005220


	//   ....[26]....
        /*021c*/ 	.word	0x00005240


	//   ....[27]....
        /*0220*/ 	.word	0x00005260


	//   ....[28]....
        /*0224*/ 	.word	0x000052b0


	//   ....[29]....
        /*0228*/ 	.word	0x000052d0


	//   ....[30]....
        /*022c*/ 	.word	0x000052f0


	//   ....[31]....
        /*0230*/ 	.word	0x00005310


	//   ....[32]....
        /*0234*/ 	.word	0x00005330


	//   ....[33]....
        /*0238*/ 	.word	0x00005380


	//   ....[34]....
        /*023c*/ 	.word	0x000053a0


	//   ....[35]....
        /*0240*/ 	.word	0x000053c0


	//   ....[36]....
        /*0244*/ 	.word	0x000053e0


	//   ....[37]....
        /*0248*/ 	.word	0x00005400


	//   ....[38]....
        /*024c*/ 	.word	0x00005450


	//   ....[39]....
        /*0250*/ 	.word	0x00005470


	//   ....[40]....
        /*0254*/ 	.word	0x00005490


	//   ....[41]....
        /*0258*/ 	.word	0x000054b0


	//   ....[42]....
        /*025c*/ 	.word	0x000054d0


	//   ....[43]....
        /*0260*/ 	.word	0x00005520


	//   ....[44]....
        /*0264*/ 	.word	0x00005540


	//   ....[45]....
        /*0268*/ 	.word	0x00005560


	//   ....[46]....
        /*026c*/ 	.word	0x00005590


	//   ....[47]....
        /*0270*/ 	.word	0x000055d0


	//   ....[48]....
        /*0274*/ 	.word	0x000056c0


	//   ....[49]....
        /*0278*/ 	.word	0x000056f0


	//   ....[50]....
        /*027c*/ 	.word	0x00005720


	//   ....[51]....
        /*0280*/ 	.word	0x00005740


	//   ....[52]....
        /*0284*/ 	.word	0x00005750


	//   ....[53]....
        /*0288*/ 	.word	0x00005760


	//----- nvinfo : EIATTR_VRC_CTA_INIT_COUNT
	.align		4
.L_87:
        /*028c*/ 	.byte	0x02, 0x4a
	.zero		1
	.zero		1


	//----- nvinfo : EIATTR_EXIT_INSTR_OFFSETS
	.align		4
        /*0290*/ 	.byte	0x04, 0x1c
        /*0292*/ 	.short	(.L_89 - .L_88)


	//   ....[0]....
.L_88:
        /*0294*/ 	.word	0x00000070


	//   ....[1]....
        /*0298*/ 	.word	0x000000a0


	//   ....[2]....
        /*029c*/ 	.word	0x00000110


	//   ....[3]....
        /*02a0*/ 	.word	0x00000380


	//   ....[4]....
        /*02a4*/ 	.word	0x000003b0


	//   ....[5]....
        /*02a8*/ 	.word	0x000003f0


	//   ....[6]....
        /*02ac*/ 	.word	0x00000970


	//   ....[7]....
        /*02b0*/ 	.word	0x00004e90


	//   ....[8]....
        /*02b4*/ 	.word	0x00005780


	//----- nvinfo : EIATTR_CRS_STACK_SIZE
	.align		4
.L_89:
        /*02b8*/ 	.byte	0x04, 0x1e
        /*02ba*/ 	.short	(.L_91 - .L_90)
.L_90:
        /*02bc*/ 	.word	0x00000000


	//----- nvinfo : EIATTR_CBANK_PARAM_SIZE
	.align		4
.L_91:
        /*02c0*/ 	.byte	0x03, 0x19
        /*02c2*/ 	.short	0x0058


	//----- nvinfo : EIATTR_PARAM_CBANK
	.align		4
        /*02c4*/ 	.byte	0x04, 0x0a
        /*02c6*/ 	.short	(.L_93 - .L_92)
	.align		4
.L_92:
        /*02c8*/ 	.word	index@(.nv.constant0.tilson_batch_warp_scan_f32)
        /*02cc*/ 	.short	0x0380
        /*02ce*/ 	.short	0x0058


	//----- nvinfo : EIATTR_SW_WAR
	.align		4
.L_93:
        /*02d0*/ 	.byte	0x04, 0x36
        /*02d2*/ 	.short	(.L_95 - .L_94)
.L_94:
        /*02d4*/ 	.word	0x00000008
.L_95:


//--------------------- .nv.info.tilson_batch_f32 --------------------------
	.section	.nv.info.tilson_batch_f32,"",@"SHT_CUDA_INFO"
	.sectionflags	@""
	.align	4


	//----- nvinfo : EIATTR_CUDA_API_VERSION
	.align		4
        /*0000*/ 	.byte	0x04, 0x37
        /*0002*/ 	.short	(.L_97 - .L_96)
.L_96:
        /*0004*/ 	.word	0x00000082


	//----- nvinfo : EIATTR_KPARAM_INFO
	.align		4
.L_97:
        /*0008*/ 	.byte	0x04, 0x17
        /*000a*/ 	.short	(.L_99 - .L_98)
.L_98:
        /*000c*/ 	.word	0x00000000
        /*0010*/ 	.short	0x000b
        /*0012*/ 	.short	0x0050
        /*0014*/ 	.byte	0x00, 0xf5, 0x21, 0x00


	//----- nvinfo : EIATTR_KPARAM_INFO
	.align		4
.L_99:
        /*0018*/ 	.byte	0x04, 0x17
        /*001a*/ 	.short	(.L_101 - .L_100)
.L_100:
        /*001c*/ 	.word	0x00000000
        /*0020*/ 	.short	0x000a
        /*0022*/ 	.short	0x0048
        /*0024*/ 	.byte	0x00, 0xf0, 0x11, 0x00


	//----- nvinfo : EIATTR_KPARAM_INFO
	.align		4
.L_101:
        /*0028*/ 	.byte	0x04, 0x17
        /*002a*/ 	.short	(.L_103 - .L_102)
.L_102:
        /*002c*/ 	.word	0x00000000
        /*0030*/ 	.short	0x0009
        /*0032*/ 	.short	0x0044
        /*0034*/ 	.byte	0x00, 0xf0, 0x11, 0x00


	//----- nvinfo : EIATTR_KPARAM_INFO
	.align		4
.L_103:
        /*0038*/ 	.byte	0x04, 0x17
        /*003a*/ 	.short	(.L_105 - .L_104)
.L_104:
        /*003c*/ 	.word	0x00000000
        /*0040*/ 	.short	0x0008
        /*0042*/ 	.short	0x0040
        /*0044*/ 	.byte	0x00, 0xf0, 0x11, 0x00


	//----- nvinfo : EIATTR_KPARAM_INFO
	.align		4
.L_105:
        /*0048*/ 	.byte	0x04, 0x17
        /*004a*/ 	.short	(.L_107 - .L_106)
.L_106:
        /*004c*/ 	.word	0x00000000
        /*0050*/ 	.short	0x0007
        /*0052*/ 	.short	0x0038
        /*0054*/ 	.byte	0x00, 0xf5, 0x21, 0x00


	//----- nvinfo : EIATTR_KPARAM_INFO
	.align		4
.L_107:
        /*0058*/ 	.byte	0x04, 0x17
        /*005a*/ 	.short	(.L_109 - .L_108)
.L_108:
        /*005c*/ 	.word	0x00000000
        /*0060*/ 	.short	0x0006
        /*0062*/ 	.short	0x0030
        /*0064*/ 	.byte	0x00, 0xf5, 0x21, 0x00


	//----- nvinfo : EIATTR_KPARAM_INFO
	.align		4
.L_109:
        /*0068*/ 	.byte	0x04, 0x17
        /*006a*/ 	.short	(.L_111 - .L_110)
.L_110:
        /*006c*/ 	.word	0x00000000
        /*0070*/ 	.short	0x0005
        /*0072*/ 	.short	0x0028
        /*0074*/ 	.byte	0x00, 0xf5, 0x21, 0x00


	//----- nvinfo : EIATTR_KPARAM_INFO
	.align		4
.L_111:
        /*0078*/ 	.byte	0x04, 0x17
        /*007a*/ 	.short	(.L_113 - .L_112)
.L_112:
        /*007c*/ 	.word	0x00000000
        /*0080*/ 	.short	0x0004
        /*0082*/ 	.short	0x0020
        /*0084*/ 	.byte	0x00, 0xf5, 0x21, 0x00


	//----- nvinfo : EIATTR_KPARAM_INFO
	.align		4
.L_113:
        /*0088*/ 	.byte	0x04, 0x17
        /*008a*/ 	.short	(.L_115 - .L_114)
.L_114:
        /*008c*/ 	.word	0x00000000
        /*0090*/ 	.short	0x0003
        /*0092*/ 	.short	0x0018
        /*0094*/ 	.byte	0x00, 0xf5, 0x21, 0x00


	//----- nvinfo : EIATTR_KPARAM_INFO
	.align		4
.L_115:
        /*0098*/ 	.byte	0x04, 0x17
        /*009a*/ 	.short	(.L_117 - .L_116)
.L_116:
        /*009c*/ 	.word	0x00000000
        /*00a0*/ 	.short	0x0002
        /*00a2*/ 	.short	0x0010
        /*00a4*/ 	.byte	0x00, 0xf5, 0x21, 0x00


	//----- nvinfo : EIATTR_KPARAM_INFO
	.align		4
.L_117:
        /*00a8*/ 	.byte	0x04, 0x17
        /*00aa*/ 	.short	(.L_119 - .L_118)
.L_118:
        /*00ac*/ 	.word	0x00000000
        /*00b0*/ 	.short	0x0001
        /*00b2*/ 	.short	0x0008
        /*00b4*/ 	.byte	0x00, 0xf5, 0x21, 0x00


	//----- nvinfo : EIATTR_KPARAM_INFO
	.align		4
.L_119:
        /*00b8*/ 	.byte	0x04, 0x17
        /*00ba*/ 	.short	(.L_121 - .L_120)
.L_120:
        /*00bc*/ 	.word	0x00000000
        /*00c0*/ 	.short	0x0000
        /*00c2*/ 	.short	0x0000
        /*00c4*/ 	.byte	0x00, 0xf5, 0x21, 0x00


	//----- nvinfo : EIATTR_SPARSE_MMA_MASK
	.align		4
.L_121:
        /*00c8*/ 	.byte	0x03, 0x50
        /*00ca*/ 	.short	0x0000


	//----- nvinfo : EIATTR_MAXREG_COUNT
	.align		4
        /*00cc*/ 	.byte	0x03, 0x1b
        /*00ce*/ 	.short	0x00ff


	//----- nvinfo : EIATTR_MERCURY_ISA_VERSION
	.align		4
        /*00d0*/ 	.byte	0x03, 0x5f
        /*00d2*/ 	.short	0x0101


	//----- nvinfo : EIATTR_VRC_CTA_INIT_COUNT
	.align		4
        /*00d4*/ 	.byte	0x02, 0x4a
	.zero		1
	.zero		1


	//----- nvinfo : EIATTR_EXIT_INSTR_OFFSETS
	.align		4
        /*00d8*/ 	.byte	0x04, 0x1c
        /*00da*/ 	.short	(.L_123 - .L_122)


	//   ....[0]....
.L_122:
        /*00dc*/ 	.word	0x00000070


	//   ....[1]....
        /*00e0*/ 	.word	0x00000140


	//   ....[2]....
        /*00e4*/ 	.word	0x00000170


	//   ....[3]....
        /*00e8*/ 	.word	0x000001c0


	//   ....[4]....
        /*00ec*/ 	.word	0x00000710


	//   ....[5]....
        /*00f0*/ 	.word	0x00004fb0


	//   ....[6]....
        /*00f4*/ 	.word	0x000052b0


	//   ....[7]....
        /*00f8*/ 	.word	0x000058a0


	//----- nvinfo : EIATTR_CRS_STACK_SIZE
	.align		4
.L_123:
        /*00fc*/ 	.byte	0x04, 0x1e
        /*00fe*/ 	.short	(.L_125 - .L_124)
.L_124:
        /*0100*/ 	.word	0x00000000


	//----- nvinfo : EIATTR_CBANK_PARAM_SIZE
	.align		4
.L_125:
        /*0104*/ 	.byte	0x03, 0x19
        /*0106*/ 	.short	0x0058


	//----- nvinfo : EIATTR_PARAM_CBANK
	.align		4
        /*0108*/ 	.byte	0x04, 0x0a
        /*010a*/ 	.short	(.L_127 - .L_126)
	.align		4
.L_126:
        /*010c*/ 	.word	index@(.nv.constant0.tilson_batch_f32)
        /*0110*/ 	.short	0x0380
        /*0112*/ 	.short	0x0058


	//----- nvinfo : EIATTR_SW_WAR
	.align		4
.L_127:
        /*0114*/ 	.byte	0x04, 0x36
        /*0116*/ 	.short	(.L_129 - .L_128)
.L_128:
        /*0118*/ 	.word	0x00000008
.L_129:


//--------------------- .nv.callgraph             --------------------------
	.section	.nv.callgraph,"",@"SHT_CUDA_CALLGRAPH"
	.align	4
	.sectionentsize	8
	.align		4
        /*0000*/ 	.word	0x00000000
	.align		4
        /*0004*/ 	.word	0xffffffff
	.align		4
        /*0008*/ 	.word	0x00000000
	.align		4
        /*000c*/ 	.word	0xfffffffe
	.align		4
        /*0010*/ 	.word	0x00000000
	.align		4
        /*0014*/ 	.word	0xfffffffd
	.align		4
        /*0018*/ 	.word	0x00000000
	.align		4
        /*001c*/ 	.word	0xfffffffc


//--------------------- .text.tilson_many_series_one_param_f32 --------------------------
	.section	.text.tilson_many_series_one_param_f32,"ax",@progbits
	.align	128
        .global         tilson_many_series_one_param_f32
        .type           tilson_many_series_one_param_f32,@function
        .size           tilson_many_series_one_param_f32,(.L_x_174 - tilson_many_series_one_param_f32)
        .other          tilson_many_series_one_param_f32,@"STO_CUDA_ENTRY STV_DEFAULT"
tilson_many_series_one_param_f32:
.text.tilson_many_series_one_param_f32:
[----:B------:R-:W-:Y:S08]  /*0000*/  LDC R1, c[0x0][0x37c] ;  /* 0x0000df00ff017b82 */ /* 0x000ff00000000800 */
[----:B------:R-:W-:Y:S01]  /*0010*/  S2UR UR4, SR_CTAID.Y ;  /* 0x00000000000479c3 */ /* 0x000fe20000002600 */
[----:B------:R-:W0:Y:S01]  /*0020*/  S2R R5, SR_TID.X ;  /* 0x0000000000057919 */ /* 0x000e220000002100 */
[----:B------:R-:W1:Y:S01]  /*0030*/  LDCU UR5, c[0x0][0x370] ;  /* 0x00006e00ff0577ac */ /* 0x000e620008000800 */
[----:B------:R-:W2:Y:S05]  /*0040*/  LDCU UR6, c[0x0][0x360] ;  /* 0x00006c00ff0677ac */ /* 0x000eaa0008000800 */
[----:B------:R-:W1:Y:S08]  /*0050*/  S2UR UR7, SR_CTAID.X ;  /* 0x00000000000779c3 */ /* 0x000e700000002500 */
[----:B------:R-:W3:Y:S01]  /*0060*/  LDC R3, c[0x0][0x3ac] ;  /* 0x0000eb00ff037b82 */ /* 0x000ee20000000800 */
[----:B-1----:R-:W-:-:S04]  /*0070*/  UIMAD UR4, UR4, UR5, UR7 ;  /* 0x00000005040472a4 */ /* 0x002fc8000f8e0207 */
[----:B--2---:R-:W-:-:S06]  /*0080*/  UIMAD UR4, UR4, UR6, URZ ;  /* 0x00000006040472a4 */ /* 0x004fcc000f8e02ff */
[----:B0-----:R-:W-:-:S04]  /*0090*/  IADD3 R0, PT, PT, R5, UR4, RZ ;  /* 0x0000000405007c10 */ /* 0x001fc8000fffe0ff */
[----:B---3--:R-:W-:-:S13]  /*00a0*/  ISETP.GE.AND P0, PT, R0, R3, PT ;  /* 0x000000030000720c */ /* 0x008fda0003f06270 */
[----:B------:R-:W-:Y:S05]  /*00b0*/  @P0 EXIT ;  /* 0x000000000000094d */ /* 0x000fea0003800000 */
[----:B------:R-:W0:Y:S08]  /*00c0*/  LDC R13, c[0x0][0x3a8] ;  /* 0x0000ea00ff0d7b82 */ /* 0x000e300000000800 */
[----:B------:R-:W1:Y:S08]  /*00d0*/  LDC R7, c[0x0][0x390] ;  /* 0x0000e400ff077b82 */ /* 0x000e700000000800 */
[----:B------:R-:W2:Y:S01]  /*00e0*/  LDC R11, c[0x0][0x3b0] ;  /* 0x0000ec00ff0b7b82 */ /* 0x000ea20000000800 */
[----:B0-----:R-:W-:-:S04]  /*00f0*/  ISETP.GE.AND P0, PT, R13, RZ, PT ;  /* 0x000000ff0d00720c */ /* 0x001fc80003f06270 */
[----:B-1----:R-:W-:-:S04]  /*0100*/  ISETP.LT.OR P0, PT, R7, 0x1, !P0 ;  /* 0x000000010700780c */ /* 0x002fc80004701670 */
[----:B------:R-:W-:-:S04]  /*0110*/  ISETP.LT.OR P0, PT, R3, 0x1, P0 ;  /* 0x000000010300780c */ /* 0x000fc80000701670 */
[----:B--2---:R-:W-:-:S13]  /*0120*/  ISETP.LT.OR P0, PT, R11, 0x1, P0 ;  /* 0x000000010b00780c */ /* 0x004fda0000701670 */
[----:B------:R-:W-:Y:S05]  /*0130*/  @P0 EXIT ;  /* 0x000000000000094d */ /* 0x000fea0003800000 */
[----:B------:R-:W0:Y:S01]  /*0140*/  LDC.64 R8, c[0x0][0x388] ;  /* 0x0000e200ff087b82 */ /* 0x000e220000000a00 */
[----:B------:R-:W1:Y:S01]  /*0150*/  LDCU.64 UR6, c[0x0][0x358] ;  /* 0x00006b00ff0677ac */ /* 0x000e620008000a00 */
[----:B0-----:R-:W-:-:S05]  /*0160*/  IMAD.WIDE R8, R0, 0x4, R8 ;  /* 0x0000000400087825 */ /* 0x001fca00078e0208 */
[----:B-1----:R-:W2:Y:S02]  /*0170*/  LDG.E.CONSTANT R2, desc[UR6][R8.64] ;  /* 0x0000000608027981 */ /* 0x002ea4000c1e9900 */
[----:B--2---:R-:W-:-:S13]  /*0180*/  ISETP.GE.U32.AND P0, PT, R2, R11, PT ;  /* 0x0000000b0200720c */ /* 0x004fda0003f06070 */
[----:B------:R-:W-:Y:S05]  /*0190*/  @P0 EXIT ;  /* 0x000000000000094d */ /* 0x000fea0003800000 */
[----:B------:R-:W-:-:S04]  /*01a0*/  IADD3 R9, PT, PT, R2, R13, RZ ;  /* 0x0000000d02097210 */ /* 0x000fc80007ffe0ff */
[----:B------:R-:W-:-:S13]  /*01b0*/  ISETP.GE.U32.AND P0, PT, R9, R11, PT ;  /* 0x0000000b0900720c */ /* 0x000fda0003f06070 */
[----:B------:R-:W-:Y:S05]  /*01c0*/  @P0 EXIT ;  /* 0x000000000000094d */ /* 0x000fea0003800000 */
[----:B------:R-:W-:Y:S01]  /*01d0*/  ISETP.NE.AND P0, PT, R9, RZ, PT ;  /* 0x000000ff0900720c */ /* 0x000fe20003f05270 */
[----:B------:R-:W-:-:S12]  /*01e0*/  BSSY.RECONVERGENT B0, `(.L_x_0) ;  /* 0x0000046000007945 */ /* 0x000fd80003800200 */
[----:B------:R-:W-:Y:S05]  /*01f0*/  @!P0 BRA `(.L_x_1) ;  /* 0x0000000400108947 */ /* 0x000fea0003800000 */
[C---:B------:R-:W-:Y:S01]  /*0200*/  ISETP.GE.U32.AND P0, PT, R9.reuse, 0x8, PT ;  /* 0x000000080900780c */ /* 0x040fe20003f06070 */
[----:B------:R-:W-:Y:S01]  /*0210*/  BSSY.RECONVERGENT B1, `(.L_x_2) ;  /* 0x000001e000017945 */ /* 0x000fe20003800200 */
[----:B------:R-:W-:Y:S01]  /*0220*/  LOP3.LUT R4, R9, 0x7, RZ, 0xc0, !PT ;  /* 0x0000000709047812 */ /* 0x000fe200078ec0ff */
[----:B------:R-:W-:-:S03]  /*0230*/  HFMA2 R6, -RZ, RZ, 0, 0 ;  /* 0x00000000ff067431 */ /* 0x000fc600000001ff */
[----:B------:R-:W-:-:S07]  /*0240*/  ISETP.NE.AND P1, PT, R4, RZ, PT ;  /* 0x000000ff0400720c */ /* 0x000fce0003f25270 */
[----:B------:R-:W-:Y:S06]  /*0250*/  @!P0 BRA `(.L_x_3) ;  /* 0x0000000000648947 */ /* 0x000fec0003800000 */
[----:B------:R-:W0:Y:S01]  /*0260*/  LDC.64 R12, c[0x0][0x3b8] ;  /* 0x0000ee00ff0c7b82 */ /* 0x000e220000000a00 */
[----:B------:R-:W-:Y:S02]  /*0270*/  LOP3.LUT R6, R9, 0x7ffffff8, RZ, 0xc0, !PT ;  /* 0x7ffffff809067812 */ /* 0x000fe400078ec0ff */
[----:B------:R-:W-:Y:S02]  /*0280*/  MOV R8, R0 ;  /* 0x0000000000087202 */ /* 0x000fe40000000f00 */
[----:B------:R-:W-:-:S07]  /*0290*/  IADD3 R10, PT, PT, -R6, RZ, RZ ;  /* 0x000000ff060a7210 */ /* 0x000fce0007ffe1ff */
.L_x_4:
[----:B0-----:R-:W-:Y:S01]  /*02a0*/  IMAD.WIDE R24, R8, 0x4, R12 ;  /* 0x0000000408187825 */ /* 0x001fe200078e020c */
[----:B-1----:R-:W-:Y:S02]  /*02b0*/  MOV R29, 0x7fc00000 ;  /* 0x7fc00000001d7802 */ /* 0x002fe40000000f00 */
[----:B------:R-:W-:Y:S02]  /*02c0*/  IADD3 R10, PT, PT, R10, 0x8, RZ ;  /* 0x000000080a0a7810 */ /* 0x000fe40007ffe0ff */
[C---:B------:R-:W-:Y:S01]  /*02d0*/  LEA R8, R3.reuse, R8, 0x3 ;  /* 0x0000000803087211 */ /* 0x040fe200078e18ff */
[----:B------:R-:W-:Y:S01]  /*02e0*/  IMAD.WIDE.U32 R22, R3, 0x4, R24 ;  /* 0x0000000403167825 */ /* 0x000fe200078e0018 */
[----:B------:R-:W-:Y:S01]  /*02f0*/  STG.E desc[UR6][R24.64], R29 ;  /* 0x0000001d18007986 */ /* 0x000fe2000c101906 */
[----:B------:R-:W-:-:S03]  /*0300*/  ISETP.NE.AND P0, PT, R10, RZ, PT ;  /* 0x000000ff0a00720c */ /* 0x000fc60003f05270 */
[----:B------:R-:W-:Y:S01]  /*0310*/  STG.E desc[UR6][R22.64], R29 ;  /* 0x0000001d16007986 */ /* 0x000fe2000c101906 */
[----:B------:R-:W-:-:S05]  /*0320*/  IMAD.WIDE.U32 R20, R3, 0x4, R22 ;  /* 0x0000000403147825 */ /* 0x000fca00078e0016 */
[----:B------:R0:W-:Y:S01]  /*0330*/  STG.E desc[UR6][R20.64], R29 ;  /* 0x0000001d14007986 */ /* 0x0001e2000c101906 */
        /* <DEDUP_REMOVED lines=8> */
[----:B0-----:R-:W-:-:S05]  /*03c0*/  IMAD.WIDE.U32 R20, R3, 0x4, R26 ;  /* 0x0000000403147825 */ /* 0x001fca00078e001a */
[----:B------:R1:W-:Y:S01]  /*03d0*/  STG.E desc[UR6][R20.64], R29 ;  /* 0x0000001d14007986 */ /* 0x0003e2000c101906 */
[----:B------:R-:W-:Y:S05]  /*03e0*/  @P0 BRA `(.L_x_4) ;  /* 0xfffffffc00ac0947 */ /* 0x000fea000383ffff */
.L_x_3:
[----:B------:R-:W-:Y:S05]  /*03f0*/  BSYNC.RECONVERGENT B1 ;  /* 0x0000000000017941 */ /* 0x000fea0003800200 */
.L_x_2:
[----:B------:R-:W-:Y:S05]  /*0400*/  @!P1 BRA `(.L_x_1) ;  /* 0x00000000008c9947 */ /* 0x000fea0003800000 */
[----:B------:R-:W-:Y:S01]  /*0410*/  ISETP.GE.U32.AND P0, PT, R4, 0x4, PT ;  /* 0x000000040400780c */ /* 0x000fe20003f06070 */
[----:B------:R-:W-:Y:S01]  /*0420*/  BSSY.RECONVERGENT B1, `(.L_x_5) ;  /* 0x0000010000017945 */ /* 0x000fe20003800200 */
[----:B------:R-:W-:-:S04]  /*0430*/  LOP3.LUT R8, R9, 0x3, RZ, 0xc0, !PT ;  /* 0x0000000309087812 */ /* 0x000fc800078ec0ff */
[----:B------:R-:W-:-:S07]  /*0440*/  ISETP.NE.AND P1, PT, R8, RZ, PT ;  /* 0x000000ff0800720c */ /* 0x000fce0003f25270 */
[----:B------:R-:W-:Y:S06]  /*0450*/  @!P0 BRA `(.L_x_6) ;  /* 0x0000000000308947 */ /* 0x000fec0003800000 */
[----:B------:R-:W0:Y:S01]  /*0460*/  LDC.64 R12, c[0x0][0x3b8] ;  /* 0x0000ee00ff0c7b82 */ /* 0x000e220000000a00 */
[C---:B-1----:R-:W-:Y:S01]  /*0470*/  IMAD R15, R6.reuse, R3, R0 ;  /* 0x00000003060f7224 */ /* 0x042fe200078e0200 */
[----:B------:R-:W-:Y:S02]  /*0480*/  MOV R21, 0x7fc00000 ;  /* 0x7fc0000000157802 */ /* 0x000fe40000000f00 */
[----:B------:R-:W-:Y:S01]  /*0490*/  IADD3 R6, PT, PT, R6, 0x4, RZ ;  /* 0x0000000406067810 */ /* 0x000fe20007ffe0ff */
[----:B0-----:R-:W-:-:S05]  /*04a0*/  IMAD.WIDE R12, R15, 0x4, R12 ;  /* 0x000000040f0c7825 */ /* 0x001fca00078e020c */
[----:B------:R0:W-:Y:S01]  /*04b0*/  STG.E desc[UR6][R12.64], R21 ;  /* 0x000000150c007986 */ /* 0x0001e2000c101906 */
[----:B------:R-:W-:-:S05]  /*04c0*/  IMAD.WIDE.U32 R14, R3, 0x4, R12 ;  /* 0x00000004030e7825 */ /* 0x000fca00078e000c */
[----:B------:R0:W-:Y:S01]  /*04d0*/  STG.E desc[UR6][R14.64], R21 ;  /* 0x000000150e007986 */ /* 0x0001e2000c101906 */
[----:B------:R-:W-:-:S05]  /*04e0*/  IMAD.WIDE.U32 R16, R3, 0x4, R14 ;  /* 0x0000000403107825 */ /* 0x000fca00078e000e */
[----:B------:R0:W-:Y:S01]  /*04f0*/  STG.E desc[UR6][R16.64], R21 ;  /* 0x0000001510007986 */ /* 0x0001e2000c101906 */
[----:B------:R-:W-:-:S05]  /*0500*/  IMAD.WIDE.U32 R18, R3, 0x4, R16 ;  /* 0x0000000403127825 */ /* 0x000fca00078e0010 */
[----:B------:R0:W-:Y:S02]  /*0510*/  STG.E desc[UR6][R18.64], R21 ;  /* 0x0000001512007986 */ /* 0x0001e4000c101906 */
.L_x_6:
[----:B------:R-:W-:Y:S05]  /*0520*/  BSYNC.RECONVERGENT B1 ;  /* 0x0000000000017941 */ /* 0x000fea0003800200 */
.L_x_5:
[----:B------:R-:W-:Y:S05]  /*0530*/  @!P1 BRA `(.L_x_1) ;  /* 0x0000000000409947 */ /* 0x000fea0003800000 */
[----:B------:R-:W-:Y:S02]  /*0540*/  ISETP.NE.AND P0, PT, R8, 0x1, PT ;  /* 0x000000010800780c */ /* 0x000fe40003f05270 */
[----:B------:R-:W-:-:S04]  /*0550*/  LOP3.LUT R4, R9, 0x1, RZ, 0xc0, !PT ;  /* 0x0000000109047812 */ /* 0x000fc800078ec0ff */
[----:B------:R-:W-:-:S07]  /*0560*/  ISETP.NE.U32.AND P1, PT, R4, 0x1, PT ;  /* 0x000000010400780c */ /* 0x000fce0003f25070 */
[----:B01----:R-:W0:Y:S01]  /*0570*/  @P0 LDC.64 R14, c[0x0][0x3b8] ;  /* 0x0000ee00ff0e0b82 */ /* 0x003e220000000a00 */
[C---:B------:R-:W-:Y:S01]  /*0580*/  @P0 IMAD R17, R6.reuse, R3, R0 ;  /* 0x0000000306110224 */ /* 0x040fe200078e0200 */
[----:B------:R-:W-:Y:S02]  /*0590*/  @P0 IADD3 R6, PT, PT, R6, 0x2, RZ ;  /* 0x0000000206060810 */ /* 0x000fe40007ffe0ff */
[----:B------:R-:W-:-:S03]  /*05a0*/  @P0 MOV R21, 0x7fc00000 ;  /* 0x7fc0000000150802 */ /* 0x000fc60000000f00 */
[----:B------:R-:W-:Y:S01]  /*05b0*/  @!P1 IMAD R19, R6, R3, R0 ;  /* 0x0000000306139224 */ /* 0x000fe200078e0200 */
[----:B------:R-:W1:Y:S01]  /*05c0*/  @!P1 LDC.64 R12, c[0x0][0x3b8] ;  /* 0x0000ee00ff0c9b82 */ /* 0x000e620000000a00 */
[----:B0-----:R-:W-:-:S05]  /*05d0*/  @P0 IMAD.WIDE R14, R17, 0x4, R14 ;  /* 0x00000004110e0825 */ /* 0x001fca00078e020e */
[----:B------:R2:W-:Y:S01]  /*05e0*/  @P0 STG.E desc[UR6][R14.64], R21 ;  /* 0x000000150e000986 */ /* 0x0005e2000c101906 */
[----:B------:R-:W-:Y:S01]  /*05f0*/  @P0 IMAD.WIDE.U32 R16, R3, 0x4, R14 ;  /* 0x0000000403100825 */ /* 0x000fe200078e000e */
[----:B------:R-:W-:-:S03]  /*0600*/  @!P1 MOV R3, 0x7fc00000 ;  /* 0x7fc0000000039802 */ /* 0x000fc60000000f00 */
[----:B-1----:R-:W-:Y:S01]  /*0610*/  @!P1 IMAD.WIDE R12, R19, 0x4, R12 ;  /* 0x00000004130c9825 */ /* 0x002fe200078e020c */
[----:B------:R2:W-:Y:S04]  /*0620*/  @P0 STG.E desc[UR6][R16.64], R21 ;  /* 0x0000001510000986 */ /* 0x0005e8000c101906 */
[----:B------:R2:W-:Y:S02]  /*0630*/  @!P1 STG.E desc[UR6][R12.64], R3 ;  /* 0x000000030c009986 */ /* 0x0005e4000c101906 */
.L_x_1:
[----:B------:R-:W-:Y:S05]  /*0640*/  BSYNC.RECONVERGENT B0 ;  /* 0x0000000000007941 */ /* 0x000fea0003800200 */
.L_x_0:
[----:B--2---:R-:W-:-:S05]  /*0650*/  IMAD R3, R7, 0x6, R2 ;  /* 0x0000000607037824 */ /* 0x004fca00078e0202 */
[----:B------:R-:W-:-:S04]  /*0660*/  IADD3 R4, PT, PT, R3, -0x6, RZ ;  /* 0xfffffffa03047810 */ /* 0x000fc80007ffe0ff */
[----:B------:R-:W-:-:S13]  /*0670*/  ISETP.GE.U32.AND P0, PT, R4, R11, PT ;  /* 0x0000000b0400720c */ /* 0x000fda0003f06070 */
[----:B------:R-:W-:Y:S05]  /*0680*/  @P0 EXIT ;  /* 0x000000000000094d */ /* 0x000fea0003800000 */
[----:B------:R-:W-:-:S04]  /*0690*/  I2FP.F32.U32 R3, R7 ;  /* 0x0000000700037245 */ /* 0x000fc80000201000 */
[----:B------:R-:W-:-:S04]  /*06a0*/  IADD3 R4, PT, PT, R3, 0x1800000, RZ ;  /* 0x0180000003047810 */ /* 0x000fc80007ffe0ff */
[----:B------:R-:W-:-:S04]  /*06b0*/  LOP3.LUT R4, R4, 0x7f800000, RZ, 0xc0, !PT ;  /* 0x7f80000004047812 */ /* 0x000fc800078ec0ff */
[----:B------:R-:W-:-:S13]  /*06c0*/  ISETP.GT.U32.AND P0, PT, R4, 0x1ffffff, PT ;  /* 0x01ffffff0400780c */ /* 0x000fda0003f04070 */
[----:B------:R-:W-:Y:S05]  /*06d0*/  @P0 BRA `(.L_x_7) ;  /* 0x0000000000100947 */ /* 0x000fea0003800000 */
[----:B------:R-:W-:-:S07]  /*06e0*/  MOV R4, 0x700 ;  /* 0x0000070000047802 */ /* 0x000fce0000000f00 */
[----:B01----:R-:W-:Y:S05]  /*06f0*/  CALL.REL.NOINC `($__internal_0_$__cuda_sm20_rcp_rn_f32_slowpath) ;  /* 0x0000005000d47944 */ /* 0x003fea0003c00000 */
[----:B------:R-:W-:Y:S01]  /*0700*/  MOV R4, R3 ;  /* 0x0000000300047202 */ /* 0x000fe20000000f00 */
[----:B------:R-:W-:Y:S06]  /*0710*/  BRA `(.L_x_8) ;  /* 0x0000000000107947 */ /* 0x000fec0003800000 */
.L_x_7:
[----:B------:R-:W2:Y:S02]  /*0720*/  MUFU.RCP R4, R3 ;  /* 0x0000000300047308 */ /* 0x000ea40000001000 */
[----:B--2---:R-:W-:-:S04]  /*0730*/  FFMA R6, R3, R4, -1 ;  /* 0xbf80000003067423 */ /* 0x004fc80000000004 */
[----:B------:R-:W-:-:S04]  /*0740*/  FADD.FTZ R7, -R6, -RZ ;  /* 0x800000ff06077221 */ /* 0x000fc80000010100 */
[----:B------:R-:W-:-:S07]  /*0750*/  FFMA R4, R4, R7, R4 ;  /* 0x0000000704047223 */ /* 0x000fce0000000004 */
.L_x_8:
[----:B------:R-:W2:Y:S01]  /*0760*/  LDC R11, c[0x0][0x390] ;  /* 0x0000e400ff0b7b82 */ /* 0x000ea20000000800 */
[----:B------:R-:W-:Y:S01]  /*0770*/  HFMA2 R3, -RZ, RZ, 0, 0 ;  /* 0x00000000ff037431 */ /* 0x000fe200000001ff */
[----:B0-----:R-:W-:Y:S02]  /*0780*/  MOV R13, RZ ;  /* 0x000000ff000d7202 */ /* 0x001fe40000000f00 */
[C---:B--2---:R-:W-:Y:S02]  /*0790*/  IADD3 R6, PT, PT, R11.reuse, -0x1, RZ ;  /* 0xffffffff0b067810 */ /* 0x044fe40007ffe0ff */
[----:B------:R-:W-:Y:S02]  /*07a0*/  LOP3.LUT R7, R11, 0xf, RZ, 0xc0, !PT ;  /* 0x0000000f0b077812 */ /* 0x000fe400078ec0ff */
[----:B------:R-:W-:Y:S02]  /*07b0*/  ISETP.GE.U32.AND P0, PT, R6, 0xf, PT ;  /* 0x0000000f0600780c */ /* 0x000fe40003f06070 */
[----:B------:R-:W-:-:S11]  /*07c0*/  ISETP.NE.AND P1, PT, R7, RZ, PT ;  /* 0x000000ff0700720c */ /* 0x000fd60003f25270 */
[----:B------:R-:W-:Y:S05]  /*07d0*/  @!P0 BRA `(.L_x_9) ;  /* 0x0000000000ec8947 */ /* 0x000fea0003800000 */
[----:B------:R-:W1:Y:S01]  /*07e0*/  LDC R10, c[0x0][0x3ac] ;  /* 0x0000eb00ff0a7b82 */ /* 0x000e620000000800 */
[----:B------:R-:W-:Y:S02]  /*07f0*/  LOP3.LUT R13, R11, 0x7ffffff0, RZ, 0xc0, !PT ;  /* 0x7ffffff00b0d7812 */ /* 0x000fe400078ec0ff */
[----:B------:R-:W-:Y:S02]  /*0800*/  MOV R3, RZ ;  /* 0x000000ff00037202 */ /* 0x000fe40000000f00 */
[----:B------:R-:W-:Y:S01]  /*0810*/  IADD3 R22, PT, PT, -R13, RZ, RZ ;  /* 0x000000ff0d167210 */ /* 0x000fe20007ffe1ff */
[----:B-1----:R-:W-:-:S05]  /*0820*/  IMAD R21, R2, R10, R5 ;  /* 0x0000000a02157224 */ /* 0x002fca00078e0205 */
[----:B------:R-:W-:-:S07]  /*0830*/  IADD3 R21, PT, PT, R21, UR4, RZ ;  /* 0x0000000415157c10 */ /* 0x000fce000fffe0ff */
.L_x_10:
[----:B------:R-:W0:Y:S02]  /*0840*/  LDC.64 R26, c[0x0][0x380] ;  /* 0x0000e000ff1a7b82 */ /* 0x000e240000000a00 */
[----:B0-----:R-:W-:-:S05]  /*0850*/  IMAD.WIDE R26, R21, 0x4, R26 ;  /* 0x00000004151a7825 */ /* 0x001fca00078e021a */
[----:B------:R0:W2:Y:S02]  /*0860*/  LDG.E.CONSTANT R28, desc[UR6][R26.64] ;  /* 0x000000061a1c7981 */ /* 0x0000a4000c1e9900 */
[----:B0-----:R-:W-:-:S05]  /*0870*/  IMAD.WIDE.U32 R26, R10, 0x4, R26 ;  /* 0x000000040a1a7825 */ /* 0x001fca00078e001a */
[----:B------:R-:W3:Y:S01]  /*0880*/  LDG.E.CONSTANT R23, desc[UR6][R26.64] ;  /* 0x000000061a177981 */ /* 0x000ee2000c1e9900 */
[----:B------:R-:W-:-:S05]  /*0890*/  IMAD.WIDE.U32 R14, R10, 0x4, R26 ;  /* 0x000000040a0e7825 */ /* 0x000fca00078e001a */
[----:B------:R-:W4:Y:S01]  /*08a0*/  LDG.E.CONSTANT R12, desc[UR6][R14.64] ;  /* 0x000000060e0c7981 */ /* 0x000f22000c1e9900 */
[----:B------:R-:W-:-:S05]  /*08b0*/  IMAD.WIDE.U32 R18, R10, 0x4, R14 ;  /* 0x000000040a127825 */ /* 0x000fca00078e000e */
[----:B------:R0:W5:Y:S01]  /*08c0*/  LDG.E.CONSTANT R20, desc[UR6][R18.64] ;  /* 0x0000000612147981 */ /* 0x000162000c1e9900 */
[----:B------:R-:W-:-:S05]  /*08d0*/  IMAD.WIDE.U32 R16, R10, 0x4, R18 ;  /* 0x000000040a107825 */ /* 0x000fca00078e0012 */
[----:B------:R1:W5:Y:S01]  /*08e0*/  LDG.E.CONSTANT R8, desc[UR6][R16.64] ;  /* 0x0000000610087981 */ /* 0x000362000c1e9900 */
[----:B0-----:R-:W-:-:S05]  /*08f0*/  IMAD.WIDE.U32 R18, R10, 0x4, R16 ;  /* 0x000000040a127825 */ /* 0x001fca00078e0010 */
[----:B------:R-:W5:Y:S01]  /*0900*/  LDG.E.CONSTANT R27, desc[UR6][R18.64] ;  /* 0x00000006121b7981 */ /* 0x000f62000c1e9900 */
[----:B------:R-:W-:-:S05]  /*0910*/  IMAD.WIDE.U32 R14, R10, 0x4, R18 ;  /* 0x000000040a0e7825 */ /* 0x000fca00078e0012 */
[----:B------:R0:W5:Y:S01]  /*0920*/  LDG.E.CONSTANT R26, desc[UR6][R14.64] ;  /* 0x000000060e1a7981 */ /* 0x000162000c1e9900 */
[----:B------:R-:W-:-:S04]  /*0930*/  IMAD.WIDE.U32 R24, R10, 0x4, R14 ;  /* 0x000000040a187825 */ /* 0x000fc800078e000e */
[C---:B-1----:R-:W-:Y:S02]  /*0940*/  IMAD.WIDE.U32 R16, R10.reuse, 0x4, R24 ;  /* 0x000000040a107825 */ /* 0x042fe400078e0018 */
[----:B------:R-:W5:Y:S02]  /*0950*/  LDG.E.CONSTANT R25, desc[UR6][R24.64] ;  /* 0x0000000618197981 */ /* 0x000f64000c1e9900 */
[C---:B0-----:R-:W-:Y:S02]  /*0960*/  IMAD.WIDE.U32 R14, R10.reuse, 0x4, R16 ;  /* 0x000000040a0e7825 */ /* 0x041fe400078e0010 */
[----:B------:R0:W5:Y:S02]  /*0970*/  LDG.E.CONSTANT R24, desc[UR6][R16.64] ;  /* 0x0000000610187981 */ /* 0x000164000c1e9900 */
[C---:B0-----:R-:W-:Y:S02]  /*0980*/  IMAD.WIDE.U32 R16, R10.reuse, 0x4, R14 ;  /* 0x000000040a107825 */ /* 0x041fe400078e000e */
[----:B------:R-:W5:Y:S02]  /*0990*/  LDG.E.CONSTANT R14, desc[UR6][R14.64] ;  /* 0x000000060e0e7981 */ /* 0x000f64000c1e9900 */
[----:B------:R-:W-:-:S02]  /*09a0*/  IMAD.WIDE.U32 R18, R10, 0x4, R16 ;  /* 0x000000040a127825 */ /* 0x000fc400078e0010 */
[----:B------:R-:W5:Y:S02]  /*09b0*/  LDG.E.CONSTANT R29, desc[UR6][R16.64] ;  /* 0x00000006101d7981 */ /* 0x000f64000c1e9900 */
[----:B--2---:R-:W-:Y:S02]  /*09c0*/  FADD R28, R28, R3 ;  /* 0x000000031c1c7221 */ /* 0x004fe40000000000 */
[----:B------:R0:W2:Y:S02]  /*09d0*/  LDG.E.CONSTANT R3, desc[UR6][R18.64] ;  /* 0x0000000612037981 */ /* 0x0000a4000c1e9900 */
[----:B0-----:R-:W-:-:S04]  /*09e0*/  IMAD.WIDE.U32 R18, R10, 0x4, R18 ;  /* 0x000000040a127825 */ /* 0x001fc800078e0012 */
[----:B---3--:R-:W-:Y:S02]  /*09f0*/  FADD R28, R28, R23 ;  /* 0x000000171c1c7221 */ /* 0x008fe40000000000 */
[----:B------:R0:W3:Y:S02]  /*0a00*/  LDG.E.CONSTANT R23, desc[UR6][R18.64] ;  /* 0x0000000612177981 */ /* 0x0000e4000c1e9900 */
[----:B0-----:R-:W-:-:S04]  /*0a10*/  IMAD.WIDE.U32 R18, R10, 0x4, R18 ;  /* 0x000000040a127825 */ /* 0x001fc800078e0012 */
[----:B----4-:R-:W-:Y:S02]  /*0a20*/  FADD R28, R28, R12 ;  /* 0x0000000c1c1c7221 */ /* 0x010fe40000000000 */
[----:B------:R-:W4:Y:S01]  /*0a30*/  LDG.E.CONSTANT R12, desc[UR6][R18.64] ;  /* 0x00000006120c7981 */ /* 0x000f22000c1e9900 */
[----:B------:R-:W-:-:S05]  /*0a40*/  IMAD.WIDE.U32 R16, R10, 0x4, R18 ;  /* 0x000000040a107825 */ /* 0x000fca00078e0012 */
[----:B------:R0:W4:Y:S01]  /*0a50*/  LDG.E.CONSTANT R15, desc[UR6][R16.64] ;  /* 0x00000006100f7981 */ /* 0x000122000c1e9900 */
[----:B-----5:R-:W-:Y:S01]  /*0a60*/  FADD R28, R28, R20 ;  /* 0x000000141c1c7221 */ /* 0x020fe20000000000 */
[----:B0-----:R-:W-:-:S05]  /*0a70*/  IMAD.WIDE.U32 R16, R10, 0x4, R16 ;  /* 0x000000040a107825 */ /* 0x001fca00078e0010 */
[----:B------:R-:W5:Y:S01]  /*0a80*/  LDG.E.CONSTANT R20, desc[UR6][R16.64] ;  /* 0x0000000610147981 */ /* 0x000f62000c1e9900 */
[----:B------:R-:W-:-:S04]  /*0a90*/  FADD R8, R28, R8 ;  /* 0x000000081c087221 */ /* 0x000fc80000000000 */
[----:B------:R-:W-:-:S04]  /*0aa0*/  FADD R27, R8, R27 ;  /* 0x0000001b081b7221 */ /* 0x000fc80000000000 */
[----:B------:R-:W-:-:S04]  /*0ab0*/  FADD R26, R27, R26 ;  /* 0x0000001a1b1a7221 */ /* 0x000fc80000000000 */
[----:B------:R-:W-:-:S04]  /*0ac0*/  FADD R25, R26, R25 ;  /* 0x000000191a197221 */ /* 0x000fc80000000000 */
[----:B------:R-:W-:Y:S01]  /*0ad0*/  FADD R25, R25, R24 ;  /* 0x0000001819197221 */ /* 0x000fe20000000000 */
[----:B------:R-:W-:-:S03]  /*0ae0*/  IADD3 R22, PT, PT, R22, 0x10, RZ ;  /* 0x0000001016167810 */ /* 0x000fc60007ffe0ff */
[----:B------:R-:W-:-:S04]  /*0af0*/  FADD R14, R25, R14 ;  /* 0x0000000e190e7221 */ /* 0x000fc80000000000 */
[----:B------:R-:W-:Y:S01]  /*0b00*/  FADD R14, R14, R29 ;  /* 0x0000001d0e0e7221 */ /* 0x000fe20000000000 */
[----:B------:R-:W-:Y:S02]  /*0b10*/  ISETP.NE.AND P0, PT, R22, RZ, PT ;  /* 0x000000ff1600720c */ /* 0x000fe40003f05270 */
[----:B------:R-:W-:Y:S01]  /*0b20*/  LEA R21, R10, R21, 0x4 ;  /* 0x000000150a157211 */ /* 0x000fe200078e20ff */
[----:B--2---:R-:W-:-:S04]  /*0b30*/  FADD R14, R14, R3 ;  /* 0x000000030e0e7221 */ /* 0x004fc80000000000 */
[----:B---3--:R-:W-:-:S04]  /*0b40*/  FADD R23, R14, R23 ;  /* 0x000000170e177221 */ /* 0x008fc80000000000 */
[----:B----4-:R-:W-:-:S04]  /*0b50*/  FADD R12, R23, R12 ;  /* 0x0000000c170c7221 */ /* 0x010fc80000000000 */
[----:B------:R-:W-:-:S04]  /*0b60*/  FADD R15, R12, R15 ;  /* 0x0000000f0c0f7221 */ /* 0x000fc80000000000 */
[----:B-----5:R-:W-:Y:S01]  /*0b70*/  FADD R3, R15, R20 ;  /* 0x000000140f037221 */ /* 0x020fe20000000000 */
[----:B------:R-:W-:Y:S06]  /*0b80*/  @P0 BRA `(.L_x_10) ;  /* 0xfffffffc002c0947 */ /* 0x000fec000383ffff */
.L_x_9:
[----:B------:R-:W-:Y:S05]  /*0b90*/  @!P1 BRA `(.L_x_11) ;  /* 0x0000000400149947 */ /* 0x000fea0003800000 */
[----:B------:R-:W-:Y:S02]  /*0ba0*/  ISETP.GE.U32.AND P0, PT, R7, 0x8, PT ;  /* 0x000000080700780c */ /* 0x000fe40003f06070 */
[----:B------:R-:W-:-:S04]  /*0bb0*/  LOP3.LUT R8, R11, 0x7, RZ, 0xc0, !PT ;  /* 0x000000070b087812 */ /* 0x000fc800078ec0ff */
[----:B------:R-:W-:-:S07]  /*0bc0*/  ISETP.NE.AND P1, PT, R8, RZ, PT ;  /* 0x000000ff0800720c */ /* 0x000fce0003f25270 */
[----:B------:R-:W-:Y:S06]  /*0bd0*/  @!P0 BRA `(.L_x_12) ;  /* 0x0000000000748947 */ /* 0x000fec0003800000 */
[----:B-1----:R-:W0:Y:S01]  /*0be0*/  LDC R29, c[0x0][0x3ac] ;  /* 0x0000eb00ff1d7b82 */ /* 0x002e220000000800 */
[----:B------:R-:W-:-:S07]  /*0bf0*/  IADD3 R7, PT, PT, R2, R13, RZ ;  /* 0x0000000d02077210 */ /* 0x000fce0007ffe0ff */
[----:B------:R-:W1:Y:S01]  /*0c00*/  LDC.64 R24, c[0x0][0x380] ;  /* 0x0000e000ff187b82 */ /* 0x000e620000000a00 */
[----:B0-----:R-:W-:-:S04]  /*0c10*/  IMAD R7, R7, R29, R0 ;  /* 0x0000001d07077224 */ /* 0x001fc800078e0200 */
[----:B-1----:R-:W-:-:S04]  /*0c20*/  IMAD.WIDE R24, R7, 0x4, R24 ;  /* 0x0000000407187825 */ /* 0x002fc800078e0218 */
[C---:B------:R-:W-:Y:S02]  /*0c30*/  IMAD.WIDE.U32 R18, R29.reuse, 0x4, R24 ;  /* 0x000000041d127825 */ /* 0x040fe400078e0018 */
[----:B------:R-:W2:Y:S02]  /*0c40*/  LDG.E.CONSTANT R24, desc[UR6][R24.64] ;  /* 0x0000000618187981 */ /* 0x000ea4000c1e9900 */
[C---:B------:R-:W-:Y:S02]  /*0c50*/  IMAD.WIDE.U32 R16, R29.reuse, 0x4, R18 ;  /* 0x000000041d107825 */ /* 0x040fe400078e0012 */
[----:B------:R-:W3:Y:S02]  /*0c60*/  LDG.E.CONSTANT R18, desc[UR6][R18.64] ;  /* 0x0000000612127981 */ /* 0x000ee4000c1e9900 */
[C---:B------:R-:W-:Y:S02]  /*0c70*/  IMAD.WIDE.U32 R14, R29.reuse, 0x4, R16 ;  /* 0x000000041d0e7825 */ /* 0x040fe400078e0010 */
[----:B------:R-:W4:Y:S02]  /*0c80*/  LDG.E.CONSTANT R16, desc[UR6][R16.64] ;  /* 0x0000000610107981 */ /* 0x000f24000c1e9900 */
[----:B------:R-:W-:-:S02]  /*0c90*/  IMAD.WIDE.U32 R20, R29, 0x4, R14 ;  /* 0x000000041d147825 */ /* 0x000fc400078e000e */
[----:B------:R-:W5:Y:S02]  /*0ca0*/  LDG.E.CONSTANT R14, desc[UR6][R14.64] ;  /* 0x000000060e0e7981 */ /* 0x000f64000c1e9900 */
[C---:B------:R-:W-:Y:S02]  /*0cb0*/  IMAD.WIDE.U32 R22, R29.reuse, 0x4, R20 ;  /* 0x000000041d167825 */ /* 0x040fe400078e0014 */
[----:B------:R-:W5:Y:S02]  /*0cc0*/  LDG.E.CONSTANT R20, desc[UR6][R20.64] ;  /* 0x0000000614147981 */ /* 0x000f64000c1e9900 */
[C---:B------:R-:W-:Y:S02]  /*0cd0*/  IMAD.WIDE.U32 R26, R29.reuse, 0x4, R22 ;  /* 0x000000041d1a7825 */ /* 0x040fe400078e0016 */
[----:B------:R-:W5:Y:S02]  /*0ce0*/  LDG.E.CONSTANT R22, desc[UR6][R22.64] ;  /* 0x0000000616167981 */ /* 0x000f64000c1e9900 */
[----:B------:R-:W-:-:S02]  /*0cf0*/  IMAD.WIDE.U32 R28, R29, 0x4, R26 ;  /* 0x000000041d1c7825 */ /* 0x000fc400078e001a */
[----:B------:R-:W5:Y:S04]  /*0d00*/  LDG.E.CONSTANT R26, desc[UR6][R26.64] ;  /* 0x000000061a1a7981 */ /* 0x000f68000c1e9900 */
[----:B------:R-:W5:Y:S01]  /*0d10*/  LDG.E.CONSTANT R28, desc[UR6][R28.64] ;  /* 0x000000061c1c7981 */ /* 0x000f62000c1e9900 */
[----:B------:R-:W-:Y:S01]  /*0d20*/  IADD3 R13, PT, PT, R13, 0x8, RZ ;  /* 0x000000080d0d7810 */ /* 0x000fe20007ffe0ff */
[----:B--2---:R-:W-:-:S04]  /*0d30*/  FADD R3, R3, R24 ;  /* 0x0000001803037221 */ /* 0x004fc80000000000 */
[----:B---3--:R-:W-:-:S04]  /*0d40*/  FADD R3, R3, R18 ;  /* 0x0000001203037221 */ /* 0x008fc80000000000 */
[----:B----4-:R-:W-:-:S04]  /*0d50*/  FADD R3, R3, R16 ;  /* 0x0000001003037221 */ /* 0x010fc80000000000 */
[----:B-----5:R-:W-:-:S04]  /*0d60*/  FADD R3, R3, R14 ;  /* 0x0000000e03037221 */ /* 0x020fc80000000000 */
[----:B------:R-:W-:-:S04]  /*0d70*/  FADD R3, R3, R20 ;  /* 0x0000001403037221 */ /* 0x000fc80000000000 */
[----:B------:R-:W-:-:S04]  /*0d80*/  FADD R3, R3, R22 ;  /* 0x0000001603037221 */ /* 0x000fc80000000000 */
[----:B------:R-:W-:-:S04]  /*0d90*/  FADD R3, R3, R26 ;  /* 0x0000001a03037221 */ /* 0x000fc80000000000 */
[----:B------:R-:W-:-:S07]  /*0da0*/  FADD R3, R3, R28 ;  /* 0x0000001c03037221 */ /* 0x000fce0000000000 */
.L_x_12:
        /* <DEDUP_REMOVED lines=14> */
[----:B------:R-:W-:Y:S02]  /*0e90*/  IMAD.WIDE.U32 R18, R19, 0x4, R16 ;  /* 0x0000000413127825 */ /* 0x000fe400078e0010 */
[----:B------:R-:W4:Y:S04]  /*0ea0*/  LDG.E.CONSTANT R16, desc[UR6][R16.64] ;  /* 0x0000000610107981 */ /* 0x000f28000c1e9900 */
[----:B------:R-:W5:Y:S01]  /*0eb0*/  LDG.E.CONSTANT R18, desc[UR6][R18.64] ;  /* 0x0000000612127981 */ /* 0x000f62000c1e9900 */
[----:B------:R-:W-:Y:S01]  /*0ec0*/  IADD3 R13, PT, PT, R13, 0x4, RZ ;  /* 0x000000040d0d7810 */ /* 0x000fe20007ffe0ff */
[----:B--2---:R-:W-:-:S04]  /*0ed0*/  FADD R3, R3, R20 ;  /* 0x0000001403037221 */ /* 0x004fc80000000000 */
[----:B---3--:R-:W-:-:S04]  /*0ee0*/  FADD R3, R3, R14 ;  /* 0x0000000e03037221 */ /* 0x008fc80000000000 */
[----:B----4-:R-:W-:-:S04]  /*0ef0*/  FADD R3, R3, R16 ;  /* 0x0000001003037221 */ /* 0x010fc80000000000 */
[----:B-----5:R-:W-:-:S07]  /*0f00*/  FADD R3, R3, R18 ;  /* 0x0000001203037221 */ /* 0x020fce0000000000 */
.L_x_13:
[----:B------:R-:W-:Y:S05]  /*0f10*/  @!P1 BRA `(.L_x_11) ;  /* 0x0000000000349947 */ /* 0x000fea0003800000 */
[----:B------:R-:W0:Y:S01]  /*0f20*/  LDCU UR5, c[0x0][0x3ac] ;  /* 0x00007580ff0577ac */ /* 0x000e220008000800 */
[----:B-1----:R-:W1:Y:S01]  /*0f30*/  LDC.64 R14, c[0x0][0x380] ;  /* 0x0000e000ff0e7b82 */ /* 0x002e620000000a00 */
[----:B------:R-:W-:Y:S02]  /*0f40*/  IADD3 R8, PT, PT, R2, R13, RZ ;  /* 0x0000000d02087210 */ /* 0x000fe40007ffe0ff */
[----:B------:R-:W-:-:S03]  /*0f50*/  IADD3 R10, PT, PT, -R7, RZ, RZ ;  /* 0x000000ff070a7210 */ /* 0x000fc60007ffe1ff */
[----:B0-----:R-:W-:-:S05]  /*0f60*/  IMAD R8, R8, UR5, R5 ;  /* 0x0000000508087c24 */ /* 0x001fca000f8e0205 */
[----:B------:R-:W-:-:S07]  /*0f70*/  IADD3 R7, PT, PT, R8, UR4, RZ ;  /* 0x0000000408077c10 */ /* 0x000fce000fffe0ff */
.L_x_14:
[----:B-1----:R-:W-:-:S06]  /*0f80*/  IMAD.WIDE R12, R7, 0x4, R14 ;  /* 0x00000004070c7825 */ /* 0x002fcc00078e020e */
[----:B------:R-:W2:Y:S01]  /*0f90*/  LDG.E.CONSTANT R12, desc[UR6][R12.64] ;  /* 0x000000060c0c7981 */ /* 0x000ea2000c1e9900 */
[----:B------:R-:W-:Y:S02]  /*0fa0*/  IADD3 R10, PT, PT, R10, 0x1, RZ ;  /* 0x000000010a0a7810 */ /* 0x000fe40007ffe0ff */
[----:B------:R-:W-:Y:S02]  /*0fb0*/  IADD3 R7, PT, PT, R7, UR5, RZ ;  /* 0x0000000507077c10 */ /* 0x000fe4000fffe0ff */
[----:B------:R-:W-:Y:S01]  /*0fc0*/  ISETP.NE.AND P0, PT, R10, RZ, PT ;  /* 0x000000ff0a00720c */ /* 0x000fe20003f05270 */
[----:B--2---:R-:W-:-:S12]  /*0fd0*/  FADD R3, R12, R3 ;  /* 0x000000030c037221 */ /* 0x004fd80000000000 */
[----:B------:R-:W-:Y:S05]  /*0fe0*/  @P0 BRA `(.L_x_14) ;  /* 0xfffffffc00e40947 */ /* 0x000fea000383ffff */
.L_x_11:
[----:B-1----:R-:W0:Y:S01]  /*0ff0*/  LDC R15, c[0x0][0x394] ;  /* 0x0000e500ff0f7b82 */ /* 0x002e220000000800 */
[----:B------:R-:W-:Y:S01]  /*1000*/  ISETP.GE.U32.AND P0, PT, R11, 0x2, PT ;  /* 0x000000020b00780c */ /* 0x000fe20003f06070 */
[----:B------:R-:W-:Y:S01]  /*1010*/  FMUL R23, R3, R4 ;  /* 0x0000000403177220 */ /* 0x000fe20000400000 */
[----:B------:R-:W-:-:S04]  /*1020*/  HFMA2 R17, -RZ, RZ, 0, 5.9604644775390625e-08 ;  /* 0x00000001ff117431 */ /* 0x000fc800000001ff */
[----:B------:R-:W-:Y:S01]  /*1030*/  MOV R26, R23 ;  /* 0x00000017001a7202 */ /* 0x000fe20000000f00 */
[----:B0-----:R-:W-:-:S06]  /*1040*/  FADD R3, -R15, 1 ;  /* 0x3f8000000f037421 */ /* 0x001fcc0000000100 */
[----:B------:R-:W-:Y:S05]  /*1050*/  @!P0 BRA `(.L_x_15) ;  /* 0x0000000c00108947 */ /* 0x000fea0003800000 */
[----:B------:R-:W-:Y:S01]  /*1060*/  IADD3 R7, PT, PT, R11, -0x2, RZ ;  /* 0xfffffffe0b077810 */ /* 0x000fe20007ffe0ff */
[----:B------:R-:W0:Y:S01]  /*1070*/  LDCU UR5, c[0x0][0x390] ;  /* 0x00007200ff0577ac */ /* 0x000e220008000800 */
[----:B------:R-:W-:Y:S02]  /*1080*/  MOV R26, R23 ;  /* 0x00000017001a7202 */ /* 0x000fe40000000f00 */
[----:B------:R-:W-:Y:S02]  /*1090*/  ISETP.GE.U32.AND P2, PT, R7, 0xf, PT ;  /* 0x0000000f0700780c */ /* 0x000fe40003f46070 */
[----:B------:R-:W-:-:S11]  /*10a0*/  LOP3.LUT P1, R7, R6, 0xf, RZ, 0xc0, !PT ;  /* 0x0000000f06077812 */ /* 0x000fd6000782c0ff */
[----:B------:R-:W-:Y:S05]  /*10b0*/  @!P2 BRA `(.L_x_16) ;  /* 0x000000040074a947 */ /* 0x000fea0003800000 */
[----:B------:R-:W1:Y:S01]  /*10c0*/  LDC R10, c[0x0][0x3ac] ;  /* 0x0000eb00ff0a7b82 */ /* 0x000e620000000800 */
[----:B------:R-:W-:Y:S02]  /*10d0*/  IADD3 R8, PT, PT, R2, R11, RZ ;  /* 0x0000000b02087210 */ /* 0x000fe40007ffe0ff */
[----:B------:R-:W-:Y:S02]  /*10e0*/  LOP3.LUT R14, R6, 0xfffffff0, RZ, 0xc0, !PT ;  /* 0xfffffff0060e7812 */ /* 0x000fe400078ec0ff */
[----:B------:R-:W-:Y:S02]  /*10f0*/  MOV R26, R23 ;  /* 0x00000017001a7202 */ /* 0x000fe40000000f00 */
[----:B------:R-:W-:Y:S01]  /*1100*/  IADD3 R14, PT, PT, -R14, RZ, RZ ;  /* 0x000000ff0e0e7210 */ /* 0x000fe20007ffe1ff */
[----:B------:R-:W2:Y:S01]  /*1110*/  LDC.64 R12, c[0x0][0x380] ;  /* 0x0000e000ff0c7b82 */ /* 0x000ea20000000a00 */
[----:B-1----:R-:W-:-:S05]  /*1120*/  IMAD R8, R8, R10, R5 ;  /* 0x0000000a08087224 */ /* 0x002fca00078e0205 */
[----:B------:R-:W-:-:S07]  /*1130*/  IADD3 R8, PT, PT, R8, UR4, RZ ;  /* 0x0000000408087c10 */ /* 0x000fce000fffe0ff */
.L_x_17:
[----:B--2---:R-:W-:-:S05]  /*1140*/  IMAD.WIDE R18, R8, 0x4, R12 ;  /* 0x0000000408127825 */ /* 0x004fca00078e020c */
[----:B------:R1:W2:Y:S02]  /*1150*/  LDG.E.CONSTANT R25, desc[UR6][R18.64] ;  /* 0x0000000612197981 */ /* 0x0002a4000c1e9900 */
[----:B-1----:R-:W-:-:S05]  /*1160*/  IMAD.WIDE.U32 R18, R10, 0x4, R18 ;  /* 0x000000040a127825 */ /* 0x002fca00078e0012 */
[----:B------:R1:W3:Y:S01]  /*1170*/  LDG.E.CONSTANT R24, desc[UR6][R18.64] ;  /* 0x0000000612187981 */ /* 0x0002e2000c1e9900 */
[----:B------:R-:W-:-:S05]  /*1180*/  IMAD.WIDE.U32 R28, R10, 0x4, R18 ;  /* 0x000000040a1c7825 */ /* 0x000fca00078e0012 */
[----:B------:R-:W4:Y:S01]  /*1190*/  LDG.E.CONSTANT R21, desc[UR6][R28.64] ;  /* 0x000000061c157981 */ /* 0x000f22000c1e9900 */
[----:B-1----:R-:W-:-:S05]  /*11a0*/  IMAD.WIDE.U32 R18, R10, 0x4, R28 ;  /* 0x000000040a127825 */ /* 0x002fca00078e001c */
[----:B------:R-:W5:Y:S01]  /*11b0*/  LDG.E.CONSTANT R22, desc[UR6][R18.64] ;  /* 0x0000000612167981 */ /* 0x000f62000c1e9900 */
[----:B------:R-:W-:-:S05]  /*11c0*/  IMAD.WIDE.U32 R16, R10, 0x4, R18 ;  /* 0x000000040a107825 */ /* 0x000fca00078e0012 */
[----:B------:R1:W5:Y:S02]  /*11d0*/  LDG.E.CONSTANT R20, desc[UR6][R16.64] ;  /* 0x0000000610147981 */ /* 0x000364000c1e9900 */
[----:B-1----:R-:W-:-:S05]  /*11e0*/  IMAD.WIDE.U32 R16, R10, 0x4, R16 ;  /* 0x000000040a107825 */ /* 0x002fca00078e0010 */
[----:B------:R1:W5:Y:S01]  /*11f0*/  LDG.E.CONSTANT R28, desc[UR6][R16.64] ;  /* 0x00000006101c7981 */ /* 0x000362000c1e9900 */
[----:B------:R-:W-:Y:S01]  /*1200*/  FMUL R26, R26, R3 ;  /* 0x000000031a1a7220 */ /* 0x000fe20000400000 */
[----:B------:R-:W-:-:S04]  /*1210*/  IMAD.WIDE.U32 R18, R10, 0x4, R16 ;  /* 0x000000040a127825 */ /* 0x000fc800078e0010 */
[----:B--2---:R-:W-:-:S04]  /*1220*/  FFMA R26, R25, R15, R26 ;  /* 0x0000000f191a7223 */ /* 0x004fc8000000001a */
[C---:B------:R-:W-:Y:S01]  /*1230*/  FMUL R25, R26.reuse, R3 ;  /* 0x000000031a197220 */ /* 0x040fe20000400000 */
[----:B------:R-:W-:Y:S02]  /*1240*/  FADD R26, R26, R23 ;  /* 0x000000171a1a7221 */ /* 0x000fe40000000000 */
[----:B------:R-:W2:Y:S01]  /*1250*/  LDG.E.CONSTANT R23, desc[UR6][R18.64] ;  /* 0x0000000612177981 */ /* 0x000ea2000c1e9900 */
[----:B---3--:R-:W-:Y:S01]  /*1260*/  FFMA R27, R24, R15, R25 ;  /* 0x0000000f181b7223 */ /* 0x008fe20000000019 */
[----:B------:R-:W-:-:S04]  /*1270*/  IMAD.WIDE.U32 R24, R10, 0x4, R18 ;  /* 0x000000040a187825 */ /* 0x000fc800078e0012 */
[----:B-1----:R-:W-:Y:S01]  /*1280*/  FMUL R16, R27, R3 ;  /* 0x000000031b107220 */ /* 0x002fe20000400000 */
[----:B------:R-:W-:Y:S02]  /*1290*/  FADD R29, R26, R27 ;  /* 0x0000001b1a1d7221 */ /* 0x000fe40000000000 */
[----:B------:R5:W3:Y:S01]  /*12a0*/  LDG.E.CONSTANT R26, desc[UR6][R24.64] ;  /* 0x00000006181a7981 */ /* 0x000ae2000c1e9900 */
[----:B----4-:R-:W-:Y:S01]  /*12b0*/  FFMA R21, R21, R15, R16 ;  /* 0x0000000f15157223 */ /* 0x010fe20000000010 */
[----:B------:R-:W-:-:S04]  /*12c0*/  IMAD.WIDE.U32 R16, R10, 0x4, R24 ;  /* 0x000000040a107825 */ /* 0x000fc800078e0018 */
[----:B------:R-:W-:Y:S01]  /*12d0*/  FMUL R27, R21, R3 ;  /* 0x00000003151b7220 */ /* 0x000fe20000400000 */
[----:B------:R-:W-:-:S03]  /*12e0*/  FADD R29, R29, R21 ;  /* 0x000000151d1d7221 */ /* 0x000fc60000000000 */
[----:B-----5:R-:W-:Y:S02]  /*12f0*/  FFMA R24, R22, R15, R27 ;  /* 0x0000000f16187223 */ /* 0x020fe4000000001b */
[----:B------:R1:W4:Y:S01]  /*1300*/  LDG.E.CONSTANT R27, desc[UR6][R16.64] ;  /* 0x00000006101b7981 */ /* 0x000322000c1e9900 */
[----:B------:R-:W-:-:S04]  /*1310*/  IMAD.WIDE.U32 R18, R10, 0x4, R16 ;  /* 0x000000040a127825 */ /* 0x000fc800078e0010 */
[----:B------:R-:W-:Y:S01]  /*1320*/  FMUL R21, R24, R3 ;  /* 0x0000000318157220 */ /* 0x000fe20000400000 */
[----:B------:R5:W4:Y:S03]  /*1330*/  LDG.E.CONSTANT R22, desc[UR6][R18.64] ;  /* 0x0000000612167981 */ /* 0x000b26000c1e9900 */
[----:B-1----:R-:W-:Y:S01]  /*1340*/  FFMA R16, R20, R15, R21 ;  /* 0x0000000f14107223 */ /* 0x002fe20000000015 */
[----:B------:R-:W-:-:S04]  /*1350*/  IMAD.WIDE.U32 R20, R10, 0x4, R18 ;  /* 0x000000040a147825 */ /* 0x000fc800078e0012 */
[----:B------:R-:W-:-:S04]  /*1360*/  FMUL R25, R16, R3 ;  /* 0x0000000310197220 */ /* 0x000fc80000400000 */
[----:B------:R-:W-:Y:S02]  /*1370*/  FFMA R25, R28, R15, R25 ;  /* 0x0000000f1c197223 */ /* 0x000fe40000000019 */
[----:B------:R1:W4:Y:S01]  /*1380*/  LDG.E.CONSTANT R28, desc[UR6][R20.64] ;  /* 0x00000006141c7981 */ /* 0x000322000c1e9900 */
[----:B------:R-:W-:Y:S01]  /*1390*/  FADD R29, R29, R24 ;  /* 0x000000181d1d7221 */ /* 0x000fe20000000000 */
[----:B------:R-:W-:-:S04]  /*13a0*/  FMUL R24, R25, R3 ;  /* 0x0000000319187220 */ /* 0x000fc80000400000 */
[----:B--2---:R-:W-:Y:S01]  /*13b0*/  FFMA R23, R23, R15, R24 ;  /* 0x0000000f17177223 */ /* 0x004fe20000000018 */
[----:B------:R-:W-:Y:S01]  /*13c0*/  FADD R24, R29, R16 ;  /* 0x000000101d187221 */ /* 0x000fe20000000000 */
[----:B------:R-:W-:-:S04]  /*13d0*/  IMAD.WIDE.U32 R16, R10, 0x4, R20 ;  /* 0x000000040a107825 */ /* 0x000fc800078e0014 */
[----:B------:R-:W-:Y:S01]  /*13e0*/  FMUL R29, R23, R3 ;  /* 0x00000003171d7220 */ /* 0x000fe20000400000 */
[----:B------:R-:W-:Y:S01]  /*13f0*/  FADD R25, R24, R25 ;  /* 0x0000001918197221 */ /* 0x000fe20000000000 */
[----:B-----5:R-:W-:-:S04]  /*1400*/  IMAD.WIDE.U32 R18, R10, 0x4, R16 ;  /* 0x000000040a127825 */ /* 0x020fc800078e0010 */
[----:B---3--:R-:W-:Y:S02]  /*1410*/  FFMA R24, R26, R15, R29 ;  /* 0x0000000f1a187223 */ /* 0x008fe4000000001d */
[----:B------:R-:W2:Y:S02]  /*1420*/  LDG.E.CONSTANT R26, desc[UR6][R16.64] ;  /* 0x00000006101a7981 */ /* 0x000ea4000c1e9900 */
[----:B-1----:R-:W-:Y:S02]  /*1430*/  FMUL R20, R24, R3 ;  /* 0x0000000318147220 */ /* 0x002fe40000400000 */
[----:B------:R1:W3:Y:S01]  /*1440*/  LDG.E.CONSTANT R29, desc[UR6][R18.64] ;  /* 0x00000006121d7981 */ /* 0x0002e2000c1e9900 */
[----:B------:R-:W-:Y:S01]  /*1450*/  FADD R25, R25, R23 ;  /* 0x0000001719197221 */ /* 0x000fe20000000000 */
[----:B----4-:R-:W-:Y:S01]  /*1460*/  FFMA R27, R27, R15, R20 ;  /* 0x0000000f1b1b7223 */ /* 0x010fe20000000014 */
[----:B------:R-:W-:-:S04]  /*1470*/  IMAD.WIDE.U32 R20, R10, 0x4, R18 ;  /* 0x000000040a147825 */ /* 0x000fc800078e0012 */
[----:B------:R-:W-:Y:S01]  /*1480*/  FMUL R23, R27, R3 ;  /* 0x000000031b177220 */ /* 0x000fe20000400000 */
[----:B------:R4:W5:Y:S03]  /*1490*/  LDG.E.CONSTANT R19, desc[UR6][R20.64] ;  /* 0x0000000614137981 */ /* 0x000966000c1e9900 */
[----:B-1----:R-:W-:Y:S01]  /*14a0*/  FFMA R18, R22, R15, R23 ;  /* 0x0000000f16127223 */ /* 0x002fe20000000017 */
[----:B------:R-:W-:-:S04]  /*14b0*/  IMAD.WIDE.U32 R22, R10, 0x4, R20 ;  /* 0x000000040a167825 */ /* 0x000fc800078e0014 */
[----:B------:R-:W-:-:S04]  /*14c0*/  FMUL R17, R18, R3 ;  /* 0x0000000312117220 */ /* 0x000fc80000400000 */
[----:B----4-:R-:W-:Y:S02]  /*14d0*/  FFMA R20, R28, R15, R17 ;  /* 0x0000000f1c147223 */ /* 0x010fe40000000011 */
[----:B------:R-:W4:Y:S01]  /*14e0*/  LDG.E.CONSTANT R28, desc[UR6][R22.64] ;  /* 0x00000006161c7981 */ /* 0x000f22000c1e9900 */
[----:B------:R-:W-:-:S06]  /*14f0*/  IMAD.WIDE.U32 R16, R10, 0x4, R22 ;  /* 0x000000040a107825 */ /* 0x000fcc00078e0016 */
[----:B------:R1:W4:Y:S01]  /*1500*/  LDG.E.CONSTANT R16, desc[UR6][R16.64] ;  /* 0x0000000610107981 */ /* 0x000322000c1e9900 */
[----:B------:R-:W-:Y:S01]  /*1510*/  FADD R24, R25, R24 ;  /* 0x0000001819187221 */ /* 0x000fe20000000000 */
[----:B------:R-:W-:-:S03]  /*1520*/  FMUL R25, R20, R3 ;  /* 0x0000000314197220 */ /* 0x000fc60000400000 */
[----:B------:R-:W-:-:S04]  /*1530*/  FADD R27, R24, R27 ;  /* 0x0000001b181b7221 */ /* 0x000fc80000000000 */
[----:B------:R-:W-:Y:S01]  /*1540*/  FADD R27, R27, R18 ;  /* 0x000000121b1b7221 */ /* 0x000fe20000000000 */
[----:B------:R-:W-:-:S03]  /*1550*/  IADD3 R14, PT, PT, R14, 0x10, RZ ;  /* 0x000000100e0e7810 */ /* 0x000fc60007ffe0ff */
[----:B------:R-:W-:Y:S01]  /*1560*/  FADD R27, R27, R20 ;  /* 0x000000141b1b7221 */ /* 0x000fe20000000000 */
[----:B------:R-:W-:Y:S01]  /*1570*/  ISETP.NE.AND P2, PT, R14, RZ, PT ;  /* 0x000000ff0e00720c */ /* 0x000fe20003f45270 */
[----:B0-----:R-:W-:Y:S01]  /*1580*/  UIADD3 UR5, UPT, UPT, UR5, 0x10, URZ ;  /* 0x0000001005057890 */ /* 0x001fe2000fffe0ff */
[----:B------:R-:W-:Y:S01]  /*1590*/  LEA R8, R10, R8, 0x4 ;  /* 0x000000080a087211 */ /* 0x000fe200078e20ff */
[----:B--2---:R-:W-:-:S04]  /*15a0*/  FFMA R26, R26, R15, R25 ;  /* 0x0000000f1a1a7223 */ /* 0x004fc80000000019 */
[----:B------:R-:W-:-:S04]  /*15b0*/  FMUL R24, R26, R3 ;  /* 0x000000031a187220 */ /* 0x000fc80000400000 */
[----:B---3--:R-:W-:-:S04]  /*15c0*/  FFMA R24, R29, R15, R24 ;  /* 0x0000000f1d187223 */ /* 0x008fc80000000018 */
[----:B------:R-:W-:-:S04]  /*15d0*/  FMUL R18, R24, R3 ;  /* 0x0000000318127220 */ /* 0x000fc80000400000 */
[----:B-----5:R-:W-:Y:S01]  /*15e0*/  FFMA R18, R19, R15, R18 ;  /* 0x0000000f13127223 */ /* 0x020fe20000000012 */
[----:B------:R-:W-:-:S03]  /*15f0*/  FADD R27, R27, R26 ;  /* 0x0000001a1b1b7221 */ /* 0x000fc60000000000 */
[----:B-1----:R-:W-:Y:S01]  /*1600*/  FMUL R17, R18, R3 ;  /* 0x0000000312117220 */ /* 0x002fe20000400000 */
[----:B------:R-:W-:-:S04]  /*1610*/  FADD R27, R27, R24 ;  /* 0x000000181b1b7221 */ /* 0x000fc80000000000 */
[----:B------:R-:W-:Y:S01]  /*1620*/  FADD R27, R27, R18 ;  /* 0x000000121b1b7221 */ /* 0x000fe20000000000 */
[----:B----4-:R-:W-:-:S04]  /*1630*/  FFMA R28, R28, R15, R17 ;  /* 0x0000000f1c1c7223 */ /* 0x010fc80000000011 */
[----:B------:R-:W-:Y:S01]  /*1640*/  FMUL R17, R28, R3 ;  /* 0x000000031c117220 */ /* 0x000fe20000400000 */
[----:B------:R-:W-:-:S03]  /*1650*/  FADD R27, R27, R28 ;  /* 0x0000001c1b1b7221 */ /* 0x000fc60000000000 */
[----:B------:R-:W-:-:S04]  /*1660*/  FFMA R26, R16, R15, R17 ;  /* 0x0000000f101a7223 */ /* 0x000fc80000000011 */
[----:B------:R-:W-:Y:S01]  /*1670*/  FADD R23, R27, R26 ;  /* 0x0000001a1b177221 */ /* 0x000fe20000000000 */
[----:B------:R-:W-:Y:S06]  /*1680*/  @P2 BRA `(.L_x_17) ;  /* 0xfffffff800ac2947 */ /* 0x000fec000383ffff */
.L_x_16:
[----:B------:R-:W-:Y:S01]  /*1690*/  IADD3 R17, PT, PT, R6, R11, RZ ;  /* 0x0000000b06117210 */ /* 0x000fe20007ffe0ff */
[----:B------:R-:W-:Y:S06]  /*16a0*/  @!P1 BRA `(.L_x_15) ;  /* 0x00000004007c9947 */ /* 0x000fec0003800000 */
[----:B------:R-:W-:Y:S02]  /*16b0*/  ISETP.GE.U32.AND P1, PT, R7, 0x8, PT ;  /* 0x000000080700780c */ /* 0x000fe40003f26070 */
[----:B------:R-:W-:-:S04]  /*16c0*/  LOP3.LUT R8, R6, 0x7, RZ, 0xc0, !PT ;  /* 0x0000000706087812 */ /* 0x000fc800078ec0ff */
[----:B------:R-:W-:-:S07]  /*16d0*/  ISETP.NE.AND P2, PT, R8, RZ, PT ;  /* 0x000000ff0800720c */ /* 0x000fce0003f45270 */
[----:B------:R-:W-:Y:S06]  /*16e0*/  @!P1 BRA `(.L_x_18) ;  /* 0x0000000000b49947 */ /* 0x000fec0003800000 */
[----:B------:R-:W1:Y:S01]  /*16f0*/  LDC R7, c[0x0][0x3ac] ;  /* 0x0000eb00ff077b82 */ /* 0x000e620000000800 */
[----:B0-----:R-:W-:-:S07]  /*1700*/  IADD3 R10, PT, PT, R2, UR5, RZ ;  /* 0x00000005020a7c10 */ /* 0x001fce000fffe0ff */
[----:B------:R-:W0:Y:S01]  /*1710*/  LDC.64 R12, c[0x0][0x380] ;  /* 0x0000e000ff0c7b82 */ /* 0x000e220000000a00 */
[----:B-1----:R-:W-:-:S04]  /*1720*/  IMAD R19, R10, R7, R0 ;  /* 0x000000070a137224 */ /* 0x002fc800078e0200 */
[----:B0-----:R-:W-:-:S05]  /*1730*/  IMAD.WIDE R12, R19, 0x4, R12 ;  /* 0x00000004130c7825 */ /* 0x001fca00078e020c */
[----:B------:R0:W2:Y:S02]  /*1740*/  LDG.E.CONSTANT R10, desc[UR6][R12.64] ;  /* 0x000000060c0a7981 */ /* 0x0000a4000c1e9900 */
[----:B0-----:R-:W-:-:S05]  /*1750*/  IMAD.WIDE.U32 R12, R7, 0x4, R12 ;  /* 0x00000004070c7825 */ /* 0x001fca00078e000c */
[----:B------:R-:W3:Y:S01]  /*1760*/  LDG.E.CONSTANT R14, desc[UR6][R12.64] ;  /* 0x000000060c0e7981 */ /* 0x000ee2000c1e9900 */
[----:B------:R-:W-:-:S05]  /*1770*/  IMAD.WIDE.U32 R18, R7, 0x4, R12 ;  /* 0x0000000407127825 */ /* 0x000fca00078e000c */
[----:B------:R-:W4:Y:S01]  /*1780*/  LDG.E.CONSTANT R16, desc[UR6][R18.64] ;  /* 0x0000000612107981 */ /* 0x000f22000c1e9900 */
[----:B------:R-:W-:-:S05]  /*1790*/  IMAD.WIDE.U32 R20, R7, 0x4, R18 ;  /* 0x0000000407147825 */ /* 0x000fca00078e0012 */
[----:B------:R-:W5:Y:S01]  /*17a0*/  LDG.E.CONSTANT R22, desc[UR6][R20.64] ;  /* 0x0000000614167981 */ /* 0x000f62000c1e9900 */
[----:B------:R-:W-:-:S05]  /*17b0*/  IMAD.WIDE.U32 R24, R7, 0x4, R20 ;  /* 0x0000000407187825 */ /* 0x000fca00078e0014 */
[----:B------:R-:W5:Y:S01]  /*17c0*/  LDG.E.CONSTANT R27, desc[UR6][R24.64] ;  /* 0x00000006181b7981 */ /* 0x000f62000c1e9900 */
[----:B------:R-:W-:-:S05]  /*17d0*/  IMAD.WIDE.U32 R28, R7, 0x4, R24 ;  /* 0x00000004071c7825 */ /* 0x000fca00078e0018 */
[----:B------:R0:W5:Y:S02]  /*17e0*/  LDG.E.CONSTANT R18, desc[UR6][R28.64] ;  /* 0x000000061c127981 */ /* 0x000164000c1e9900 */
[----:B0-----:R-:W-:-:S05]  /*17f0*/  IMAD.WIDE.U32 R28, R7, 0x4, R28 ;  /* 0x00000004071c7825 */ /* 0x001fca00078e001c */
[----:B------:R-:W5:Y:S01]  /*1800*/  LDG.E.CONSTANT R20, desc[UR6][R28.64] ;  /* 0x000000061c147981 */ /* 0x000f62000c1e9900 */
[----:B------:R-:W-:-:S06]  /*1810*/  IMAD.WIDE.U32 R12, R7, 0x4, R28 ;  /* 0x00000004070c7825 */ /* 0x000fcc00078e001c */
[----:B------:R0:W5:Y:S01]  /*1820*/  LDG.E.CONSTANT R12, desc[UR6][R12.64] ;  /* 0x000000060c0c7981 */ /* 0x000162000c1e9900 */
[----:B------:R-:W-:Y:S01]  /*1830*/  FMUL R7, R26, R3 ;  /* 0x000000031a077220 */ /* 0x000fe20000400000 */
[----:B------:R-:W-:-:S03]  /*1840*/  UIADD3 UR5, UPT, UPT, UR5, 0x8, URZ ;  /* 0x0000000805057890 */ /* 0x000fc6000fffe0ff */
[----:B--2---:R-:W-:-:S04]  /*1850*/  FFMA R10, R10, R15, R7 ;  /* 0x0000000f0a0a7223 */ /* 0x004fc80000000007 */
[----:B------:R-:W-:Y:S01]  /*1860*/  FMUL R7, R10, R3 ;  /* 0x000000030a077220 */ /* 0x000fe20000400000 */
[----:B------:R-:W-:-:S03]  /*1870*/  FADD R10, R23, R10 ;  /* 0x0000000a170a7221 */ /* 0x000fc60000000000 */
[----:B---3--:R-:W-:-:S04]  /*1880*/  FFMA R7, R14, R15, R7 ;  /* 0x0000000f0e077223 */ /* 0x008fc80000000007 */
[----:B------:R-:W-:Y:S01]  /*1890*/  FMUL R19, R7, R3 ;  /* 0x0000000307137220 */ /* 0x000fe20000400000 */
[----:B------:R-:W-:-:S03]  /*18a0*/  FADD R10, R10, R7 ;  /* 0x000000070a0a7221 */ /* 0x000fc60000000000 */
[----:B----4-:R-:W-:-:S04]  /*18b0*/  FFMA R16, R16, R15, R19 ;  /* 0x0000000f10107223 */ /* 0x010fc80000000013 */
[----:B------:R-:W-:Y:S01]  /*18c0*/  FMUL R19, R16, R3 ;  /* 0x0000000310137220 */ /* 0x000fe20000400000 */
[----:B------:R-:W-:-:S03]  /*18d0*/  FADD R10, R10, R16 ;  /* 0x000000100a0a7221 */ /* 0x000fc60000000000 */
[----:B-----5:R-:W-:-:S04]  /*18e0*/  FFMA R19, R22, R15, R19 ;  /* 0x0000000f16137223 */ /* 0x020fc80000000013 */
[----:B------:R-:W-:Y:S01]  /*18f0*/  FMUL R14, R19, R3 ;  /* 0x00000003130e7220 */ /* 0x000fe20000400000 */
[----:B------:R-:W-:-:S03]  /*1900*/  FADD R10, R10, R19 ;  /* 0x000000130a0a7221 */ /* 0x000fc60000000000 */
[----:B------:R-:W-:-:S04]  /*1910*/  FFMA R14, R27, R15, R14 ;  /* 0x0000000f1b0e7223 */ /* 0x000fc8000000000e */
[----:B------:R-:W-:Y:S01]  /*1920*/  FMUL R7, R14, R3 ;  /* 0x000000030e077220 */ /* 0x000fe20000400000 */
[----:B------:R-:W-:-:S03]  /*1930*/  FADD R10, R10, R14 ;  /* 0x0000000e0a0a7221 */ /* 0x000fc60000000000 */
[----:B------:R-:W-:-:S04]  /*1940*/  FFMA R7, R18, R15, R7 ;  /* 0x0000000f12077223 */ /* 0x000fc80000000007 */
[----:B0-----:R-:W-:Y:S01]  /*1950*/  FMUL R13, R7, R3 ;  /* 0x00000003070d7220 */ /* 0x001fe20000400000 */
[----:B------:R-:W-:-:S03]  /*1960*/  FADD R10, R10, R7 ;  /* 0x000000070a0a7221 */ /* 0x000fc60000000000 */
[----:B------:R-:W-:-:S04]  /*1970*/  FFMA R13, R20, R15, R13 ;  /* 0x0000000f140d7223 */ /* 0x000fc8000000000d */
[----:B------:R-:W-:Y:S01]  /*1980*/  FMUL R7, R13, R3 ;  /* 0x000000030d077220 */ /* 0x000fe20000400000 */
[----:B------:R-:W-:-:S03]  /*1990*/  FADD R13, R10, R13 ;  /* 0x0000000d0a0d7221 */ /* 0x000fc60000000000 */
[----:B------:R-:W-:-:S04]  /*19a0*/  FFMA R26, R12, R15, R7 ;  /* 0x0000000f0c1a7223 */ /* 0x000fc80000000007 */
[----:B------:R-:W-:-:S07]  /*19b0*/  FADD R23, R13, R26 ;  /* 0x0000001a0d177221 */ /* 0x000fce0000000000 */
.L_x_18:
[----:B------:R-:W-:Y:S05]  /*19c0*/  @!P2 BRA `(.L_x_15) ;  /* 0x0000000000b4a947 */ /* 0x000fea0003800000 */
        /* <DEDUP_REMOVED lines=9> */
[----:B------:R-:W2:Y:S01]  /*1a60*/  LDG.E.CONSTANT R8, desc[UR6][R12.64] ;  /* 0x000000060c087981 */ /* 0x000ea2000c1e9900 */
[----:B------:R-:W-:-:S05]  /*1a70*/  IMAD.WIDE.U32 R18, R25, 0x4, R12 ;  /* 0x0000000419127825 */ /* 0x000fca00078e000c */
[----:B------:R-:W3:Y:S01]  /*1a80*/  LDG.E.CONSTANT R10, desc[UR6][R18.64] ;  /* 0x00000006120a7981 */ /* 0x000ee2000c1e9900 */
[----:B------:R-:W-:-:S05]  /*1a90*/  IMAD.WIDE.U32 R20, R25, 0x4, R18 ;  /* 0x0000000419147825 */ /* 0x000fca00078e0012 */
[----:B------:R-:W4:Y:S01]  /*1aa0*/  LDG.E.CONSTANT R14, desc[UR6][R20.64] ;  /* 0x00000006140e7981 */ /* 0x000f22000c1e9900 */
[----:B------:R-:W-:-:S06]  /*1ab0*/  IMAD.WIDE.U32 R24, R25, 0x4, R20 ;  /* 0x0000000419187825 */ /* 0x000fcc00078e0014 */
[----:B------:R-:W5:Y:S01]  /*1ac0*/  LDG.E.CONSTANT R24, desc[UR6][R24.64] ;  /* 0x0000000618187981 */ /* 0x000f62000c1e9900 */
        /* <DEDUP_REMOVED lines=12> */
[----:B------:R-:W-:-:S07]  /*1b90*/  FADD R23, R13, R26 ;  /* 0x0000001a0d177221 */ /* 0x000fce0000000000 */
.L_x_19:
[----:B------:R-:W-:Y:S05]  /*1ba0*/  @!P2 BRA `(.L_x_15) ;  /* 0x00000000003ca947 */ /* 0x000fea0003800000 */
[----:B------:R-:W1:Y:S01]  /*1bb0*/  LDCU UR8, c[0x0][0x3ac] ;  /* 0x00007580ff0877ac */ /* 0x000e620008000800 */
[----:B------:R-:W2:Y:S01]  /*1bc0*/  LDC.64 R12, c[0x0][0x380] ;  /* 0x0000e000ff0c7b82 */ /* 0x000ea20000000a00 */
[----:B0-----:R-:W-:Y:S02]  /*1bd0*/  IADD3 R8, PT, PT, R2, UR5, RZ ;  /* 0x0000000502087c10 */ /* 0x001fe4000fffe0ff */
[----:B------:R-:W-:-:S03]  /*1be0*/  IADD3 R10, PT, PT, -R7, RZ, RZ ;  /* 0x000000ff070a7210 */ /* 0x000fc60007ffe1ff */
[----:B-1----:R-:W-:-:S05]  /*1bf0*/  IMAD R8, R8, UR8, R5 ;  /* 0x0000000808087c24 */ /* 0x002fca000f8e0205 */
[----:B------:R-:W-:-:S07]  /*1c00*/  IADD3 R7, PT, PT, R8, UR4, RZ ;  /* 0x0000000408077c10 */ /* 0x000fce000fffe0ff */
.L_x_20:
[----:B--2---:R-:W-:-:S06]  /*1c10*/  IMAD.WIDE R18, R7, 0x4, R12 ;  /* 0x0000000407127825 */ /* 0x004fcc00078e020c */
[----:B------:R-:W2:Y:S01]  /*1c20*/  LDG.E.CONSTANT R18, desc[UR6][R18.64] ;  /* 0x0000000612127981 */ /* 0x000ea2000c1e9900 */
[----:B------:R-:W-:Y:S01]  /*1c30*/  IADD3 R10, PT, PT, R10, 0x1, RZ ;  /* 0x000000010a0a7810 */ /* 0x000fe20007ffe0ff */
[----:B------:R-:W-:Y:S01]  /*1c40*/  FMUL R21, R26, R3 ;  /* 0x000000031a157220 */ /* 0x000fe20000400000 */
[----:B------:R-:W-:Y:S02]  /*1c50*/  IADD3 R7, PT, PT, R7, UR8, RZ ;  /* 0x0000000807077c10 */ /* 0x000fe4000fffe0ff */
[----:B------:R-:W-:Y:S01]  /*1c60*/  ISETP.NE.AND P1, PT, R10, RZ, PT ;  /* 0x000000ff0a00720c */ /* 0x000fe20003f25270 */
[----:B--2---:R-:W-:-:S04]  /*1c70*/  FFMA R26, R18, R15, R21 ;  /* 0x0000000f121a7223 */ /* 0x004fc80000000015 */
[----:B------:R-:W-:-:S08]  /*1c80*/  FADD R23, R26, R23 ;  /* 0x000000171a177221 */ /* 0x000fd00000000000 */
[----:B------:R-:W-:Y:S05]  /*1c90*/  @P1 BRA `(.L_x_20) ;  /* 0xfffffffc00dc1947 */ /* 0x000fea000383ffff */
.L_x_15:
[----:B------:R-:W-:-:S05]  /*1ca0*/  FMUL R29, R23, R4 ;  /* 0x00000004171d7220 */ /* 0x000fca0000400000 */
[----:B------:R-:W-:Y:S01]  /*1cb0*/  MOV R24, R29 ;  /* 0x0000001d00187202 */ /* 0x000fe20000000f00 */
[----:B------:R-:W-:Y:S06]  /*1cc0*/  @!P0 BRA `(.L_x_21) ;  /* 0x0000000800508947 */ /* 0x000fec0003800000 */
[----:B------:R-:W-:Y:S02]  /*1cd0*/  IADD3 R7, PT, PT, R11, -0x2, RZ ;  /* 0xfffffffe0b077810 */ /* 0x000fe40007ffe0ff */
[----:B------:R-:W-:Y:S02]  /*1ce0*/  LOP3.LUT P1, R10, R6, 0x7, RZ, 0xc0, !PT ;  /* 0x00000007060a7812 */ /* 0x000fe4000782c0ff */
[----:B------:R-:W-:Y:S02]  /*1cf0*/  ISETP.GE.U32.AND P2, PT, R7, 0x7, PT ;  /* 0x000000070700780c */ /* 0x000fe40003f46070 */
[----:B------:R-:W-:-:S11]  /*1d00*/  MOV R24, R29 ;  /* 0x0000001d00187202 */ /* 0x000fd60000000f00 */
[----:B------:R-:W-:Y:S05]  /*1d10*/  @!P2 BRA `(.L_x_22) ;  /* 0x000000040014a947 */ /* 0x000fea0003800000 */
[----:B------:R-:W1:Y:S01]  /*1d20*/  LDC R25, c[0x0][0x3ac] ;  /* 0x0000eb00ff197b82 */ /* 0x000e620000000800 */
[----:B------:R-:W-:Y:S02]  /*1d30*/  IADD3 R8, PT, PT, R2, R17, RZ ;  /* 0x0000001102087210 */ /* 0x000fe40007ffe0ff */
[----:B------:R-:W-:Y:S02]  /*1d40*/  LOP3.LUT R14, R6, 0xfffffff8, RZ, 0xc0, !PT ;  /* 0xfffffff8060e7812 */ /* 0x000fe400078ec0ff */
[----:B------:R-:W-:-:S03]  /*1d50*/  MOV R24, R29 ;  /* 0x0000001d00187202 */ /* 0x000fc60000000f00 */
[----:B------:R-:W2:Y:S01]  /*1d60*/  LDC.64 R12, c[0x0][0x380] ;  /* 0x0000e000ff0c7b82 */ /* 0x000ea20000000a00 */
[----:B-1----:R-:W-:Y:S01]  /*1d70*/  IMAD R7, R8, R25, R5 ;  /* 0x0000001908077224 */ /* 0x002fe200078e0205 */
[----:B------:R-:W-:-:S04]  /*1d80*/  IADD3 R8, PT, PT, -R14, RZ, RZ ;  /* 0x000000ff0e087210 */ /* 0x000fc80007ffe1ff */
[----:B------:R-:W-:-:S07]  /*1d90*/  IADD3 R7, PT, PT, R7, UR4, RZ ;  /* 0x0000000407077c10 */ /* 0x000fce000fffe0ff */
.L_x_23:
[----:B--2---:R-:W-:-:S05]  /*1da0*/  IMAD.WIDE R18, R7, 0x4, R12 ;  /* 0x0000000407127825 */ /* 0x004fca00078e020c */
[----:B------:R1:W2:Y:S02]  /*1db0*/  LDG.E.CONSTANT R16, desc[UR6][R18.64] ;  /* 0x0000000612107981 */ /* 0x0002a4000c1e9900 */
[----:B-1----:R-:W-:-:S05]  /*1dc0*/  IMAD.WIDE.U32 R18, R25, 0x4, R18 ;  /* 0x0000000419127825 */ /* 0x002fca00078e0012 */
[----:B------:R-:W3:Y:S01]  /*1dd0*/  LDG.E.CONSTANT R14, desc[UR6][R18.64] ;  /* 0x00000006120e7981 */ /* 0x000ee2000c1e9900 */
[----:B------:R-:W-:-:S05]  /*1de0*/  IMAD.WIDE.U32 R20, R25, 0x4, R18 ;  /* 0x0000000419147825 */ /* 0x000fca00078e0012 */
[----:B------:R1:W4:Y:S01]  /*1df0*/  LDG.E.CONSTANT R28, desc[UR6][R20.64] ;  /* 0x00000006141c7981 */ /* 0x000322000c1e9900 */
[----:B------:R-:W-:-:S05]  /*1e00*/  IMAD.WIDE.U32 R22, R25, 0x4, R20 ;  /* 0x0000000419167825 */ /* 0x000fca00078e0014 */
[----:B------:R2:W5:Y:S01]  /*1e10*/  LDG.E.CONSTANT R20, desc[UR6][R22.64] ;  /* 0x0000000616147981 */ /* 0x000562000c1e9900 */
[----:B-1----:R-:W-:Y:S01]  /*1e20*/  FMUL R21, R26, R3 ;  /* 0x000000031a157220 */ /* 0x002fe20000400000 */
[----:B------:R-:W-:-:S04]  /*1e30*/  IMAD.WIDE.U32 R26, R25, 0x4, R22 ;  /* 0x00000004191a7825 */ /* 0x000fc800078e0016 */
[----:B------:R-:W-:Y:S01]  /*1e40*/  FMUL R24, R24, R3 ;  /* 0x0000000318187220 */ /* 0x000fe20000400000 */
[----:B--2---:R-:W-:Y:S02]  /*1e50*/  FFMA R22, R16, R15, R21 ;  /* 0x0000000f10167223 */ /* 0x004fe40000000015 */
[----:B------:R1:W2:Y:S02]  /*1e60*/  LDG.E.CONSTANT R16, desc[UR6][R26.64] ;  /* 0x000000061a107981 */ /* 0x0002a4000c1e9900 */
[C---:B------:R-:W-:Y:S01]  /*1e70*/  FMUL R23, R22.reuse, R3 ;  /* 0x0000000316177220 */ /* 0x040fe20000400000 */
[----:B------:R-:W-:Y:S01]  /*1e80*/  FFMA R24, R22, R15, R24 ;  /* 0x0000000f16187223 */ /* 0x000fe20000000018 */
[----:B-1----:R-:W-:-:S05]  /*1e90*/  IMAD.WIDE.U32 R26, R25, 0x4, R26 ;  /* 0x00000004191a7825 */ /* 0x002fca00078e001a */
[----:B------:R3:W2:Y:S01]  /*1ea0*/  LDG.E.CONSTANT R21, desc[UR6][R26.64] ;  /* 0x000000061a157981 */ /* 0x0006a2000c1e9900 */
[----:B------:R-:W-:-:S04]  /*1eb0*/  IMAD.WIDE.U32 R18, R25, 0x4, R26 ;  /* 0x0000000419127825 */ /* 0x000fc800078e001a */
[----:B---3--:R-:W-:Y:S02]  /*1ec0*/  FFMA R26, R14, R15, R23 ;  /* 0x0000000f0e1a7223 */ /* 0x008fe40000000017 */
[----:B------:R1:W3:Y:S01]  /*1ed0*/  LDG.E.CONSTANT R14, desc[UR6][R18.64] ;  /* 0x00000006120e7981 */ /* 0x0002e2000c1e9900 */
[----:B------:R-:W-:-:S06]  /*1ee0*/  IMAD.WIDE.U32 R22, R25, 0x4, R18 ;  /* 0x0000000419167825 */ /* 0x000fcc00078e0012 */
[----:B------:R-:W3:Y:S01]  /*1ef0*/  LDG.E.CONSTANT R22, desc[UR6][R22.64] ;  /* 0x0000000616167981 */ /* 0x000ee2000c1e9900 */
[C---:B------:R-:W-:Y:S01]  /*1f00*/  FADD R29, R24.reuse, R29 ;  /* 0x0000001d181d7221 */ /* 0x040fe20000000000 */
[-C--:B------:R-:W-:Y:S01]  /*1f10*/  FMUL R24, R24, R3.reuse ;  /* 0x0000000318187220 */ /* 0x080fe20000400000 */
[----:B-1----:R-:W-:Y:S01]  /*1f20*/  FMUL R19, R26, R3 ;  /* 0x000000031a137220 */ /* 0x002fe20000400000 */
[----:B------:R-:W-:Y:S02]  /*1f30*/  IADD3 R8, PT, PT, R8, 0x8, RZ ;  /* 0x0000000808087810 */ /* 0x000fe40007ffe0ff */
[-C--:B------:R-:W-:Y:S01]  /*1f40*/  FFMA R24, R26, R15.reuse, R24 ;  /* 0x0000000f1a187223 */ /* 0x080fe20000000018 */
[----:B----4-:R-:W-:Y:S01]  /*1f50*/  FFMA R28, R28, R15, R19 ;  /* 0x0000000f1c1c7223 */ /* 0x010fe20000000013 */
[----:B------:R-:W-:Y:S02]  /*1f60*/  ISETP.NE.AND P2, PT, R8, RZ, PT ;  /* 0x000000ff0800720c */ /* 0x000fe40003f45270 */
[----:B------:R-:W-:Y:S01]  /*1f70*/  FMUL R27, R24, R3 ;  /* 0x00000003181b7220 */ /* 0x000fe20000400000 */
[----:B------:R-:W-:Y:S01]  /*1f80*/  FADD R29, R29, R24 ;  /* 0x000000181d1d7221 */ /* 0x000fe20000000000 */
[----:B------:R-:W-:-:S02]  /*1f90*/  IADD3 R17, PT, PT, R17, 0x8, RZ ;  /* 0x0000000811117810 */ /* 0x000fc40007ffe0ff */
[C---:B------:R-:W-:Y:S01]  /*1fa0*/  FFMA R26, R28.reuse, R15, R27 ;  /* 0x0000000f1c1a7223 */ /* 0x040fe2000000001b */
[----:B------:R-:W-:Y:S01]  /*1fb0*/  FMUL R27, R28, R3 ;  /* 0x000000031c1b7220 */ /* 0x000fe20000400000 */
[----:B------:R-:W-:Y:S02]  /*1fc0*/  LEA R7, R25, R7, 0x3 ;  /* 0x0000000719077211 */ /* 0x000fe400078e18ff */
[----:B------:R-:W-:Y:S01]  /*1fd0*/  FMUL R19, R26, R3 ;  /* 0x000000031a137220 */ /* 0x000fe20000400000 */
[----:B-----5:R-:W-:Y:S01]  /*1fe0*/  FFMA R20, R20, R15, R27 ;  /* 0x0000000f14147223 */ /* 0x020fe2000000001b */
[----:B------:R-:W-:-:S03]  /*1ff0*/  FADD R29, R29, R26 ;  /* 0x0000001a1d1d7221 */ /* 0x000fc60000000000 */
[C---:B------:R-:W-:Y:S01]  /*2000*/  FFMA R18, R20.reuse, R15, R19 ;  /* 0x0000000f14127223 */ /* 0x040fe20000000013 */
[----:B------:R-:W-:-:S03]  /*2010*/  FMUL R19, R20, R3 ;  /* 0x0000000314137220 */ /* 0x000fc60000400000 */
[----:B------:R-:W-:Y:S01]  /*2020*/  FADD R29, R29, R18 ;  /* 0x000000121d1d7221 */ /* 0x000fe20000000000 */
[----:B--2---:R-:W-:Y:S01]  /*2030*/  FFMA R20, R16, R15, R19 ;  /* 0x0000000f10147223 */ /* 0x004fe20000000013 */
[----:B------:R-:W-:-:S04]  /*2040*/  FMUL R19, R18, R3 ;  /* 0x0000000312137220 */ /* 0x000fc80000400000 */
[C---:B------:R-:W-:Y:S01]  /*2050*/  FFMA R16, R20.reuse, R15, R19 ;  /* 0x0000000f14107223 */ /* 0x040fe20000000013 */
[----:B------:R-:W-:-:S03]  /*2060*/  FMUL R20, R20, R3 ;  /* 0x0000000314147220 */ /* 0x000fc60000400000 */
[----:B------:R-:W-:Y:S01]  /*2070*/  FMUL R19, R16, R3 ;  /* 0x0000000310137220 */ /* 0x000fe20000400000 */
[----:B------:R-:W-:Y:S01]  /*2080*/  FADD R29, R29, R16 ;  /* 0x000000101d1d7221 */ /* 0x000fe20000000000 */
[----:B------:R-:W-:-:S04]  /*2090*/  FFMA R20, R21, R15, R20 ;  /* 0x0000000f15147223 */ /* 0x000fc80000000014 */
[C---:B------:R-:W-:Y:S01]  /*20a0*/  FMUL R21, R20.reuse, R3 ;  /* 0x0000000314157220 */ /* 0x040fe20000400000 */
[----:B------:R-:W-:-:S04]  /*20b0*/  FFMA R20, R20, R15, R19 ;  /* 0x0000000f14147223 */ /* 0x000fc80000000013 */
[----:B------:R-:W-:Y:S01]  /*20c0*/  FMUL R19, R20, R3 ;  /* 0x0000000314137220 */ /* 0x000fe20000400000 */
[----:B------:R-:W-:Y:S01]  /*20d0*/  FADD R29, R29, R20 ;  /* 0x000000141d1d7221 */ /* 0x000fe20000000000 */
[----:B---3--:R-:W-:-:S04]  /*20e0*/  FFMA R14, R14, R15, R21 ;  /* 0x0000000f0e0e7223 */ /* 0x008fc80000000015 */
[C---:B------:R-:W-:Y:S01]  /*20f0*/  FMUL R21, R14.reuse, R3 ;  /* 0x000000030e157220 */ /* 0x040fe20000400000 */
[----:B------:R-:W-:-:S03]  /*2100*/  FFMA R14, R14, R15, R19 ;  /* 0x0000000f0e0e7223 */ /* 0x000fc60000000013 */
[----:B------:R-:W-:Y:S01]  /*2110*/  FFMA R26, R22, R15, R21 ;  /* 0x0000000f161a7223 */ /* 0x000fe20000000015 */
[----:B------:R-:W-:Y:S01]  /*2120*/  FMUL R19, R14, R3 ;  /* 0x000000030e137220 */ /* 0x000fe20000400000 */
[----:B------:R-:W-:-:S03]  /*2130*/  FADD R29, R29, R14 ;  /* 0x0000000e1d1d7221 */ /* 0x000fc60000000000 */
[----:B------:R-:W-:-:S04]  /*2140*/  FFMA R24, R26, R15, R19 ;  /* 0x0000000f1a187223 */ /* 0x000fc80000000013 */
[----:B------:R-:W-:Y:S01]  /*2150*/  FADD R29, R29, R24 ;  /* 0x000000181d1d7221 */ /* 0x000fe20000000000 */
[----:B------:R-:W-:Y:S06]  /*2160*/  @P2 BRA `(.L_x_23) ;  /* 0xfffffffc000c2947 */ /* 0x000fec000383ffff */
.L_x_22:
[----:B------:R-:W-:Y:S05]  /*2170*/  @!P1 BRA `(.L_x_21) ;  /* 0x0000000400249947 */ /* 0x000fea0003800000 */
[----:B------:R-:W-:Y:S02]  /*2180*/  ISETP.GE.U32.AND P1, PT, R10, 0x4, PT ;  /* 0x000000040a00780c */ /* 0x000fe40003f26070 */
[----:B------:R-:W-:-:S04]  /*2190*/  LOP3.LUT R7, R6, 0x3, RZ, 0xc0, !PT ;  /* 0x0000000306077812 */ /* 0x000fc800078ec0ff */
[----:B------:R-:W-:-:S07]  /*21a0*/  ISETP.NE.AND P2, PT, R7, RZ, PT ;  /* 0x000000ff0700720c */ /* 0x000fce0003f45270 */
[----:B------:R-:W-:Y:S06]  /*21b0*/  @!P1 BRA `(.L_x_24) ;  /* 0x0000000000849947 */ /* 0x000fec0003800000 */
[----:B------:R-:W1:Y:S01]  /*21c0*/  LDC R19, c[0x0][0x3ac] ;  /* 0x0000eb00ff137b82 */ /* 0x000e620000000800 */
[----:B------:R-:W-:-:S07]  /*21d0*/  IADD3 R23, PT, PT, R2, R17, RZ ;  /* 0x0000001102177210 */ /* 0x000fce0007ffe0ff */
[----:B------:R-:W2:Y:S01]  /*21e0*/  LDC.64 R12, c[0x0][0x380] ;  /* 0x0000e000ff0c7b82 */ /* 0x000ea20000000a00 */
[----:B-1----:R-:W-:-:S04]  /*21f0*/  IMAD R23, R23, R19, R0 ;  /* 0x0000001317177224 */ /* 0x002fc800078e0200 */
[----:B--2---:R-:W-:-:S05]  /*2200*/  IMAD.WIDE R22, R23, 0x4, R12 ;  /* 0x0000000417167825 */ /* 0x004fca00078e020c */
[----:B------:R-:W2:Y:S01]  /*2210*/  LDG.E.CONSTANT R14, desc[UR6][R22.64] ;  /* 0x00000006160e7981 */ /* 0x000ea2000c1e9900 */
[----:B------:R-:W-:-:S05]  /*2220*/  IMAD.WIDE.U32 R20, R19, 0x4, R22 ;  /* 0x0000000413147825 */ /* 0x000fca00078e0016 */
[----:B------:R-:W3:Y:S01]  /*2230*/  LDG.E.CONSTANT R10, desc[UR6][R20.64] ;  /* 0x00000006140a7981 */ /* 0x000ee2000c1e9900 */
[----:B------:R-:W-:-:S05]  /*2240*/  IMAD.WIDE.U32 R12, R19, 0x4, R20 ;  /* 0x00000004130c7825 */ /* 0x000fca00078e0014 */
[----:B------:R-:W4:Y:S01]  /*2250*/  LDG.E.CONSTANT R8, desc[UR6][R12.64] ;  /* 0x000000060c087981 */ /* 0x000f22000c1e9900 */
[----:B------:R-:W-:-:S06]  /*2260*/  IMAD.WIDE.U32 R18, R19, 0x4, R12 ;  /* 0x0000000413127825 */ /* 0x000fcc00078e000c */
[----:B------:R1:W5:Y:S01]  /*2270*/  LDG.E.CONSTANT R18, desc[UR6][R18.64] ;  /* 0x0000000612127981 */ /* 0x000362000c1e9900 */
[----:B------:R-:W-:Y:S01]  /*2280*/  FMUL R25, R26, R3 ;  /* 0x000000031a197220 */ /* 0x000fe20000400000 */
[----:B------:R-:W-:-:S03]  /*2290*/  IADD3 R17, PT, PT, R17, 0x4, RZ ;  /* 0x0000000411117810 */ /* 0x000fc60007ffe0ff */
[----:B--2---:R-:W-:Y:S01]  /*22a0*/  FFMA R14, R14, R15, R25 ;  /* 0x0000000f0e0e7223 */ /* 0x004fe20000000019 */
[----:B------:R-:W-:-:S03]  /*22b0*/  FMUL R25, R24, R3 ;  /* 0x0000000318197220 */ /* 0x000fc60000400000 */
[C---:B------:R-:W-:Y:S01]  /*22c0*/  FMUL R27, R14.reuse, R3 ;  /* 0x000000030e1b7220 */ /* 0x040fe20000400000 */
[----:B------:R-:W-:-:S03]  /*22d0*/  FFMA R14, R14, R15, R25 ;  /* 0x0000000f0e0e7223 */ /* 0x000fc60000000019 */
[----:B---3--:R-:W-:Y:S01]  /*22e0*/  FFMA R10, R10, R15, R27 ;  /* 0x0000000f0a0a7223 */ /* 0x008fe2000000001b */
[-C--:B------:R-:W-:Y:S01]  /*22f0*/  FMUL R21, R14, R3.reuse ;  /* 0x000000030e157220 */ /* 0x080fe20000400000 */
[----:B------:R-:W-:Y:S02]  /*2300*/  FADD R14, R29, R14 ;  /* 0x0000000e1d0e7221 */ /* 0x000fe40000000000 */
[C---:B------:R-:W-:Y:S01]  /*2310*/  FMUL R23, R10.reuse, R3 ;  /* 0x000000030a177220 */ /* 0x040fe20000400000 */
[----:B------:R-:W-:-:S03]  /*2320*/  FFMA R21, R10, R15, R21 ;  /* 0x0000000f0a157223 */ /* 0x000fc60000000015 */
[----:B----4-:R-:W-:Y:S01]  /*2330*/  FFMA R8, R8, R15, R23 ;  /* 0x0000000f08087223 */ /* 0x010fe20000000017 */
[-C--:B------:R-:W-:Y:S01]  /*2340*/  FMUL R13, R21, R3.reuse ;  /* 0x00000003150d7220 */ /* 0x080fe20000400000 */
[----:B------:R-:W-:Y:S02]  /*2350*/  FADD R14, R14, R21 ;  /* 0x000000150e0e7221 */ /* 0x000fe40000000000 */
[C---:B-1----:R-:W-:Y:S01]  /*2360*/  FMUL R19, R8.reuse, R3 ;  /* 0x0000000308137220 */ /* 0x042fe20000400000 */
[----:B------:R-:W-:-:S03]  /*2370*/  FFMA R13, R8, R15, R13 ;  /* 0x0000000f080d7223 */ /* 0x000fc6000000000d */
[----:B-----5:R-:W-:Y:S01]  /*2380*/  FFMA R26, R18, R15, R19 ;  /* 0x0000000f121a7223 */ /* 0x020fe20000000013 */
[----:B------:R-:W-:Y:S01]  /*2390*/  FMUL R19, R13, R3 ;  /* 0x000000030d137220 */ /* 0x000fe20000400000 */
[----:B------:R-:W-:-:S03]  /*23a0*/  FADD R13, R14, R13 ;  /* 0x0000000d0e0d7221 */ /* 0x000fc60000000000 */
[----:B------:R-:W-:-:S04]  /*23b0*/  FFMA R24, R26, R15, R19 ;  /* 0x0000000f1a187223 */ /* 0x000fc80000000013 */
[----:B------:R-:W-:-:S07]  /*23c0*/  FADD R29, R13, R24 ;  /* 0x000000180d1d7221 */ /* 0x000fce0000000000 */
.L_x_24:
[----:B------:R-:W-:Y:S05]  /*23d0*/  @!P2 BRA `(.L_x_21) ;  /* 0x00000000008ca947 */ /* 0x000fea0003800000 */
[----:B------:R-:W-:Y:S02]  /*23e0*/  ISETP.NE.AND P1, PT, R7, 0x1, PT ;  /* 0x000000010700780c */ /* 0x000fe40003f25270 */
[----:B------:R-:W-:-:S04]  /*23f0*/  LOP3.LUT R7, R6, 0x1, RZ, 0xc0, !PT ;  /* 0x0000000106077812 */ /* 0x000fc800078ec0ff */
[----:B------:R-:W-:-:S07]  /*2400*/  ISETP.NE.U32.AND P2, PT, R7, 0x1, PT ;  /* 0x000000010700780c */ /* 0x000fce0003f45070 */
[----:B------:R-:W1:Y:S01]  /*2410*/  @P1 LDC R19, c[0x0][0x3ac] ;  /* 0x0000eb00ff131b82 */ /* 0x000e620000000800 */
[----:B------:R-:W-:Y:S02]  /*2420*/  @P1 IADD3 R7, PT, PT, R2, R17, RZ ;  /* 0x0000001102071210 */ /* 0x000fe40007ffe0ff */
[----:B------:R-:W-:-:S05]  /*2430*/  @P1 IADD3 R17, PT, PT, R17, 0x2, RZ ;  /* 0x0000000211111810 */ /* 0x000fca0007ffe0ff */
[----:B------:R-:W2:Y:S08]  /*2440*/  @P1 LDC.64 R20, c[0x0][0x380] ;  /* 0x0000e000ff141b82 */ /* 0x000eb00000000a00 */
[----:B------:R-:W3:Y:S08]  /*2450*/  @!P2 LDC R10, c[0x0][0x3ac] ;  /* 0x0000eb00ff0aab82 */ /* 0x000ef00000000800 */
[----:B------:R-:W4:Y:S01]  /*2460*/  @!P2 LDC.64 R12, c[0x0][0x380] ;  /* 0x0000e000ff0cab82 */ /* 0x000f220000000a00 */
[----:B-1----:R-:W-:-:S04]  /*2470*/  @P1 IMAD R7, R7, R19, R0 ;  /* 0x0000001307071224 */ /* 0x002fc800078e0200 */
[----:B--2---:R-:W-:Y:S01]  /*2480*/  @P1 IMAD.WIDE R20, R7, 0x4, R20 ;  /* 0x0000000407141825 */ /* 0x004fe200078e0214 */
[----:B------:R-:W-:-:S04]  /*2490*/  @!P2 IADD3 R7, PT, PT, R2, R17, RZ ;  /* 0x000000110207a210 */ /* 0x000fc80007ffe0ff */
[----:B------:R-:W2:Y:S01]  /*24a0*/  @P1 LDG.E.CONSTANT R8, desc[UR6][R20.64] ;  /* 0x0000000614081981 */ /* 0x000ea2000c1e9900 */
[----:B------:R-:W-:-:S04]  /*24b0*/  @P1 IMAD.WIDE.U32 R18, R19, 0x4, R20 ;  /* 0x0000000413121825 */ /* 0x000fc800078e0014 */
[----:B---3--:R-:W-:Y:S02]  /*24c0*/  @!P2 IMAD R7, R7, R10, R0 ;  /* 0x0000000a0707a224 */ /* 0x008fe400078e0200 */
[----:B------:R-:W3:Y:S02]  /*24d0*/  @P1 LDG.E.CONSTANT R18, desc[UR6][R18.64] ;  /* 0x0000000612121981 */ /* 0x000ee4000c1e9900 */
[----:B----4-:R-:W-:-:S06]  /*24e0*/  @!P2 IMAD.WIDE R12, R7, 0x4, R12 ;  /* 0x00000004070ca825 */ /* 0x010fcc00078e020c */
[----:B------:R-:W4:Y:S01]  /*24f0*/  @!P2 LDG.E.CONSTANT R12, desc[UR6][R12.64] ;  /* 0x000000060c0ca981 */ /* 0x000f22000c1e9900 */
[----:B------:R-:W-:-:S04]  /*2500*/  @P1 FMUL R7, R26, R3 ;  /* 0x000000031a071220 */ /* 0x000fc80000400000 */
[----:B--2---:R-:W-:Y:S01]  /*2510*/  @P1 FFMA R8, R8, R15, R7 ;  /* 0x0000000f08081223 */ /* 0x004fe20000000007 */
[----:B------:R-:W-:-:S03]  /*2520*/  @P1 FMUL R7, R24, R3 ;  /* 0x0000000318071220 */ /* 0x000fc60000400000 */
[C---:B------:R-:W-:Y:S01]  /*2530*/  @P1 FMUL R23, R8.reuse, R3 ;  /* 0x0000000308171220 */ /* 0x040fe20000400000 */
[----:B------:R-:W-:-:S03]  /*2540*/  @P1 FFMA R8, R8, R15, R7 ;  /* 0x0000000f08081223 */ /* 0x000fc60000000007 */
[----:B---3--:R-:W-:Y:S01]  /*2550*/  @P1 FFMA R26, R18, R15, R23 ;  /* 0x0000000f121a1223 */ /* 0x008fe20000000017 */
[----:B------:R-:W-:-:S03]  /*2560*/  @P1 FMUL R7, R8, R3 ;  /* 0x0000000308071220 */ /* 0x000fc60000400000 */
[C---:B------:R-:W-:Y:S01]  /*2570*/  @!P2 FMUL R21, R26.reuse, R3 ;  /* 0x000000031a15a220 */ /* 0x040fe20000400000 */
[-C--:B------:R-:W-:Y:S01]  /*2580*/  @P1 FFMA R24, R26, R15.reuse, R7 ;  /* 0x0000000f1a181223 */ /* 0x080fe20000000007 */
[----:B------:R-:W-:Y:S02]  /*2590*/  @P1 FADD R7, R29, R8 ;  /* 0x000000081d071221 */ /* 0x000fe40000000000 */
[----:B----4-:R-:W-:Y:S01]  /*25a0*/  @!P2 FFMA R26, R12, R15, R21 ;  /* 0x0000000f0c1aa223 */ /* 0x010fe20000000015 */
[----:B------:R-:W-:Y:S01]  /*25b0*/  @!P2 FMUL R13, R24, R3 ;  /* 0x00000003180da220 */ /* 0x000fe20000400000 */
[----:B------:R-:W-:Y:S01]  /*25c0*/  @P1 FADD R29, R7, R24 ;  /* 0x00000018071d1221 */ /* 0x000fe20000000000 */
[----:B------:R-:W-:Y:S02]  /*25d0*/  @!P2 IADD3 R7, PT, PT, R17, 0x1, RZ ;  /* 0x000000011107a810 */ /* 0x000fe40007ffe0ff */
[----:B------:R-:W-:Y:S02]  /*25e0*/  @!P2 FFMA R24, R26, R15, R13 ;  /* 0x0000000f1a18a223 */ /* 0x000fe4000000000d */
[----:B------:R-:W-:-:S02]  /*25f0*/  @!P2 MOV R17, R7 ;  /* 0x000000070011a202 */ /* 0x000fc40000000f00 */
[----:B------:R-:W-:-:S07]  /*2600*/  @!P2 FADD R29, R29, R24 ;  /* 0x000000181d1da221 */ /* 0x000fce0000000000 */
.L_x_21:
[----:B------:R-:W-:-:S05]  /*2610*/  FMUL R27, R29, R4 ;  /* 0x000000041d1b7220 */ /* 0x000fca0000400000 */
[----:B------:R-:W-:Y:S01]  /*2620*/  MOV R22, R27 ;  /* 0x0000001b00167202 */ /* 0x000fe20000000f00 */
[----:B------:R-:W-:Y:S06]  /*2630*/  @!P0 BRA `(.L_x_25) ;  /* 0x0000000800d08947 */ /* 0x000fec0003800000 */
[----:B------:R-:W-:Y:S02]  /*2640*/  IADD3 R7, PT, PT, R11, -0x2, RZ ;  /* 0xfffffffe0b077810 */ /* 0x000fe40007ffe0ff */
[----:B------:R-:W-:Y:S02]  /*2650*/  MOV R22, R27 ;  /* 0x0000001b00167202 */ /* 0x000fe40000000f00 */
[----:B------:R-:W-:Y:S02]  /*2660*/  ISETP.GE.U32.AND P1, PT, R7, 0x7, PT ;  /* 0x000000070700780c */ /* 0x000fe40003f26070 */
[----:B------:R-:W-:-:S11]  /*2670*/  MOV R7, R17 ;  /* 0x0000001100077202 */ /* 0x000fd60000000f00 */
[----:B------:R-:W-:Y:S05]  /*2680*/  @!P1 BRA `(.L_x_26) ;  /* 0x0000000400589947 */ /* 0x000fea0003800000 */
[----:B------:R-:W1:Y:S01]  /*2690*/  LDC R25, c[0x0][0x3ac] ;  /* 0x0000eb00ff197b82 */ /* 0x000e620000000800 */
[----:B------:R-:W-:Y:S02]  /*26a0*/  IADD3 R8, PT, PT, R2, R17, RZ ;  /* 0x0000001102087210 */ /* 0x000fe40007ffe0ff */
[----:B------:R-:W-:Y:S02]  /*26b0*/  LOP3.LUT R10, R6, 0xfffffff8, RZ, 0xc0, !PT ;  /* 0xfffffff8060a7812 */ /* 0x000fe400078ec0ff */
[----:B------:R-:W-:Y:S02]  /*26c0*/  MOV R22, R27 ;  /* 0x0000001b00167202 */ /* 0x000fe40000000f00 */
[----:B------:R-:W-:Y:S01]  /*26d0*/  MOV R7, R17 ;  /* 0x0000001100077202 */ /* 0x000fe20000000f00 */
[----:B------:R-:W2:Y:S01]  /*26e0*/  LDC.64 R12, c[0x0][0x380] ;  /* 0x0000e000ff0c7b82 */ /* 0x000ea20000000a00 */
[----:B------:R-:W-:Y:S01]  /*26f0*/  IADD3 R10, PT, PT, -R10, RZ, RZ ;  /* 0x000000ff0a0a7210 */ /* 0x000fe20007ffe1ff */
[----:B-1----:R-:W-:-:S05]  /*2700*/  IMAD R8, R8, R25, R5 ;  /* 0x0000001908087224 */ /* 0x002fca00078e0205 */
[----:B------:R-:W-:-:S07]  /*2710*/  IADD3 R23, PT, PT, R8, UR4, RZ ;  /* 0x0000000408177c10 */ /* 0x000fce000fffe0ff */
.L_x_27:
[----:B--2---:R-:W-:-:S05]  /*2720*/  IMAD.WIDE R28, R23, 0x4, R12 ;  /* 0x00000004171c7825 */ /* 0x004fca00078e020c */
[----:B------:R1:W2:Y:S02]  /*2730*/  LDG.E.CONSTANT R14, desc[UR6][R28.64] ;  /* 0x000000061c0e7981 */ /* 0x0002a4000c1e9900 */
[----:B-1----:R-:W-:-:S05]  /*2740*/  IMAD.WIDE.U32 R28, R25, 0x4, R28 ;  /* 0x00000004191c7825 */ /* 0x002fca00078e001c */
[----:B------:R-:W3:Y:S01]  /*2750*/  LDG.E.CONSTANT R8, desc[UR6][R28.64] ;  /* 0x000000061c087981 */ /* 0x000ee2000c1e9900 */
[----:B------:R-:W-:-:S05]  /*2760*/  IMAD.WIDE.U32 R20, R25, 0x4, R28 ;  /* 0x0000000419147825 */ /* 0x000fca00078e001c */
[----:B------:R-:W4:Y:S01]  /*2770*/  LDG.E.CONSTANT R16, desc[UR6][R20.64] ;  /* 0x0000000614107981 */ /* 0x000f22000c1e9900 */
[----:B------:R-:W-:-:S04]  /*2780*/  IMAD.WIDE.U32 R18, R25, 0x4, R20 ;  /* 0x0000000419127825 */ /* 0x000fc800078e0014 */
[-C--:B------:R-:W-:Y:S01]  /*2790*/  FMUL R26, R26, R3.reuse ;  /* 0x000000031a1a7220 */ /* 0x080fe20000400000 */
[----:B------:R1:W5:Y:S01]  /*27a0*/  LDG.E.CONSTANT R20, desc[UR6][R18.64] ;  /* 0x0000000612147981 */ /* 0x000362000c1e9900 */
[----:B------:R-:W-:Y:S01]  /*27b0*/  FMUL R24, R24, R3 ;  /* 0x0000000318187220 */ /* 0x000fe20000400000 */
[----:B-1----:R-:W-:-:S04]  /*27c0*/  IMAD.WIDE.U32 R18, R25, 0x4, R18 ;  /* 0x0000000419127825 */ /* 0x002fc800078e0012 */
[----:B------:R-:W-:Y:S01]  /*27d0*/  FMUL R21, R22, R3 ;  /* 0x0000000316157220 */ /* 0x000fe20000400000 */
[----:B--2---:R-:W-:Y:S02]  /*27e0*/  FFMA R26, R14, R15, R26 ;  /* 0x0000000f0e1a7223 */ /* 0x004fe4000000001a */
[----:B------:R1:W2:Y:S02]  /*27f0*/  LDG.E.CONSTANT R14, desc[UR6][R18.64] ;  /* 0x00000006120e7981 */ /* 0x0002a4000c1e9900 */
[C---:B------:R-:W-:Y:S01]  /*2800*/  FMUL R29, R26.reuse, R3 ;  /* 0x000000031a1d7220 */ /* 0x040fe20000400000 */
[----:B------:R-:W-:-:S03]  /*2810*/  FFMA R24, R26, R15, R24 ;  /* 0x0000000f1a187223 */ /* 0x000fc60000000018 */
[----:B---3--:R-:W-:Y:S01]  /*2820*/  FFMA R26, R8, R15, R29 ;  /* 0x0000000f081a7223 */ /* 0x008fe2000000001d */
[----:B------:R-:W-:-:S04]  /*2830*/  IMAD.WIDE.U32 R28, R25, 0x4, R18 ;  /* 0x00000004191c7825 */ /* 0x000fc800078e0012 */
[C---:B------:R-:W-:Y:S01]  /*2840*/  FFMA R8, R24.reuse, R15, R21 ;  /* 0x0000000f18087223 */ /* 0x040fe20000000015 */
[----:B------:R-:W-:Y:S01]  /*2850*/  FMUL R21, R24, R3 ;  /* 0x0000000318157220 */ /* 0x000fe20000400000 */
[----:B------:R-:W3:Y:S01]  /*2860*/  LDG.E.CONSTANT R22, desc[UR6][R28.64] ;  /* 0x000000061c167981 */ /* 0x000ee2000c1e9900 */
[----:B-1----:R-:W-:-:S04]  /*2870*/  IMAD.WIDE.U32 R18, R25, 0x4, R28 ;  /* 0x0000000419127825 */ /* 0x002fc800078e001c */
[C---:B------:R-:W-:Y:S01]  /*2880*/  FFMA R24, R26.reuse, R15, R21 ;  /* 0x0000000f1a187223 */ /* 0x040fe20000000015 */
[----:B------:R-:W-:Y:S02]  /*2890*/  FMUL R21, R26, R3 ;  /* 0x000000031a157220 */ /* 0x000fe40000400000 */
[----:B------:R1:W3:Y:S02]  /*28a0*/  LDG.E.CONSTANT R26, desc[UR6][R18.64] ;  /* 0x00000006121a7981 */ /* 0x0002e4000c1e9900 */
[----:B----4-:R-:W-:Y:S01]  /*28b0*/  FFMA R16, R16, R15, R21 ;  /* 0x0000000f10107223 */ /* 0x010fe20000000015 */
[----:B-1----:R-:W-:-:S05]  /*28c0*/  IMAD.WIDE.U32 R18, R25, 0x4, R18 ;  /* 0x0000000419127825 */ /* 0x002fca00078e0012 */
[----:B------:R1:W4:Y:S01]  /*28d0*/  LDG.E.CONSTANT R21, desc[UR6][R18.64] ;  /* 0x0000000612157981 */ /* 0x000322000c1e9900 */
[C---:B------:R-:W-:Y:S01]  /*28e0*/  FADD R27, R8.reuse, R27 ;  /* 0x0000001b081b7221 */ /* 0x040fe20000000000 */
[-C--:B------:R-:W-:Y:S01]  /*28f0*/  FMUL R8, R8, R3.reuse ;  /* 0x0000000308087220 */ /* 0x080fe20000400000 */
[----:B------:R-:W-:-:S03]  /*2900*/  FMUL R29, R24, R3 ;  /* 0x00000003181d7220 */ /* 0x000fc60000400000 */
[-C--:B------:R-:W-:Y:S01]  /*2910*/  FFMA R8, R24, R15.reuse, R8 ;  /* 0x0000000f18087223 */ /* 0x080fe20000000008 */
[C---:B------:R-:W-:Y:S01]  /*2920*/  FFMA R24, R16.reuse, R15, R29 ;  /* 0x0000000f10187223 */ /* 0x040fe2000000001d */
[----:B------:R-:W-:-:S04]  /*2930*/  FMUL R29, R16, R3 ;  /* 0x00000003101d7220 */ /* 0x000fc80000400000 */
[----:B-----5:R-:W-:Y:S01]  /*2940*/  FFMA R20, R20, R15, R29 ;  /* 0x0000000f14147223 */ /* 0x020fe2000000001d */
[----:B------:R-:W-:-:S04]  /*2950*/  FMUL R29, R8, R3 ;  /* 0x00000003081d7220 */ /* 0x000fc80000400000 */
[C---:B------:R-:W-:Y:S01]  /*2960*/  FFMA R16, R24.reuse, R15, R29 ;  /* 0x0000000f18107223 */ /* 0x040fe2000000001d */
[-C--:B------:R-:W-:Y:S01]  /*2970*/  FMUL R29, R24, R3.reuse ;  /* 0x00000003181d7220 */ /* 0x080fe20000400000 */
[----:B-1----:R-:W-:-:S03]  /*2980*/  FMUL R19, R20, R3 ;  /* 0x0000000314137220 */ /* 0x002fc60000400000 */
[----:B------:R-:W-:Y:S01]  /*2990*/  FFMA R18, R20, R15, R29 ;  /* 0x0000000f14127223 */ /* 0x000fe2000000001d */
[----:B------:R-:W-:Y:S01]  /*29a0*/  FADD R27, R27, R8 ;  /* 0x000000081b1b7221 */ /* 0x000fe20000000000 */
[----:B------:R-:W-:-:S03]  /*29b0*/  IADD3 R10, PT, PT, R10, 0x8, RZ ;  /* 0x000000080a0a7810 */ /* 0x000fc60007ffe0ff */
[----:B------:R-:W-:Y:S01]  /*29c0*/  FADD R27, R27, R16 ;  /* 0x000000101b1b7221 */ /* 0x000fe20000000000 */
[----:B------:R-:W-:Y:S02]  /*29d0*/  ISETP.NE.AND P1, PT, R10, RZ, PT ;  /* 0x000000ff0a00720c */ /* 0x000fe40003f25270 */
[----:B------:R-:W-:Y:S02]  /*29e0*/  IADD3 R7, PT, PT, R7, 0x8, RZ ;  /* 0x0000000807077810 */ /* 0x000fe40007ffe0ff */
[----:B------:R-:W-:Y:S01]  /*29f0*/  LEA R23, R25, R23, 0x3 ;  /* 0x0000001719177211 */ /* 0x000fe200078e18ff */
[----:B--2---:R-:W-:Y:S01]  /*2a00*/  FFMA R20, R14, R15, R19 ;  /* 0x0000000f0e147223 */ /* 0x004fe20000000013 */
[----:B------:R-:W-:-:S04]  /*2a10*/  FMUL R19, R16, R3 ;  /* 0x0000000310137220 */ /* 0x000fc80000400000 */
[C---:B------:R-:W-:Y:S01]  /*2a20*/  FFMA R14, R18.reuse, R15, R19 ;  /* 0x0000000f120e7223 */ /* 0x040fe20000000013 */
[----:B------:R-:W-:-:S04]  /*2a30*/  FMUL R19, R18, R3 ;  /* 0x0000000312137220 */ /* 0x000fc80000400000 */
[C---:B------:R-:W-:Y:S01]  /*2a40*/  FFMA R18, R20.reuse, R15, R19 ;  /* 0x0000000f14127223 */ /* 0x040fe20000000013 */
[----:B------:R-:W-:-:S03]  /*2a50*/  FMUL R19, R20, R3 ;  /* 0x0000000314137220 */ /* 0x000fc60000400000 */
[----:B------:R-:W-:Y:S01]  /*2a60*/  FMUL R29, R18, R3 ;  /* 0x00000003121d7220 */ /* 0x000fe20000400000 */
[----:B---3--:R-:W-:Y:S01]  /*2a70*/  FFMA R22, R22, R15, R19 ;  /* 0x0000000f16167223 */ /* 0x008fe20000000013 */
[----:B------:R-:W-:-:S03]  /*2a80*/  FMUL R19, R14, R3 ;  /* 0x000000030e137220 */ /* 0x000fc60000400000 */
[-C--:B------:R-:W-:Y:S01]  /*2a90*/  FFMA R8, R22, R15.reuse, R29 ;  /* 0x0000000f16087223 */ /* 0x080fe2000000001d */
[----:B------:R-:W-:Y:S01]  /*2aa0*/  FFMA R18, R18, R15, R19 ;  /* 0x0000000f12127223 */ /* 0x000fe20000000013 */
[----:B------:R-:W-:-:S03]  /*2ab0*/  FMUL R29, R22, R3 ;  /* 0x00000003161d7220 */ /* 0x000fc60000400000 */
[----:B------:R-:W-:Y:S01]  /*2ac0*/  FMUL R19, R18, R3 ;  /* 0x0000000312137220 */ /* 0x000fe20000400000 */
[----:B------:R-:W-:Y:S01]  /*2ad0*/  FFMA R26, R26, R15, R29 ;  /* 0x0000000f1a1a7223 */ /* 0x000fe2000000001d */
[C---:B------:R-:W-:Y:S02]  /*2ae0*/  FMUL R29, R8.reuse, R3 ;  /* 0x00000003081d7220 */ /* 0x040fe40000400000 */
[-C--:B------:R-:W-:Y:S01]  /*2af0*/  FFMA R8, R8, R15.reuse, R19 ;  /* 0x0000000f08087223 */ /* 0x080fe20000000013 */
[----:B------:R-:W-:Y:S01]  /*2b00*/  FADD R27, R27, R14 ;  /* 0x0000000e1b1b7221 */ /* 0x000fe20000000000 */
[C---:B------:R-:W-:Y:S01]  /*2b10*/  FFMA R14, R26.reuse, R15, R29 ;  /* 0x0000000f1a0e7223 */ /* 0x040fe2000000001d */
[-C--:B------:R-:W-:Y:S01]  /*2b20*/  FMUL R26, R26, R3.reuse ;  /* 0x000000031a1a7220 */ /* 0x080fe20000400000 */
[----:B------:R-:W-:Y:S01]  /*2b30*/  FMUL R19, R8, R3 ;  /* 0x0000000308137220 */ /* 0x000fe20000400000 */
[----:B------:R-:W-:-:S03]  /*2b40*/  FADD R27, R27, R18 ;  /* 0x000000121b1b7221 */ /* 0x000fc60000000000 */
[CC--:B------:R-:W-:Y:S01]  /*2b50*/  FFMA R16, R14.reuse, R15.reuse, R19 ;  /* 0x0000000f0e107223 */ /* 0x0c0fe20000000013 */
[----:B----4-:R-:W-:Y:S01]  /*2b60*/  FFMA R26, R21, R15, R26 ;  /* 0x0000000f151a7223 */ /* 0x010fe2000000001a */
[-C--:B------:R-:W-:Y:S01]  /*2b70*/  FMUL R19, R14, R3.reuse ;  /* 0x000000030e137220 */ /* 0x080fe20000400000 */
[----:B------:R-:W-:Y:S01]  /*2b80*/  FADD R27, R27, R8 ;  /* 0x000000081b1b7221 */ /* 0x000fe20000000000 */
[----:B------:R-:W-:Y:S02]  /*2b90*/  FMUL R21, R16, R3 ;  /* 0x0000000310157220 */ /* 0x000fe40000400000 */
[----:B------:R-:W-:Y:S01]  /*2ba0*/  FFMA R24, R26, R15, R19 ;  /* 0x0000000f1a187223 */ /* 0x000fe20000000013 */
[----:B------:R-:W-:-:S03]  /*2bb0*/  FADD R27, R27, R16 ;  /* 0x000000101b1b7221 */ /* 0x000fc60000000000 */
[----:B------:R-:W-:-:S04]  /*2bc0*/  FFMA R22, R24, R15, R21 ;  /* 0x0000000f18167223 */ /* 0x000fc80000000015 */
[----:B------:R-:W-:Y:S01]  /*2bd0*/  FADD R27, R27, R22 ;  /* 0x000000161b1b7221 */ /* 0x000fe20000000000 */
[----:B------:R-:W-:Y:S06]  /*2be0*/  @P1 BRA `(.L_x_27) ;  /* 0xfffffff800cc1947 */ /* 0x000fec000383ffff */
.L_x_26:
[C---:B------:R-:W-:Y:S02]  /*2bf0*/  LOP3.LUT P1, R8, R6.reuse, 0x7, RZ, 0xc0, !PT ;  /* 0x0000000706087812 */ /* 0x040fe4000782c0ff */
[----:B------:R-:W-:-:S11]  /*2c00*/  IADD3 R17, PT, PT, R6, R17, RZ ;  /* 0x0000001106117210 */ /* 0x000fd60007ffe0ff */
[----:B------:R-:W-:Y:S05]  /*2c10*/  @!P1 BRA `(.L_x_25) ;  /* 0x0000000400589947 */ /* 0x000fea0003800000 */
[----:B------:R-:W-:Y:S02]  /*2c20*/  ISETP.GE.U32.AND P2, PT, R8, 0x4, PT ;  /* 0x000000040800780c */ /* 0x000fe40003f46070 */
[----:B------:R-:W-:-:S11]  /*2c30*/  LOP3.LUT P1, R14, R6, 0x3, RZ, 0xc0, !PT ;  /* 0x00000003060e7812 */ /* 0x000fd6000782c0ff */
[----:B------:R-:W-:Y:S05]  /*2c40*/  @!P2 BRA `(.L_x_28) ;  /* 0x0000000000a4a947 */ /* 0x000fea0003800000 */
        /* <DEDUP_REMOVED lines=9> */
[----:B------:R1:W4:Y:S01]  /*2ce0*/  LDG.E.CONSTANT R10, desc[UR6][R18.64] ;  /* 0x00000006120a7981 */ /* 0x000322000c1e9900 */
[----:B------:R-:W-:-:S06]  /*2cf0*/  IMAD.WIDE.U32 R12, R23, 0x4, R18 ;  /* 0x00000004170c7825 */ /* 0x000fcc00078e0012 */
[----:B------:R5:W4:Y:S01]  /*2d00*/  LDG.E.CONSTANT R12, desc[UR6][R12.64] ;  /* 0x000000060c0c7981 */ /* 0x000b22000c1e9900 */
[----:B------:R-:W-:Y:S01]  /*2d10*/  FMUL R23, R26, R3 ;  /* 0x000000031a177220 */ /* 0x000fe20000400000 */
[----:B------:R-:W-:-:S03]  /*2d20*/  IADD3 R7, PT, PT, R7, 0x4, RZ ;  /* 0x0000000407077810 */ /* 0x000fc60007ffe0ff */
[----:B--2---:R-:W-:Y:S01]  /*2d30*/  FFMA R16, R16, R15, R23 ;  /* 0x0000000f10107223 */ /* 0x004fe20000000017 */
[----:B------:R-:W-:-:S03]  /*2d40*/  FMUL R23, R24, R3 ;  /* 0x0000000318177220 */ /* 0x000fc60000400000 */
[C---:B------:R-:W-:Y:S01]  /*2d50*/  FMUL R25, R16.reuse, R3 ;  /* 0x0000000310197220 */ /* 0x040fe20000400000 */
[----:B------:R-:W-:Y:S01]  /*2d60*/  FFMA R16, R16, R15, R23 ;  /* 0x0000000f10107223 */ /* 0x000fe20000000017 */
[----:B------:R-:W-:Y:S02]  /*2d70*/  FMUL R23, R22, R3 ;  /* 0x0000000316177220 */ /* 0x000fe40000400000 */
[----:B---3--:R-:W-:Y:S01]  /*2d80*/  FFMA R8, R8, R15, R25 ;  /* 0x0000000f08087223 */ /* 0x008fe20000000019 */
[C---:B------:R-:W-:Y:S01]  /*2d90*/  FMUL R21, R16.reuse, R3 ;  /* 0x0000000310157220 */ /* 0x040fe20000400000 */
[----:B------:R-:W-:Y:S02]  /*2da0*/  FFMA R16, R16, R15, R23 ;  /* 0x0000000f10107223 */ /* 0x000fe40000000017 */
[C---:B-1----:R-:W-:Y:S01]  /*2db0*/  FMUL R19, R8.reuse, R3 ;  /* 0x0000000308137220 */ /* 0x042fe20000400000 */
[----:B------:R-:W-:Y:S01]  /*2dc0*/  FFMA R8, R8, R15, R21 ;  /* 0x0000000f08087223 */ /* 0x000fe20000000015 */
[----:B-----5:R-:W-:Y:S01]  /*2dd0*/  FMUL R13, R16, R3 ;  /* 0x00000003100d7220 */ /* 0x020fe20000400000 */
[----:B------:R-:W-:Y:S01]  /*2de0*/  FADD R16, R27, R16 ;  /* 0x000000101b107221 */ /* 0x000fe20000000000 */
[----:B----4-:R-:W-:Y:S01]  /*2df0*/  FFMA R10, R10, R15, R19 ;  /* 0x0000000f0a0a7223 */ /* 0x010fe20000000013 */
[C---:B------:R-:W-:Y:S01]  /*2e00*/  FMUL R19, R8.reuse, R3 ;  /* 0x0000000308137220 */ /* 0x040fe20000400000 */
[----:B------:R-:W-:-:S02]  /*2e10*/  FFMA R13, R8, R15, R13 ;  /* 0x0000000f080d7223 */ /* 0x000fc4000000000d */
[C---:B------:R-:W-:Y:S01]  /*2e20*/  FMUL R21, R10.reuse, R3 ;  /* 0x000000030a157220 */ /* 0x040fe20000400000 */
[----:B------:R-:W-:Y:S01]  /*2e30*/  FFMA R8, R10, R15, R19 ;  /* 0x0000000f0a087223 */ /* 0x000fe20000000013 */
[----:B------:R-:W-:Y:S01]  /*2e40*/  FMUL R19, R13, R3 ;  /* 0x000000030d137220 */ /* 0x000fe20000400000 */
[----:B------:R-:W-:Y:S01]  /*2e50*/  FADD R16, R16, R13 ;  /* 0x0000000d10107221 */ /* 0x000fe20000000000 */
[----:B------:R-:W-:Y:S01]  /*2e60*/  FFMA R26, R12, R15, R21 ;  /* 0x0000000f0c1a7223 */ /* 0x000fe20000000015 */
[C---:B------:R-:W-:Y:S01]  /*2e70*/  FMUL R21, R8.reuse, R3 ;  /* 0x0000000308157220 */ /* 0x040fe20000400000 */
[----:B------:R-:W-:-:S03]  /*2e80*/  FFMA R19, R8, R15, R19 ;  /* 0x0000000f08137223 */ /* 0x000fc60000000013 */
[----:B------:R-:W-:Y:S01]  /*2e90*/  FFMA R24, R26, R15, R21 ;  /* 0x0000000f1a187223 */ /* 0x000fe20000000015 */
[----:B------:R-:W-:Y:S01]  /*2ea0*/  FMUL R13, R19, R3 ;  /* 0x00000003130d7220 */ /* 0x000fe20000400000 */
[----:B------:R-:W-:-:S03]  /*2eb0*/  FADD R19, R16, R19 ;  /* 0x0000001310137221 */ /* 0x000fc60000000000 */
[----:B------:R-:W-:-:S04]  /*2ec0*/  FFMA R22, R24, R15, R13 ;  /* 0x0000000f18167223 */ /* 0x000fc8000000000d */
[----:B------:R-:W-:-:S07]  /*2ed0*/  FADD R27, R19, R22 ;  /* 0x00000016131b7221 */ /* 0x000fce0000000000 */
.L_x_28:
[----:B------:R-:W-:Y:S05]  /*2ee0*/  @!P1 BRA `(.L_x_25) ;  /* 0x0000000000a49947 */ /* 0x000fea0003800000 */
[----:B------:R-:W-:Y:S02]  /*2ef0*/  ISETP.NE.AND P1, PT, R14, 0x1, PT ;  /* 0x000000010e00780c */ /* 0x000fe40003f25270 */
[----:B------:R-:W-:-:S04]  /*2f00*/  LOP3.LUT R8, R6, 0x1, RZ, 0xc0, !PT ;  /* 0x0000000106087812 */ /* 0x000fc800078ec0ff */
[----:B------:R-:W-:-:S07]  /*2f10*/  ISETP.NE.U32.AND P2, PT, R8, 0x1, PT ;  /* 0x000000010800780c */ /* 0x000fce0003f45070 */
[----:B------:R-:W-:Y:S06]  /*2f20*/  @!P1 BRA `(.L_x_29) ;  /* 0x00000000005c9947 */ /* 0x000fec0003800000 */
[----:B------:R-:W1:Y:S01]  /*2f30*/  LDC R21, c[0x0][0x3ac] ;  /* 0x0000eb00ff157b82 */ /* 0x000e620000000800 */
[----:B------:R-:W-:-:S07]  /*2f40*/  IADD3 R13, PT, PT, R2, R7, RZ ;  /* 0x00000007020d7210 */ /* 0x000fce0007ffe0ff */
[----:B------:R-:W2:Y:S01]  /*2f50*/  LDC.64 R18, c[0x0][0x380] ;  /* 0x0000e000ff127b82 */ /* 0x000ea20000000a00 */
[----:B-1----:R-:W-:-:S04]  /*2f60*/  IMAD R13, R13, R21, R0 ;  /* 0x000000150d0d7224 */ /* 0x002fc800078e0200 */
[----:B--2---:R-:W-:-:S05]  /*2f70*/  IMAD.WIDE R18, R13, 0x4, R18 ;  /* 0x000000040d127825 */ /* 0x004fca00078e0212 */
[----:B------:R-:W2:Y:S01]  /*2f80*/  LDG.E.CONSTANT R8, desc[UR6][R18.64] ;  /* 0x0000000612087981 */ /* 0x000ea2000c1e9900 */
[----:B------:R-:W-:-:S06]  /*2f90*/  IMAD.WIDE.U32 R12, R21, 0x4, R18 ;  /* 0x00000004150c7825 */ /* 0x000fcc00078e0012 */
[----:B------:R-:W3:Y:S01]  /*2fa0*/  LDG.E.CONSTANT R12, desc[UR6][R12.64] ;  /* 0x000000060c0c7981 */ /* 0x000ee2000c1e9900 */
[-C--:B------:R-:W-:Y:S01]  /*2fb0*/  FMUL R21, R26, R3.reuse ;  /* 0x000000031a157220 */ /* 0x080fe20000400000 */
[----:B------:R-:W-:Y:S01]  /*2fc0*/  FMUL R23, R24, R3 ;  /* 0x0000000318177220 */ /* 0x000fe20000400000 */
[----:B------:R-:W-:Y:S02]  /*2fd0*/  IADD3 R7, PT, PT, R7, 0x2, RZ ;  /* 0x0000000207077810 */ /* 0x000fe40007ffe0ff */
[----:B--2---:R-:W-:Y:S01]  /*2fe0*/  FFMA R8, R8, R15, R21 ;  /* 0x0000000f08087223 */ /* 0x004fe20000000015 */
[----:B------:R-:W-:-:S03]  /*2ff0*/  FMUL R21, R22, R3 ;  /* 0x0000000316157220 */ /* 0x000fc60000400000 */
[C---:B------:R-:W-:Y:S01]  /*3000*/  FFMA R10, R8.reuse, R15, R23 ;  /* 0x0000000f080a7223 */ /* 0x040fe20000000017 */
[----:B------:R-:W-:-:S03]  /*3010*/  FMUL R23, R8, R3 ;  /* 0x0000000308177220 */ /* 0x000fc60000400000 */
[-C--:B------:R-:W-:Y:S01]  /*3020*/  FFMA R8, R10, R15.reuse, R21 ;  /* 0x0000000f0a087223 */ /* 0x080fe20000000015 */
[----:B---3--:R-:W-:Y:S01]  /*3030*/  FFMA R26, R12, R15, R23 ;  /* 0x0000000f0c1a7223 */ /* 0x008fe20000000017 */
[-C--:B------:R-:W-:Y:S02]  /*3040*/  FMUL R19, R10, R3.reuse ;  /* 0x000000030a137220 */ /* 0x080fe40000400000 */
[----:B------:R-:W-:Y:S01]  /*3050*/  FMUL R21, R8, R3 ;  /* 0x0000000308157220 */ /* 0x000fe20000400000 */
[----:B------:R-:W-:Y:S01]  /*3060*/  FADD R27, R27, R8 ;  /* 0x000000081b1b7221 */ /* 0x000fe20000000000 */
[----:B------:R-:W-:-:S04]  /*3070*/  FFMA R24, R26, R15, R19 ;  /* 0x0000000f1a187223 */ /* 0x000fc80000000013 */
[----:B------:R-:W-:-:S04]  /*3080*/  FFMA R22, R24, R15, R21 ;  /* 0x0000000f18167223 */ /* 0x000fc80000000015 */
[----:B------:R-:W-:-:S07]  /*3090*/  FADD R27, R27, R22 ;  /* 0x000000161b1b7221 */ /* 0x000fce0000000000 */
.L_x_29:
[----:B------:R-:W-:Y:S05]  /*30a0*/  @P2 BRA `(.L_x_25) ;  /* 0x0000000000342947 */ /* 0x000fea0003800000 */
[----:B------:R-:W1:Y:S01]  /*30b0*/  LDC.64 R12, c[0x0][0x380] ;  /* 0x0000e000ff0c7b82 */ /* 0x000e620000000a00 */
[----:B0-----:R-:W0:Y:S01]  /*30c0*/  LDCU UR5, c[0x0][0x3ac] ;  /* 0x00007580ff0577ac */ /* 0x001e220008000800 */
[----:B------:R-:W-:-:S05]  /*30d0*/  IADD3 R7, PT, PT, R2, R7, RZ ;  /* 0x0000000702077210 */ /* 0x000fca0007ffe0ff */
[----:B0-----:R-:W-:-:S04]  /*30e0*/  IMAD R7, R7, UR5, R0 ;  /* 0x0000000507077c24 */ /* 0x001fc8000f8e0200 */
[----:B-1----:R-:W-:-:S06]  /*30f0*/  IMAD.WIDE R12, R7, 0x4, R12 ;  /* 0x00000004070c7825 */ /* 0x002fcc00078e020c */
[----:B------:R-:W2:Y:S01]  /*3100*/  LDG.E.CONSTANT R12, desc[UR6][R12.64] ;  /* 0x000000060c0c7981 */ /* 0x000ea2000c1e9900 */
[-C--:B------:R-:W-:Y:S01]  /*3110*/  FMUL R7, R26, R3.reuse ;  /* 0x000000031a077220 */ /* 0x080fe20000400000 */
[----:B------:R-:W-:-:S03]  /*3120*/  FMUL R19, R24, R3 ;  /* 0x0000000318137220 */ /* 0x000fc60000400000 */
[----:B--2---:R-:W-:Y:S01]  /*3130*/  FFMA R26, R12, R15, R7 ;  /* 0x0000000f0c1a7223 */ /* 0x004fe20000000007 */
[----:B------:R-:W-:-:S03]  /*3140*/  FMUL R7, R22, R3 ;  /* 0x0000000316077220 */ /* 0x000fc60000400000 */
[----:B------:R-:W-:-:S04]  /*3150*/  FFMA R24, R26, R15, R19 ;  /* 0x0000000f1a187223 */ /* 0x000fc80000000013 */
[----:B------:R-:W-:-:S04]  /*3160*/  FFMA R22, R24, R15, R7 ;  /* 0x0000000f18167223 */ /* 0x000fc80000000007 */
[----:B------:R-:W-:-:S07]  /*3170*/  FADD R27, R27, R22 ;  /* 0x000000161b1b7221 */ /* 0x000fce0000000000 */
.L_x_25:
[----:B------:R-:W-:-:S05]  /*3180*/  FMUL R23, R27, R4 ;  /* 0x000000041b177220 */ /* 0x000fca0000400000 */
[----:B------:R-:W-:Y:S01]  /*3190*/  MOV R28, R23 ;  /* 0x00000017001c7202 */ /* 0x000fe20000000f00 */
[----:B------:R-:W-:Y:S06]  /*31a0*/  @!P0 BRA `(.L_x_30) ;  /* 0x0000000c00408947 */ /* 0x000fec0003800000 */
[----:B------:R-:W-:Y:S02]  /*31b0*/  IADD3 R7, PT, PT, R11, -0x2, RZ ;  /* 0xfffffffe0b077810 */ /* 0x000fe40007ffe0ff */
[----:B------:R-:W-:Y:S02]  /*31c0*/  MOV R28, R23 ;  /* 0x00000017001c7202 */ /* 0x000fe40000000f00 */
[----:B------:R-:W-:-:S13]  /*31d0*/  ISETP.GE.U32.AND P1, PT, R7, 0x7, PT ;  /* 0x000000070700780c */ /* 0x000fda0003f26070 */
        /* <DEDUP_REMOVED lines=9> */
.L_x_32:
[----:B--2---:R-:W-:-:S05]  /*3270*/  IMAD.WIDE R20, R7, 0x4, R12 ;  /* 0x0000000407147825 */ /* 0x004fca00078e020c */
[----:B------:R1:W2:Y:S02]  /*3280*/  LDG.E.CONSTANT R10, desc[UR6][R20.64] ;  /* 0x00000006140a7981 */ /* 0x0002a4000c1e9900 */
[----:B-1----:R-:W-:-:S05]  /*3290*/  IMAD.WIDE.U32 R20, R25, 0x4, R20 ;  /* 0x0000000419147825 */ /* 0x002fca00078e0014 */
[----:B------:R-:W3:Y:S01]  /*32a0*/  LDG.E.CONSTANT R14, desc[UR6][R20.64] ;  /* 0x00000006140e7981 */ /* 0x000ee2000c1e9900 */
[----:B------:R-:W-:-:S05]  /*32b0*/  IMAD.WIDE.U32 R18, R25, 0x4, R20 ;  /* 0x0000000419127825 */ /* 0x000fca00078e0014 */
[----:B------:R1:W4:Y:S01]  /*32c0*/  LDG.E.CONSTANT R16, desc[UR6][R18.64] ;  /* 0x0000000612107981 */ /* 0x000322000c1e9900 */
[----:B------:R-:W-:Y:S01]  /*32d0*/  FMUL R29, R26, R3 ;  /* 0x000000031a1d7220 */ /* 0x000fe20000400000 */
[----:B------:R-:W-:-:S04]  /*32e0*/  IMAD.WIDE.U32 R26, R25, 0x4, R18 ;  /* 0x00000004191a7825 */ /* 0x000fc800078e0012 */
[----:B------:R-:W-:Y:S01]  /*32f0*/  FMUL R24, R24, R3 ;  /* 0x0000000318187220 */ /* 0x000fe20000400000 */
[----:B--2---:R-:W-:Y:S02]  /*3300*/  FFMA R29, R10, R15, R29 ;  /* 0x0000000f0a1d7223 */ /* 0x004fe4000000001d */
[----:B------:R2:W5:Y:S02]  /*3310*/  LDG.E.CONSTANT R10, desc[UR6][R26.64] ;  /* 0x000000061a0a7981 */ /* 0x000564000c1e9900 */
[C---:B-1----:R-:W-:Y:S01]  /*3320*/  FMUL R19, R29.reuse, R3 ;  /* 0x000000031d137220 */ /* 0x042fe20000400000 */
[----:B------:R-:W-:Y:S01]  /*3330*/  FFMA R24, R29, R15, R24 ;  /* 0x0000000f1d187223 */ /* 0x000fe20000000018 */
[----:B--2---:R-:W-:-:S04]  /*3340*/  IMAD.WIDE.U32 R26, R25, 0x4, R26 ;  /* 0x00000004191a7825 */ /* 0x004fc800078e001a */
[----:B---3--:R-:W-:Y:S02]  /*3350*/  FFMA R18, R14, R15, R19 ;  /* 0x0000000f0e127223 */ /* 0x008fe40000000013 */
[----:B------:R1:W2:Y:S01]  /*3360*/  LDG.E.CONSTANT R14, desc[UR6][R26.64] ;  /* 0x000000061a0e7981 */ /* 0x0002a2000c1e9900 */
[----:B------:R-:W-:Y:S01]  /*3370*/  FMUL R19, R22, R3 ;  /* 0x0000000316137220 */ /* 0x000fe20000400000 */
[----:B------:R-:W-:-:S04]  /*3380*/  IMAD.WIDE.U32 R20, R25, 0x4, R26 ;  /* 0x0000000419147825 */ /* 0x000fc800078e001a */
[C---:B------:R-:W-:Y:S01]  /*3390*/  FMUL R29, R24.reuse, R3 ;  /* 0x00000003181d7220 */ /* 0x040fe20000400000 */
[-C--:B------:R-:W-:Y:S02]  /*33a0*/  FFMA R22, R24, R15.reuse, R19 ;  /* 0x0000000f18167223 */ /* 0x080fe40000000013 */
[----:B------:R4:W3:Y:S01]  /*33b0*/  LDG.E.CONSTANT R24, desc[UR6][R20.64] ;  /* 0x0000000614187981 */ /* 0x0008e2000c1e9900 */
[C---:B------:R-:W-:Y:S01]  /*33c0*/  FFMA R29, R18.reuse, R15, R29 ;  /* 0x0000000f121d7223 */ /* 0x040fe2000000001d */
[----:B-1----:R-:W-:Y:S01]  /*33d0*/  FMUL R27, R18, R3 ;  /* 0x00000003121b7220 */ /* 0x002fe20000400000 */
[----:B------:R-:W-:-:S04]  /*33e0*/  IMAD.WIDE.U32 R18, R25, 0x4, R20 ;  /* 0x0000000419127825 */ /* 0x000fc800078e0014 */
[----:B----4-:R-:W-:Y:S02]  /*33f0*/  FFMA R20, R16, R15, R27 ;  /* 0x0000000f10147223 */ /* 0x010fe4000000001b */
[----:B------:R1:W4:Y:S01]  /*3400*/  LDG.E.CONSTANT R16, desc[UR6][R18.64] ;  /* 0x0000000612107981 */ /* 0x000322000c1e9900 */
[----:B------:R-:W-:-:S06]  /*3410*/  IMAD.WIDE.U32 R26, R25, 0x4, R18 ;  /* 0x00000004191a7825 */ /* 0x000fcc00078e0012 */
[----:B------:R0:W4:Y:S01]  /*3420*/  LDG.E.CONSTANT R26, desc[UR6][R26.64] ;  /* 0x000000061a1a7981 */ /* 0x000122000c1e9900 */
[-C--:B------:R-:W-:Y:S01]  /*3430*/  FMUL R28, R28, R3.reuse ;  /* 0x000000031c1c7220 */ /* 0x080fe20000400000 */
[----:B------:R-:W-:Y:S01]  /*3440*/  IADD3 R8, PT, PT, R8, 0x8, RZ ;  /* 0x0000000808087810 */ /* 0x000fe20007ffe0ff */
[----:B-1----:R-:W-:Y:S01]  /*3450*/  FMUL R19, R20, R3 ;  /* 0x0000000314137220 */ /* 0x002fe20000400000 */
[----:B------:R-:W-:Y:S01]  /*3460*/  IADD3 R17, PT, PT, R17, 0x8, RZ ;  /* 0x0000000811117810 */ /* 0x000fe20007ffe0ff */
[C---:B------:R-:W-:Y:S01]  /*3470*/  FFMA R28, R22.reuse, R15, R28 ;  /* 0x0000000f161c7223 */ /* 0x040fe2000000001c */
[-C--:B------:R-:W-:Y:S01]  /*3480*/  FMUL R22, R22, R3.reuse ;  /* 0x0000000316167220 */ /* 0x080fe20000400000 */
[----:B------:R-:W-:Y:S02]  /*3490*/  ISETP.NE.AND P1, PT, R8, RZ, PT ;  /* 0x000000ff0800720c */ /* 0x000fe40003f25270 */
[C---:B------:R-:W-:Y:S01]  /*34a0*/  FADD R23, R28.reuse, R23 ;  /* 0x000000171c177221 */ /* 0x040fe20000000000 */
[----:B------:R-:W-:Y:S01]  /*34b0*/  FMUL R21, R28, R3 ;  /* 0x000000031c157220 */ /* 0x000fe20000400000 */
[C---:B------:R-:W-:Y:S01]  /*34c0*/  FFMA R28, R29.reuse, R15, R22 ;  /* 0x0000000f1d1c7223 */ /* 0x040fe20000000016 */
[----:B------:R-:W-:Y:S01]  /*34d0*/  FMUL R29, R29, R3 ;  /* 0x000000031d1d7220 */ /* 0x000fe20000400000 */
[----:B------:R-:W-:-:S02]  /*34e0*/  LEA R7, R25, R7, 0x3 ;  /* 0x0000000719077211 */ /* 0x000fc400078e18ff */
[----:B------:R-:W-:Y:S01]  /*34f0*/  FMUL R18, R28, R3 ;  /* 0x000000031c127220 */ /* 0x000fe20000400000 */
[-C--:B------:R-:W-:Y:S01]  /*3500*/  FFMA R29, R20, R15.reuse, R29 ;  /* 0x0000000f141d7223 */ /* 0x080fe2000000001d */
[----:B------:R-:W-:-:S03]  /*3510*/  FFMA R22, R28, R15, R21 ;  /* 0x0000000f1c167223 */ /* 0x000fc60000000015 */
[C---:B------:R-:W-:Y:S01]  /*3520*/  FFMA R18, R29.reuse, R15, R18 ;  /* 0x0000000f1d127223 */ /* 0x040fe20000000012 */
[----:B------:R-:W-:Y:S01]  /*3530*/  FMUL R29, R29, R3 ;  /* 0x000000031d1d7220 */ /* 0x000fe20000400000 */
[----:B------:R-:W-:Y:S01]  /*3540*/  FADD R23, R23, R22 ;  /* 0x0000001617177221 */ /* 0x000fe20000000000 */
[----:B-----5:R-:W-:Y:S01]  /*3550*/  FFMA R10, R10, R15, R19 ;  /* 0x0000000f0a0a7223 */ /* 0x020fe20000000013 */
[----:B------:R-:W-:-:S03]  /*3560*/  FMUL R19, R22, R3 ;  /* 0x0000000316137220 */ /* 0x000fc60000400000 */
[C---:B------:R-:W-:Y:S01]  /*3570*/  FFMA R20, R10.reuse, R15, R29 ;  /* 0x0000000f0a147223 */ /* 0x040fe2000000001d */
[----:B------:R-:W-:Y:S01]  /*3580*/  FMUL R21, R10, R3 ;  /* 0x000000030a157220 */ /* 0x000fe20000400000 */
[C---:B------:R-:W-:Y:S01]  /*3590*/  FFMA R10, R18.reuse, R15, R19 ;  /* 0x0000000f120a7223 */ /* 0x040fe20000000013 */
[----:B------:R-:W-:-:S03]  /*35a0*/  FMUL R19, R18, R3 ;  /* 0x0000000312137220 */ /* 0x000fc60000400000 */
[----:B------:R-:W-:Y:S01]  /*35b0*/  FADD R23, R23, R10 ;  /* 0x0000000a17177221 */ /* 0x000fe20000000000 */
[----:B--2---:R-:W-:Y:S01]  /*35c0*/  FFMA R18, R14, R15, R21 ;  /* 0x0000000f0e127223 */ /* 0x004fe20000000015 */
[C---:B------:R-:W-:Y:S01]  /*35d0*/  FMUL R21, R20.reuse, R3 ;  /* 0x0000000314157220 */ /* 0x040fe20000400000 */
[----:B------:R-:W-:Y:S01]  /*35e0*/  FFMA R14, R20, R15, R19 ;  /* 0x0000000f140e7223 */ /* 0x000fe20000000013 */
[-C--:B------:R-:W-:Y:S01]  /*35f0*/  FMUL R19, R10, R3.reuse ;  /* 0x000000030a137220 */ /* 0x080fe20000400000 */
[C---:B0-----:R-:W-:Y:S01]  /*3600*/  FMUL R27, R18.reuse, R3 ;  /* 0x00000003121b7220 */ /* 0x041fe20000400000 */
[----:B------:R-:W-:Y:S01]  /*3610*/  FFMA R20, R18, R15, R21 ;  /* 0x0000000f12147223 */ /* 0x000fe20000000015 */
[C---:B------:R-:W-:Y:S01]  /*3620*/  FMUL R21, R14.reuse, R3 ;  /* 0x000000030e157220 */ /* 0x040fe20000400000 */
[-C--:B------:R-:W-:Y:S01]  /*3630*/  FFMA R14, R14, R15.reuse, R19 ;  /* 0x0000000f0e0e7223 */ /* 0x080fe20000000013 */
[----:B---3--:R-:W-:Y:S01]  /*3640*/  FFMA R24, R24, R15, R27 ;  /* 0x0000000f18187223 */ /* 0x008fe2000000001b */
[C---:B------:R-:W-:Y:S01]  /*3650*/  FMUL R27, R20.reuse, R3 ;  /* 0x00000003141b7220 */ /* 0x040fe20000400000 */
[----:B------:R-:W-:Y:S01]  /*3660*/  FFMA R22, R20, R15, R21 ;  /* 0x0000000f14167223 */ /* 0x000fe20000000015 */
[-C--:B------:R-:W-:Y:S01]  /*3670*/  FMUL R19, R14, R3.reuse ;  /* 0x000000030e137220 */ /* 0x080fe20000400000 */
[C---:B------:R-:W-:Y:S01]  /*3680*/  FMUL R21, R24.reuse, R3 ;  /* 0x0000000318157220 */ /* 0x040fe20000400000 */
[-C--:B------:R-:W-:Y:S01]  /*3690*/  FFMA R20, R24, R15.reuse, R27 ;  /* 0x0000000f18147223 */ /* 0x080fe2000000001b */
[----:B------:R-:W-:Y:S01]  /*36a0*/  FADD R23, R23, R14 ;  /* 0x0000000e17177221 */ /* 0x000fe20000000000 */
[C---:B------:R-:W-:Y:S01]  /*36b0*/  FFMA R18, R22.reuse, R15, R19 ;  /* 0x0000000f16127223 */ /* 0x040fe20000000013 */
[----:B------:R-:W-:Y:S01]  /*36c0*/  FMUL R19, R22, R3 ;  /* 0x0000000316137220 */ /* 0x000fe20000400000 */
[----:B----4-:R-:W-:-:S02]  /*36d0*/  FFMA R16, R16, R15, R21 ;  /* 0x0000000f10107223 */ /* 0x010fc40000000015 */
[----:B------:R-:W-:Y:S01]  /*36e0*/  FMUL R21, R18, R3 ;  /* 0x0000000312157220 */ /* 0x000fe20000400000 */
[C---:B------:R-:W-:Y:S01]  /*36f0*/  FFMA R22, R20.reuse, R15, R19 ;  /* 0x0000000f14167223 */ /* 0x040fe20000000013 */
[-C--:B------:R-:W-:Y:S01]  /*3700*/  FMUL R19, R20, R3.reuse ;  /* 0x0000000314137220 */ /* 0x080fe20000400000 */
[----:B------:R-:W-:Y:S01]  /*3710*/  FMUL R27, R16, R3 ;  /* 0x00000003101b7220 */ /* 0x000fe20000400000 */
[----:B------:R-:W-:Y:S01]  /*3720*/  FADD R23, R23, R18 ;  /* 0x0000001217177221 */ /* 0x000fe20000000000 */
[C---:B------:R-:W-:Y:S01]  /*3730*/  FFMA R10, R22.reuse, R15, R21 ;  /* 0x0000000f160a7223 */ /* 0x040fe20000000015 */
[----:B------:R-:W-:Y:S01]  /*3740*/  FMUL R21, R22, R3 ;  /* 0x0000000316157220 */ /* 0x000fe20000400000 */
[-C--:B------:R-:W-:Y:S01]  /*3750*/  FFMA R20, R16, R15.reuse, R19 ;  /* 0x0000000f10147223 */ /* 0x080fe20000000013 */
[----:B------:R-:W-:Y:S01]  /*3760*/  FFMA R26, R26, R15, R27 ;  /* 0x0000000f1a1a7223 */ /* 0x000fe2000000001b */
[----:B------:R-:W-:Y:S01]  /*3770*/  FMUL R19, R10, R3 ;  /* 0x000000030a137220 */ /* 0x000fe20000400000 */
[----:B------:R-:W-:Y:S01]  /*3780*/  FADD R23, R23, R10 ;  /* 0x0000000a17177221 */ /* 0x000fe20000000000 */
[C---:B------:R-:W-:Y:S01]  /*3790*/  FFMA R14, R20.reuse, R15, R21 ;  /* 0x0000000f140e7223 */ /* 0x040fe20000000015 */
[----:B------:R-:W-:-:S03]  /*37a0*/  FMUL R21, R20, R3 ;  /* 0x0000000314157220 */ /* 0x000fc60000400000 */
[C---:B------:R-:W-:Y:S01]  /*37b0*/  FFMA R16, R14.reuse, R15, R19 ;  /* 0x0000000f0e107223 */ /* 0x040fe20000000013 */
[----:B------:R-:W-:Y:S01]  /*37c0*/  FMUL R19, R14, R3 ;  /* 0x000000030e137220 */ /* 0x000fe20000400000 */
[----:B------:R-:W-:Y:S02]  /*37d0*/  FFMA R24, R26, R15, R21 ;  /* 0x0000000f1a187223 */ /* 0x000fe40000000015 */
[----:B------:R-:W-:Y:S01]  /*37e0*/  FMUL R21, R16, R3 ;  /* 0x0000000310157220 */ /* 0x000fe20000400000 */
[----:B------:R-:W-:Y:S01]  /*37f0*/  FADD R23, R23, R16 ;  /* 0x0000001017177221 */ /* 0x000fe20000000000 */
[----:B------:R-:W-:-:S04]  /*3800*/  FFMA R22, R24, R15, R19 ;  /* 0x0000000f18167223 */ /* 0x000fc80000000013 */
[----:B------:R-:W-:-:S04]  /*3810*/  FFMA R28, R22, R15, R21 ;  /* 0x0000000f161c7223 */ /* 0x000fc80000000015 */
[----:B------:R-:W-:Y:S01]  /*3820*/  FADD R23, R23, R28 ;  /* 0x0000001c17177221 */ /* 0x000fe20000000000 */
[----:B------:R-:W-:Y:S06]  /*3830*/  @P1 BRA `(.L_x_32) ;  /* 0xfffffff8008c1947 */ /* 0x000fec000383ffff */
.L_x_31:
[----:B------:R-:W-:-:S13]  /*3840*/  LOP3.LUT P1, R7, R6, 0x7, RZ, 0xc0, !PT ;  /* 0x0000000706077812 */ /* 0x000fda000782c0ff */
        /* <DEDUP_REMOVED lines=9> */
[----:B------:R1:W2:Y:S02]  /*38e0*/  LDG.E.CONSTANT R14, desc[UR6][R20.64] ;  /* 0x00000006140e7981 */ /* 0x0002a4000c1e9900 */
[----:B-1----:R-:W-:-:S05]  /*38f0*/  IMAD.WIDE.U32 R20, R13, 0x4, R20 ;  /* 0x000000040d147825 */ /* 0x002fca00078e0014 */
[----:B------:R1:W3:Y:S01]  /*3900*/  LDG.E.CONSTANT R10, desc[UR6][R20.64] ;  /* 0x00000006140a7981 */ /* 0x0002e2000c1e9900 */
[----:B------:R-:W-:-:S05]  /*3910*/  IMAD.WIDE.U32 R18, R13, 0x4, R20 ;  /* 0x000000040d127825 */ /* 0x000fca00078e0014 */
[----:B------:R4:W5:Y:S01]  /*3920*/  LDG.E.CONSTANT R8, desc[UR6][R18.64] ;  /* 0x0000000612087981 */ /* 0x000962000c1e9900 */
[----:B------:R-:W-:-:S06]  /*3930*/  IMAD.WIDE.U32 R12, R13, 0x4, R18 ;  /* 0x000000040d0c7825 */ /* 0x000fcc00078e0012 */
[----:B------:R0:W5:Y:S01]  /*3940*/  LDG.E.CONSTANT R12, desc[UR6][R12.64] ;  /* 0x000000060c0c7981 */ /* 0x000162000c1e9900 */
[-C--:B------:R-:W-:Y:S01]  /*3950*/  FMUL R25, R26, R3.reuse ;  /* 0x000000031a197220 */ /* 0x080fe20000400000 */
[-C--:B------:R-:W-:Y:S01]  /*3960*/  FMUL R27, R22, R3.reuse ;  /* 0x00000003161b7220 */ /* 0x080fe20000400000 */
[----:B-1----:R-:W-:Y:S01]  /*3970*/  FMUL R21, R28, R3 ;  /* 0x000000031c157220 */ /* 0x002fe20000400000 */
[----:B------:R-:W-:Y:S01]  /*3980*/  IADD3 R17, PT, PT, R17, 0x4, RZ ;  /* 0x0000000411117810 */ /* 0x000fe20007ffe0ff */
[----:B--2---:R-:W-:Y:S01]  /*3990*/  FFMA R14, R14, R15, R25 ;  /* 0x0000000f0e0e7223 */ /* 0x004fe20000000019 */
[----:B------:R-:W-:-:S04]  /*39a0*/  FMUL R25, R24, R3 ;  /* 0x0000000318197220 */ /* 0x000fc80000400000 */
[C---:B------:R-:W-:Y:S01]  /*39b0*/  FFMA R16, R14.reuse, R15, R25 ;  /* 0x0000000f0e107223 */ /* 0x040fe20000000019 */
[----:B------:R-:W-:-:S03]  /*39c0*/  FMUL R25, R14, R3 ;  /* 0x000000030e197220 */ /* 0x000fc60000400000 */
[C---:B------:R-:W-:Y:S01]  /*39d0*/  FFMA R14, R16.reuse, R15, R27 ;  /* 0x0000000f100e7223 */ /* 0x040fe2000000001b */
[----:B----4-:R-:W-:Y:S01]  /*39e0*/  FMUL R19, R16, R3 ;  /* 0x0000000310137220 */ /* 0x010fe20000400000 */
[-C--:B---3--:R-:W-:Y:S02]  /*39f0*/  FFMA R18, R10, R15.reuse, R25 ;  /* 0x0000000f0a127223 */ /* 0x088fe40000000019 */
[C---:B------:R-:W-:Y:S01]  /*3a00*/  FFMA R10, R14.reuse, R15, R21 ;  /* 0x0000000f0e0a7223 */ /* 0x040fe20000000015 */
[----:B------:R-:W-:Y:S01]  /*3a10*/  FMUL R14, R14, R3 ;  /* 0x000000030e0e7220 */ /* 0x000fe20000400000 */
[C---:B------:R-:W-:Y:S01]  /*3a20*/  FFMA R19, R18.reuse, R15, R19 ;  /* 0x0000000f12137223 */ /* 0x040fe20000000013 */
[-C--:B------:R-:W-:Y:S01]  /*3a30*/  FMUL R21, R18, R3.reuse ;  /* 0x0000000312157220 */ /* 0x080fe20000400000 */
[----:B0-----:R-:W-:Y:S01]  /*3a40*/  FMUL R13, R10, R3 ;  /* 0x000000030a0d7220 */ /* 0x001fe20000400000 */
[----:B------:R-:W-:Y:S01]  /*3a50*/  FADD R10, R23, R10 ;  /* 0x0000000a170a7221 */ /* 0x000fe20000000000 */
[CC--:B------:R-:W-:Y:S01]  /*3a60*/  FFMA R14, R19.reuse, R15.reuse, R14 ;  /* 0x0000000f130e7223 */ /* 0x0c0fe2000000000e */
[----:B-----5:R-:W-:Y:S01]  /*3a70*/  FFMA R8, R8, R15, R21 ;  /* 0x0000000f08087223 */ /* 0x020fe20000000015 */
[----:B------:R-:W-:-:S02]  /*3a80*/  FMUL R19, R19, R3 ;  /* 0x0000000313137220 */ /* 0x000fc40000400000 */
[----:B------:R-:W-:Y:S01]  /*3a90*/  FFMA R13, R14, R15, R13 ;  /* 0x0000000f0e0d7223 */ /* 0x000fe2000000000d */
[-C--:B------:R-:W-:Y:S01]  /*3aa0*/  FMUL R25, R8, R3.reuse ;  /* 0x0000000308197220 */ /* 0x080fe20000400000 */
[----:B------:R-:W-:Y:S01]  /*3ab0*/  FMUL R14, R14, R3 ;  /* 0x000000030e0e7220 */ /* 0x000fe20000400000 */
[----:B------:R-:W-:Y:S01]  /*3ac0*/  FFMA R21, R8, R15, R19 ;  /* 0x0000000f08157223 */ /* 0x000fe20000000013 */
[----:B------:R-:W-:Y:S01]  /*3ad0*/  FMUL R19, R13, R3 ;  /* 0x000000030d137220 */ /* 0x000fe20000400000 */
[-C--:B------:R-:W-:Y:S01]  /*3ae0*/  FFMA R26, R12, R15.reuse, R25 ;  /* 0x0000000f0c1a7223 */ /* 0x080fe20000000019 */
        /* <DEDUP_REMOVED lines=10> */
[----:B------:R-:W-:-:S07]  /*3b90*/  FADD R23, R19, R28 ;  /* 0x0000001c13177221 */ /* 0x000fce0000000000 */
.L_x_33:
        /* <DEDUP_REMOVED lines=19> */
[-C--:B------:R-:W-:Y:S01]  /*3cd0*/  FMUL R25, R8, R3.reuse ;  /* 0x0000000308197220 */ /* 0x080fe20000400000 */
[----:B------:R-:W-:Y:S02]  /*3ce0*/  FMUL R21, R28, R3 ;  /* 0x000000031c157220 */ /* 0x000fe40000400000 */
[-C--:B------:R-:W-:Y:S01]  /*3cf0*/  FFMA R8, R10, R15.reuse, R7 ;  /* 0x0000000f0a087223 */ /* 0x080fe20000000007 */
[----:B---3--:R-:W-:Y:S01]  /*3d00*/  FFMA R26, R12, R15, R25 ;  /* 0x0000000f0c1a7223 */ /* 0x008fe20000000019 */
[----:B------:R-:W-:Y:S02]  /*3d10*/  FMUL R7, R10, R3 ;  /* 0x000000030a077220 */ /* 0x000fe40000400000 */
[C---:B------:R-:W-:Y:S01]  /*3d20*/  FFMA R10, R8.reuse, R15, R21 ;  /* 0x0000000f080a7223 */ /* 0x040fe20000000015 */
[----:B------:R-:W-:Y:S01]  /*3d30*/  FMUL R13, R8, R3 ;  /* 0x00000003080d7220 */ /* 0x000fe20000400000 */
[----:B------:R-:W-:-:S02]  /*3d40*/  FFMA R24, R26, R15, R7 ;  /* 0x0000000f1a187223 */ /* 0x000fc40000000007 */
[----:B------:R-:W-:Y:S01]  /*3d50*/  FMUL R7, R10, R3 ;  /* 0x000000030a077220 */ /* 0x000fe20000400000 */
[----:B------:R-:W-:Y:S01]  /*3d60*/  FADD R23, R23, R10 ;  /* 0x0000000a17177221 */ /* 0x000fe20000000000 */
[----:B------:R-:W-:-:S04]  /*3d70*/  FFMA R22, R24, R15, R13 ;  /* 0x0000000f18167223 */ /* 0x000fc8000000000d */
[----:B------:R-:W-:-:S04]  /*3d80*/  FFMA R28, R22, R15, R7 ;  /* 0x0000000f161c7223 */ /* 0x000fc80000000007 */
[----:B------:R-:W-:-:S07]  /*3d90*/  FADD R23, R23, R28 ;  /* 0x0000001c17177221 */ /* 0x000fce0000000000 */
.L_x_34:
        /* <DEDUP_REMOVED lines=8> */
[----:B------:R-:W-:Y:S01]  /*3e20*/  FMUL R19, R24, R3 ;  /* 0x0000000318137220 */ /* 0x000fe20000400000 */
[----:B------:R-:W-:Y:S02]  /*3e30*/  IADD3 R17, PT, PT, R17, 0x1, RZ ;  /* 0x0000000111117810 */ /* 0x000fe40007ffe0ff */
[----:B--2---:R-:W-:Y:S01]  /*3e40*/  FFMA R26, R12, R15, R7 ;  /* 0x0000000f0c1a7223 */ /* 0x004fe20000000007 */
[----:B------:R-:W-:-:S03]  /*3e50*/  FMUL R7, R22, R3 ;  /* 0x0000000316077220 */ /* 0x000fc60000400000 */
[----:B------:R-:W-:Y:S01]  /*3e60*/  FFMA R24, R26, R15, R19 ;  /* 0x0000000f1a187223 */ /* 0x000fe20000000013 */
[----:B------:R-:W-:-:S03]  /*3e70*/  FMUL R19, R28, R3 ;  /* 0x000000031c137220 */ /* 0x000fc60000400000 */
[----:B------:R-:W-:-:S04]  /*3e80*/  FFMA R22, R24, R15, R7 ;  /* 0x0000000f18167223 */ /* 0x000fc80000000007 */
[----:B------:R-:W-:-:S04]  /*3e90*/  FFMA R28, R22, R15, R19 ;  /* 0x0000000f161c7223 */ /* 0x000fc80000000013 */
[----:B------:R-:W-:-:S07]  /*3ea0*/  FADD R23, R23, R28 ;  /* 0x0000001c17177221 */ /* 0x000fce0000000000 */
.L_x_30:
[----:B------:R-:W-:Y:S01]  /*3eb0*/  FMUL R8, R23, R4 ;  /* 0x0000000417087220 */ /* 0x000fe20000400000 */
[----:B------:R-:W-:-:S04]  /*3ec0*/  MOV R7, R17 ;  /* 0x0000001100077202 */ /* 0x000fc80000000f00 */
        /* <DEDUP_REMOVED lines=8> */
[-C--:B------:R-:W-:Y:S02]  /*3f50*/  IADD3 R10, PT, PT, R2, R17.reuse, RZ ;  /* 0x00000011020a7210 */ /* 0x080fe40007ffe0ff */
[----:B------:R-:W-:Y:S02]  /*3f60*/  LOP3.LUT R12, R6, 0xfffffff8, RZ, 0xc0, !PT ;  /* 0xfffffff8060c7812 */ /* 0x000fe400078ec0ff */
[----:B------:R-:W-:Y:S02]  /*3f70*/  MOV R21, R8 ;  /* 0x0000000800157202 */ /* 0x000fe40000000f00 */
[----:B------:R-:W-:Y:S01]  /*3f80*/  MOV R23, R17 ;  /* 0x0000001100177202 */ /* 0x000fe20000000f00 */
[----:B-1----:R-:W-:Y:S01]  /*3f90*/  IMAD R7, R10, R27, R5 ;  /* 0x0000001b0a077224 */ /* 0x002fe200078e0205 */
[----:B------:R-:W-:-:S04]  /*3fa0*/  IADD3 R10, PT, PT, -R12, RZ, RZ ;  /* 0x000000ff0c0a7210 */ /* 0x000fc80007ffe1ff */
[----:B------:R-:W-:-:S07]  /*3fb0*/  IADD3 R7, PT, PT, R7, UR4, RZ ;  /* 0x0000000407077c10 */ /* 0x000fce000fffe0ff */
.L_x_37:
[----:B------:R-:W1:Y:S02]  /*3fc0*/  LDC.64 R12, c[0x0][0x380] ;  /* 0x0000e000ff0c7b82 */ /* 0x000e640000000a00 */
[----:B-1----:R-:W-:-:S05]  /*3fd0*/  IMAD.WIDE R12, R7, 0x4, R12 ;  /* 0x00000004070c7825 */ /* 0x002fca00078e020c */
[----:B------:R1:W2:Y:S02]  /*3fe0*/  LDG.E.CONSTANT R20, desc[UR6][R12.64] ;  /* 0x000000060c147981 */ /* 0x0002a4000c1e9900 */
[----:B-1----:R-:W-:-:S05]  /*3ff0*/  IMAD.WIDE.U32 R12, R27, 0x4, R12 ;  /* 0x000000041b0c7825 */ /* 0x002fca00078e000c */
[----:B------:R1:W3:Y:S01]  /*4000*/  LDG.E.CONSTANT R25, desc[UR6][R12.64] ;  /* 0x000000060c197981 */ /* 0x0002e2000c1e9900 */
[----:B------:R-:W-:-:S05]  /*4010*/  IMAD.WIDE.U32 R18, R27, 0x4, R12 ;  /* 0x000000041b127825 */ /* 0x000fca00078e000c */
[----:B------:R4:W5:Y:S01]  /*4020*/  LDG.E.CONSTANT R14, desc[UR6][R18.64] ;  /* 0x00000006120e7981 */ /* 0x000962000c1e9900 */
[----:B------:R-:W-:Y:S01]  /*4030*/  FMUL R29, R26, R3 ;  /* 0x000000031a1d7220 */ /* 0x000fe20000400000 */
[----:B-1----:R-:W-:-:S05]  /*4040*/  IMAD.WIDE.U32 R12, R27, 0x4, R18 ;  /* 0x000000041b0c7825 */ /* 0x002fca00078e0012 */
[----:B------:R3:W5:Y:S01]  /*4050*/  LDG.E.CONSTANT R16, desc[UR6][R12.64] ;  /* 0x000000060c107981 */ /* 0x000762000c1e9900 */
[----:B----4-:R-:W-:-:S04]  /*4060*/  IMAD.WIDE.U32 R18, R27, 0x4, R12 ;  /* 0x000000041b127825 */ /* 0x010fc800078e000c */
[----:B------:R-:W-:Y:S01]  /*4070*/  FMUL R26, R22, R3 ;  /* 0x00000003161a7220 */ /* 0x000fe20000400000 */
[----:B--2---:R-:W-:Y:S01]  /*4080*/  FFMA R20, R20, R15, R29 ;  /* 0x0000000f14147223 */ /* 0x004fe2000000001d */
[----:B------:R-:W-:-:S03]  /*4090*/  FMUL R29, R24, R3 ;  /* 0x00000003181d7220 */ /* 0x000fc60000400000 */
[C---:B------:R-:W-:Y:S01]  /*40a0*/  FMUL R24, R20.reuse, R3 ;  /* 0x0000000314187220 */ /* 0x040fe20000400000 */
[-C--:B------:R-:W-:Y:S02]  /*40b0*/  FFMA R29, R20, R15.reuse, R29 ;  /* 0x0000000f141d7223 */ /* 0x080fe4000000001d */
[----:B------:R1:W2:Y:S02]  /*40c0*/  LDG.E.CONSTANT R20, desc[UR6][R18.64] ;  /* 0x0000000612147981 */ /* 0x0002a4000c1e9900 */
[-C--:B------:R-:W-:Y:S01]  /*40d0*/  FFMA R26, R29, R15.reuse, R26 ;  /* 0x0000000f1d1a7223 */ /* 0x080fe2000000001a */
[----:B---3--:R-:W-:Y:S01]  /*40e0*/  FFMA R12, R25, R15, R24 ;  /* 0x0000000f190c7223 */ /* 0x008fe20000000018 */
[----:B------:R-:W-:-:S04]  /*40f0*/  IMAD.WIDE.U32 R24, R27, 0x4, R18 ;  /* 0x000000041b187825 */ /* 0x000fc800078e0012 */
[----:B------:R-:W-:Y:S01]  /*4100*/  FMUL R29, R29, R3 ;  /* 0x000000031d1d7220 */ /* 0x000fe20000400000 */
[----:B------:R3:W4:Y:S03]  /*4110*/  LDG.E.CONSTANT R22, desc[UR6][R24.64] ;  /* 0x0000000618167981 */ /* 0x000726000c1e9900 */
[C---:B------:R-:W-:Y:S01]  /*4120*/  FFMA R29, R12.reuse, R15, R29 ;  /* 0x0000000f0c1d7223 */ /* 0x040fe2000000001d */
[----:B-1----:R-:W-:Y:S01]  /*4130*/  FMUL R19, R12, R3 ;  /* 0x000000030c137220 */ /* 0x002fe20000400000 */
[----:B------:R-:W-:-:S04]  /*4140*/  IMAD.WIDE.U32 R12, R27, 0x4, R24 ;  /* 0x000000041b0c7825 */ /* 0x000fc800078e0018 */
[----:B-----5:R-:W-:Y:S01]  /*4150*/  FFMA R14, R14, R15, R19 ;  /* 0x0000000f0e0e7223 */ /* 0x020fe20000000013 */
[----:B------:R1:W5:Y:S01]  /*4160*/  LDG.E.CONSTANT R24, desc[UR6][R12.64] ;  /* 0x000000060c187981 */ /* 0x000362000c1e9900 */
[----:B------:R-:W-:-:S06]  /*4170*/  IMAD.WIDE.U32 R18, R27, 0x4, R12 ;  /* 0x000000041b127825 */ /* 0x000fcc00078e000c */
[----:B------:R0:W5:Y:S01]  /*4180*/  LDG.E.CONSTANT R18, desc[UR6][R18.64] ;  /* 0x0000000612127981 */ /* 0x000162000c1e9900 */
[-C--:B------:R-:W-:Y:S01]  /*4190*/  FMUL R28, R28, R3.reuse ;  /* 0x000000031c1c7220 */ /* 0x080fe20000400000 */
[----:B------:R-:W-:Y:S01]  /*41a0*/  FMUL R21, R21, R3 ;  /* 0x0000000315157220 */ /* 0x000fe20000400000 */
[----:B------:R-:W-:Y:S02]  /*41b0*/  IADD3 R10, PT, PT, R10, 0x8, RZ ;  /* 0x000000080a0a7810 */ /* 0x000fe40007ffe0ff */
[C---:B------:R-:W-:Y:S01]  /*41c0*/  FFMA R28, R26.reuse, R15, R28 ;  /* 0x0000000f1a1c7223 */ /* 0x040fe2000000001c */
[----:B------:R-:W-:Y:S01]  /*41d0*/  FMUL R26, R26, R3 ;  /* 0x000000031a1a7220 */ /* 0x000fe20000400000 */
[----:B------:R-:W-:Y:S02]  /*41e0*/  ISETP.NE.AND P0, PT, R10, RZ, PT ;  /* 0x000000ff0a00720c */ /* 0x000fe40003f05270 */
[CC--:B------:R-:W-:Y:S01]  /*41f0*/  FFMA R21, R28.reuse, R15.reuse, R21 ;  /* 0x0000000f1c157223 */ /* 0x0c0fe20000000015 */
[C---:B------:R-:W-:Y:S01]  /*4200*/  FFMA R26, R29.reuse, R15, R26 ;  /* 0x0000000f1d1a7223 */ /* 0x040fe2000000001a */
[-C--:B------:R-:W-:Y:S01]  /*4210*/  FMUL R29, R29, R3.reuse ;  /* 0x000000031d1d7220 */ /* 0x080fe20000400000 */
[-C--:B---3--:R-:W-:Y:S01]  /*4220*/  FMUL R25, R28, R3.reuse ;  /* 0x000000031c197220 */ /* 0x088fe20000400000 */
[C---:B------:R-:W-:Y:S01]  /*4230*/  FADD R8, R21.reuse, R8 ;  /* 0x0000000815087221 */ /* 0x040fe20000000000 */
[-C--:B------:R-:W-:Y:S01]  /*4240*/  FMUL R28, R21, R3.reuse ;  /* 0x00000003151c7220 */ /* 0x080fe20000400000 */
[C---:B------:R-:W-:Y:S01]  /*4250*/  FMUL R21, R14.reuse, R3 ;  /* 0x000000030e157220 */ /* 0x040fe20000400000 */
[-C--:B-1----:R-:W-:Y:S01]  /*4260*/  FFMA R12, R14, R15.reuse, R29 ;  /* 0x0000000f0e0c7223 */ /* 0x082fe2000000001d */
[C---:B------:R-:W-:Y:S01]  /*4270*/  FFMA R13, R26.reuse, R15, R25 ;  /* 0x0000000f1a0d7223 */ /* 0x040fe20000000019 */
[----:B0-----:R-:W-:Y:S01]  /*4280*/  FMUL R19, R26, R3 ;  /* 0x000000031a137220 */ /* 0x001fe20000400000 */
[----:B------:R-:W-:Y:S01]  /*4290*/  FFMA R16, R16, R15, R21 ;  /* 0x0000000f10107223 */ /* 0x000fe20000000015 */
[C---:B------:R-:W-:Y:S01]  /*42a0*/  FMUL R21, R12.reuse, R3 ;  /* 0x000000030c157220 */ /* 0x040fe20000400000 */
[CC--:B------:R-:W-:Y:S01]  /*42b0*/  FFMA R28, R13.reuse, R15.reuse, R28 ;  /* 0x0000000f0d1c7223 */ /* 0x0c0fe2000000001c */
[----:B------:R-:W-:Y:S01]  /*42c0*/  FFMA R14, R12, R15, R19 ;  /* 0x0000000f0c0e7223 */ /* 0x000fe20000000013 */
[----:B------:R-:W-:Y:S01]  /*42d0*/  FMUL R13, R13, R3 ;  /* 0x000000030d0d7220 */ /* 0x000fe20000400000 */
[C---:B------:R-:W-:Y:S01]  /*42e0*/  FFMA R12, R16.reuse, R15, R21 ;  /* 0x0000000f100c7223 */ /* 0x040fe20000000015 */
[-C--:B------:R-:W-:Y:S01]  /*42f0*/  FMUL R21, R16, R3.reuse ;  /* 0x0000000310157220 */ /* 0x080fe20000400000 */
[----:B------:R-:W-:Y:S01]  /*4300*/  FMUL R19, R28, R3 ;  /* 0x000000031c137220 */ /* 0x000fe20000400000 */
[C---:B------:R-:W-:Y:S01]  /*4310*/  FFMA R16, R14.reuse, R15, R13 ;  /* 0x0000000f0e107223 */ /* 0x040fe2000000000d */
[----:B------:R-:W-:Y:S01]  /*4320*/  FMUL R13, R14, R3 ;  /* 0x000000030e0d7220 */ /* 0x000fe20000400000 */
[----:B------:R-:W-:Y:S01]  /*4330*/  FADD R8, R8, R28 ;  /* 0x0000001c08087221 */ /* 0x000fe20000000000 */
[----:B------:R-:W-:Y:S01]  /*4340*/  IADD3 R23, PT, PT, R23, 0x8, RZ ;  /* 0x0000000817177810 */ /* 0x000fe20007ffe0ff */
[-C--:B------:R-:W-:Y:S01]  /*4350*/  FFMA R19, R16, R15.reuse, R19 ;  /* 0x0000000f10137223 */ /* 0x080fe20000000013 */
[C---:B------:R-:W-:Y:S01]  /*4360*/  FFMA R14, R12.reuse, R15, R13 ;  /* 0x0000000f0c0e7223 */ /* 0x040fe2000000000d */
[----:B------:R-:W-:Y:S01]  /*4370*/  FMUL R13, R12, R3 ;  /* 0x000000030c0d7220 */ /* 0x000fe20000400000 */
[----:B------:R-:W-:Y:S01]  /*4380*/  LEA R7, R27, R7, 0x3 ;  /* 0x000000071b077211 */ /* 0x000fe200078e18ff */
[----:B------:R-:W-:Y:S01]  /*4390*/  FADD R8, R8, R19 ;  /* 0x0000001308087221 */ /* 0x000fe20000000000 */
[----:B------:R-:W-:Y:S01]  /*43a0*/  FMUL R19, R19, R3 ;  /* 0x0000000313137220 */ /* 0x000fe20000400000 */
[----:B--2---:R-:W-:Y:S01]  /*43b0*/  FFMA R20, R20, R15, R21 ;  /* 0x0000000f14147223 */ /* 0x004fe20000000015 */
[----:B------:R-:W-:-:S03]  /*43c0*/  FMUL R21, R16, R3 ;  /* 0x0000000310157220 */ /* 0x000fc60000400000 */
[----:B------:R-:W-:Y:S01]  /*43d0*/  FMUL R25, R20, R3 ;  /* 0x0000000314197220 */ /* 0x000fe20000400000 */
[-C--:B------:R-:W-:Y:S01]  /*43e0*/  FFMA R12, R14, R15.reuse, R21 ;  /* 0x0000000f0e0c7223 */ /* 0x080fe20000000015 */
[----:B------:R-:W-:Y:S01]  /*43f0*/  FFMA R20, R20, R15, R13 ;  /* 0x0000000f14147223 */ /* 0x000fe2000000000d */
[----:B------:R-:W-:Y:S02]  /*4400*/  FMUL R13, R14, R3 ;  /* 0x000000030e0d7220 */ /* 0x000fe40000400000 */
[C---:B------:R-:W-:Y:S01]  /*4410*/  FFMA R19, R12.reuse, R15, R19 ;  /* 0x0000000f0c137223 */ /* 0x040fe20000000013 */
[----:B------:R-:W-:Y:S01]  /*4420*/  FMUL R21, R12, R3 ;  /* 0x000000030c157220 */ /* 0x000fe20000400000 */
[C---:B------:R-:W-:Y:S01]  /*4430*/  FFMA R12, R20.reuse, R15, R13 ;  /* 0x0000000f140c7223 */ /* 0x040fe2000000000d */
[----:B------:R-:W-:Y:S01]  /*4440*/  FMUL R13, R20, R3 ;  /* 0x00000003140d7220 */ /* 0x000fe20000400000 */
[----:B------:R-:W-:Y:S01]  /*4450*/  FADD R8, R8, R19 ;  /* 0x0000001308087221 */ /* 0x000fe20000000000 */
[----:B----4-:R-:W-:Y:S01]  /*4460*/  FFMA R22, R22, R15, R25 ;  /* 0x0000000f16167223 */ /* 0x010fe20000000019 */
[----:B------:R-:W-:Y:S01]  /*4470*/  FMUL R19, R19, R3 ;  /* 0x0000000313137220 */ /* 0x000fe20000400000 */
[C---:B------:R-:W-:Y:S01]  /*4480*/  FFMA R14, R12.reuse, R15, R21 ;  /* 0x0000000f0c0e7223 */ /* 0x040fe20000000015 */
[----:B------:R-:W-:Y:S01]  /*4490*/  FMUL R21, R12, R3 ;  /* 0x000000030c157220 */ /* 0x000fe20000400000 */
[C---:B------:R-:W-:Y:S01]  /*44a0*/  FFMA R16, R22.reuse, R15, R13 ;  /* 0x0000000f16107223 */ /* 0x040fe2000000000d */
[----:B------:R-:W-:Y:S01]  /*44b0*/  FMUL R25, R22, R3 ;  /* 0x0000000316197220 */ /* 0x000fe20000400000 */
[C---:B------:R-:W-:Y:S01]  /*44c0*/  FFMA R12, R14.reuse, R15, R19 ;  /* 0x0000000f0e0c7223 */ /* 0x040fe20000000013 */
[----:B------:R-:W-:Y:S01]  /*44d0*/  FMUL R13, R14, R3 ;  /* 0x000000030e0d7220 */ /* 0x000fe20000400000 */
[C---:B------:R-:W-:Y:S01]  /*44e0*/  FFMA R14, R16.reuse, R15, R21 ;  /* 0x0000000f100e7223 */ /* 0x040fe20000000015 */
[----:B------:R-:W-:Y:S01]  /*44f0*/  FMUL R21, R16, R3 ;  /* 0x0000000310157220 */ /* 0x000fe20000400000 */
[----:B-----5:R-:W-:Y:S01]  /*4500*/  FFMA R24, R24, R15, R25 ;  /* 0x0000000f18187223 */ /* 0x020fe20000000019 */
[----:B------:R-:W-:Y:S01]  /*4510*/  FMUL R19, R12, R3 ;  /* 0x000000030c137220 */ /* 0x000fe20000400000 */
[C---:B------:R-:W-:Y:S01]  /*4520*/  FFMA R16, R14.reuse, R15, R13 ;  /* 0x0000000f0e107223 */ /* 0x040fe2000000000d */
[----:B------:R-:W-:Y:S01]  /*4530*/  FMUL R13, R14, R3 ;  /* 0x000000030e0d7220 */ /* 0x000fe20000400000 */
[C---:B------:R-:W-:Y:S01]  /*4540*/  FFMA R20, R24.reuse, R15, R21 ;  /* 0x0000000f18147223 */ /* 0x040fe20000000015 */
[----:B------:R-:W-:Y:S01]  /*4550*/  FMUL R21, R24, R3 ;  /* 0x0000000318157220 */ /* 0x000fe20000400000 */
[C---:B------:R-:W-:Y:S01]  /*4560*/  FFMA R14, R16.reuse, R15, R19 ;  /* 0x0000000f100e7223 */ /* 0x040fe20000000013 */
[----:B------:R-:W-:Y:S01]  /*4570*/  FMUL R19, R16, R3 ;  /* 0x0000000310137220 */ /* 0x000fe20000400000 */
[-C--:B------:R-:W-:Y:S01]  /*4580*/  FFMA R16, R20, R15.reuse, R13 ;  /* 0x0000000f14107223 */ /* 0x080fe2000000000d */
[----:B------:R-:W-:Y:S01]  /*4590*/  FFMA R26, R18, R15, R21 ;  /* 0x0000000f121a7223 */ /* 0x000fe20000000015 */
[-C--:B------:R-:W-:Y:S01]  /*45a0*/  FMUL R13, R20, R3.reuse ;  /* 0x00000003140d7220 */ /* 0x080fe20000400000 */
[----:B------:R-:W-:Y:S01]  /*45b0*/  FMUL R21, R14, R3 ;  /* 0x000000030e157220 */ /* 0x000fe20000400000 */
[C---:B------:R-:W-:Y:S01]  /*45c0*/  FFMA R18, R16.reuse, R15, R19 ;  /* 0x0000000f10127223 */ /* 0x040fe20000000013 */
[----:B------:R-:W-:Y:S01]  /*45d0*/  FMUL R19, R16, R3 ;  /* 0x0000000310137220 */ /* 0x000fe20000400000 */
[-C--:B------:R-:W-:Y:S01]  /*45e0*/  FFMA R24, R26, R15.reuse, R13 ;  /* 0x0000000f1a187223 */ /* 0x080fe2000000000d */
[----:B------:R-:W-:Y:S01]  /*45f0*/  FADD R13, R8, R12 ;  /* 0x0000000c080d7221 */ /* 0x000fe20000000000 */
[C---:B------:R-:W-:Y:S01]  /*4600*/  FFMA R8, R18.reuse, R15, R21 ;  /* 0x0000000f12087223 */ /* 0x040fe20000000015 */
[----:B------:R-:W-:Y:S01]  /*4610*/  FMUL R21, R18, R3 ;  /* 0x0000000312157220 */ /* 0x000fe20000400000 */
[----:B------:R-:W-:Y:S01]  /*4620*/  FFMA R22, R24, R15, R19 ;  /* 0x0000000f18167223 */ /* 0x000fe20000000013 */
[----:B------:R-:W-:Y:S01]  /*4630*/  FADD R13, R13, R14 ;  /* 0x0000000e0d0d7221 */ /* 0x000fe20000000000 */
[----:B------:R-:W-:-:S02]  /*4640*/  FMUL R19, R8, R3 ;  /* 0x0000000308137220 */ /* 0x000fc40000400000 */
[----:B------:R-:W-:Y:S01]  /*4650*/  FFMA R28, R22, R15, R21 ;  /* 0x0000000f161c7223 */ /* 0x000fe20000000015 */
[----:B------:R-:W-:-:S03]  /*4660*/  FADD R8, R13, R8 ;  /* 0x000000080d087221 */ /* 0x000fc60000000000 */
[----:B------:R-:W-:-:S04]  /*4670*/  FFMA R21, R28, R15, R19 ;  /* 0x0000000f1c157223 */ /* 0x000fc80000000013 */
[----:B------:R-:W-:Y:S01]  /*4680*/  FADD R8, R8, R21 ;  /* 0x0000001508087221 */ /* 0x000fe20000000000 */
[----:B------:R-:W-:Y:S06]  /*4690*/  @P0 BRA `(.L_x_37) ;  /* 0xfffffff800480947 */ /* 0x000fec000383ffff */
.L_x_36:
[C---:B------:R-:W-:Y:S02]  /*46a0*/  LOP3.LUT P0, R10, R6.reuse, 0x7, RZ, 0xc0, !PT ;  /* 0x00000007060a7812 */ /* 0x040fe4000780c0ff */
[----:B------:R-:W-:-:S11]  /*46b0*/  IADD3 R7, PT, PT, R6, R17, RZ ;  /* 0x0000001106077210 */ /* 0x000fd60007ffe0ff */
[----:B------:R-:W-:Y:S05]  /*46c0*/  @!P0 BRA `(.L_x_35) ;  /* 0x0000000400c88947 */ /* 0x000fea0003800000 */
[----:B------:R-:W-:-:S13]  /*46d0*/  ISETP.GE.U32.AND P0, PT, R10, 0x4, PT ;  /* 0x000000040a00780c */ /* 0x000fda0003f06070 */
        /* <DEDUP_REMOVED lines=8> */
[----:B------:R1:W3:Y:S02]  /*4760*/  LDG.E.CONSTANT R14, desc[UR6][R18.64] ;  /* 0x00000006120e7981 */ /* 0x0002e4000c1e9900 */
[----:B-1----:R-:W-:-:S05]  /*4770*/  IMAD.WIDE.U32 R18, R25, 0x4, R18 ;  /* 0x0000000419127825 */ /* 0x002fca00078e0012 */
[----:B------:R-:W4:Y:S01]  /*4780*/  LDG.E.CONSTANT R16, desc[UR6][R18.64] ;  /* 0x0000000612107981 */ /* 0x000f22000c1e9900 */
[----:B------:R-:W-:-:S05]  /*4790*/  IMAD.WIDE.U32 R12, R25, 0x4, R18 ;  /* 0x00000004190c7825 */ /* 0x000fca00078e0012 */
[----:B------:R1:W5:Y:S01]  /*47a0*/  LDG.E.CONSTANT R20, desc[UR6][R12.64] ;  /* 0x000000060c147981 */ /* 0x000362000c1e9900 */
[-C--:B------:R-:W-:Y:S01]  /*47b0*/  FMUL R25, R26, R3.reuse ;  /* 0x000000031a197220 */ /* 0x080fe20000400000 */
[-C--:B------:R-:W-:Y:S01]  /*47c0*/  FMUL R27, R22, R3.reuse ;  /* 0x00000003161b7220 */ /* 0x080fe20000400000 */
[-C--:B------:R-:W-:Y:S01]  /*47d0*/  FMUL R29, R28, R3.reuse ;  /* 0x000000031c1d7220 */ /* 0x080fe20000400000 */
[----:B------:R-:W-:Y:S01]  /*47e0*/  IADD3 R23, PT, PT, R23, 0x4, RZ ;  /* 0x0000000417177810 */ /* 0x000fe20007ffe0ff */
[----:B-1----:R-:W-:Y:S01]  /*47f0*/  FMUL R13, R21, R3 ;  /* 0x00000003150d7220 */ /* 0x002fe20000400000 */
[----:B--2---:R-:W-:Y:S01]  /*4800*/  FFMA R10, R10, R15, R25 ;  /* 0x0000000f0a0a7223 */ /* 0x004fe20000000019 */
[----:B------:R-:W-:-:S04]  /*4810*/  FMUL R25, R24, R3 ;  /* 0x0000000318197220 */ /* 0x000fc80000400000 */
[C---:B------:R-:W-:Y:S01]  /*4820*/  FFMA R22, R10.reuse, R15, R25 ;  /* 0x0000000f0a167223 */ /* 0x040fe20000000019 */
[----:B------:R-:W-:-:S03]  /*4830*/  FMUL R25, R10, R3 ;  /* 0x000000030a197220 */ /* 0x000fc60000400000 */
[-C--:B------:R-:W-:Y:S01]  /*4840*/  FFMA R10, R22, R15.reuse, R27 ;  /* 0x0000000f160a7223 */ /* 0x080fe2000000001b */
[----:B---3--:R-:W-:Y:S01]  /*4850*/  FFMA R14, R14, R15, R25 ;  /* 0x0000000f0e0e7223 */ /* 0x008fe20000000019 */
[----:B------:R-:W-:Y:S02]  /*4860*/  FMUL R19, R22, R3 ;  /* 0x0000000316137220 */ /* 0x000fe40000400000 */
        /* <DEDUP_REMOVED lines=17> */
[----:B-----5:R-:W-:Y:S01]  /*4980*/  FFMA R26, R20, R15, R21 ;  /* 0x0000000f141a7223 */ /* 0x020fe20000000015 */
        /* <DEDUP_REMOVED lines=14> */
[----:B------:R-:W-:-:S07]  /*4a70*/  FADD R8, R8, R21 ;  /* 0x0000001508087221 */ /* 0x000fce0000000000 */
.L_x_38:
[----:B------:R-:W-:-:S13]  /*4a80*/  LOP3.LUT P0, R10, R6, 0x3, RZ, 0xc0, !PT ;  /* 0x00000003060a7812 */ /* 0x000fda000780c0ff */
        /* <DEDUP_REMOVED lines=12> */
[----:B------:R1:W3:Y:S01]  /*4b50*/  LDG.E.CONSTANT R12, desc[UR6][R12.64] ;  /* 0x000000060c0c7981 */ /* 0x0002e2000c1e9900 */
[-C--:B------:R-:W-:Y:S01]  /*4b60*/  FMUL R25, R26, R3.reuse ;  /* 0x000000031a197220 */ /* 0x080fe20000400000 */
[-C--:B------:R-:W-:Y:S01]  /*4b70*/  FMUL R27, R24, R3.reuse ;  /* 0x00000003181b7220 */ /* 0x080fe20000400000 */
[----:B------:R-:W-:Y:S01]  /*4b80*/  IADD3 R23, PT, PT, R23, 0x2, RZ ;  /* 0x0000000217177810 */ /* 0x000fe20007ffe0ff */
[----:B-1----:R-:W-:Y:S01]  /*4b90*/  FMUL R13, R21, R3 ;  /* 0x00000003150d7220 */ /* 0x002fe20000400000 */
        /* <DEDUP_REMOVED lines=19> */
.L_x_39:
        /* <DEDUP_REMOVED lines=8> */
[-C--:B------:R-:W-:Y:S01]  /*4d50*/  FMUL R23, R24, R3.reuse ;  /* 0x0000000318177220 */ /* 0x080fe20000400000 */
[----:B------:R-:W-:Y:S02]  /*4d60*/  FMUL R21, R21, R3 ;  /* 0x0000000315157220 */ /* 0x000fe40000400000 */
[----:B--2---:R-:W-:Y:S01]  /*4d70*/  FFMA R26, R12, R15, R19 ;  /* 0x0000000f0c1a7223 */ /* 0x004fe20000000013 */
[----:B------:R-:W-:-:S03]  /*4d80*/  FMUL R19, R22, R3 ;  /* 0x0000000316137220 */ /* 0x000fc60000400000 */
[----:B------:R-:W-:Y:S01]  /*4d90*/  FFMA R24, R26, R15, R23 ;  /* 0x0000000f1a187223 */ /* 0x000fe20000000017 */
[----:B------:R-:W-:-:S03]  /*4da0*/  FMUL R23, R28, R3 ;  /* 0x000000031c177220 */ /* 0x000fc60000400000 */
[----:B------:R-:W-:-:S04]  /*4db0*/  FFMA R22, R24, R15, R19 ;  /* 0x0000000f18167223 */ /* 0x000fc80000000013 */
[----:B------:R-:W-:-:S04]  /*4dc0*/  FFMA R28, R22, R15, R23 ;  /* 0x0000000f161c7223 */ /* 0x000fc80000000017 */
[----:B------:R-:W-:-:S04]  /*4dd0*/  FFMA R21, R28, R15, R21 ;  /* 0x0000000f1c157223 */ /* 0x000fc80000000015 */
[----:B------:R-:W-:-:S07]  /*4de0*/  FADD R8, R8, R21 ;  /* 0x0000001508087221 */ /* 0x000fce0000000000 */
.L_x_35:
[----:B------:R-:W1:Y:S01]  /*4df0*/  LDCU.64 UR8, c[0x0][0x3a0] ;  /* 0x00007400ff0877ac */ /* 0x000e620008000a00 */
[----:B------:R-:W2:Y:S01]  /*4e00*/  LDC.64 R14, c[0x0][0x3b8] ;  /* 0x0000ee00ff0e7b82 */ /* 0x000ea20000000a00 */
[----:B------:R-:W-:Y:S01]  /*4e10*/  IADD3 R16, PT, PT, R2, R7, RZ ;  /* 0x0000000702107210 */ /* 0x000fe20007ffe0ff */
[----:B------:R-:W-:Y:S01]  /*4e20*/  FMUL R4, R8, R4 ;  /* 0x0000000408047220 */ /* 0x000fe20000400000 */
[----:B------:R-:W3:Y:S01]  /*4e30*/  LDCU UR12, c[0x0][0x3ac] ;  /* 0x00007580ff0c77ac */ /* 0x000ee20008000800 */
[----:B0-----:R-:W0:Y:S01]  /*4e40*/  LDCU UR5, c[0x0][0x3b0] ;  /* 0x00007600ff0577ac */ /* 0x001e220008000800 */
[----:B------:R-:W4:Y:S01]  /*4e50*/  LDCU.64 UR10, c[0x0][0x398] ;  /* 0x00007300ff0a77ac */ /* 0x000f220008000a00 */
[----:B-1----:R-:W-:Y:S01]  /*4e60*/  FMUL R19, R22, UR9 ;  /* 0x0000000916137c20 */ /* 0x002fe20008400000 */
[----:B---3--:R-:W-:-:S03]  /*4e70*/  MOV R13, UR12 ;  /* 0x0000000c000d7c02 */ /* 0x008fc60008000f00 */
[----:B------:R-:W-:Y:S01]  /*4e80*/  FFMA R6, R28, UR8, R19 ;  /* 0x000000081c067c23 */ /* 0x000fe20008000013 */
[----:B0-----:R-:W-:Y:S01]  /*4e90*/  ISETP.GE.AND P0, PT, R16, UR5, PT ;  /* 0x0000000510007c0c */ /* 0x001fe2000bf06270 */
[----:B------:R-:W-:Y:S02]  /*4ea0*/  IMAD R23, R9, R13, R0 ;  /* 0x0000000d09177224 */ /* 0x000fe400078e0200 */
[----:B----4-:R-:W-:Y:S02]  /*4eb0*/  FFMA R19, R21, UR11, R6 ;  /* 0x0000000b15137c23 */ /* 0x010fe40008000006 */
[----:B--2---:R-:W-:-:S04]  /*4ec0*/  IMAD.WIDE R14, R23, 0x4, R14 ;  /* 0x00000004170e7825 */ /* 0x004fc800078e020e */
[----:B------:R-:W-:-:S05]  /*4ed0*/  FFMA R19, R4, UR10, R19 ;  /* 0x0000000a04137c23 */ /* 0x000fca0008000013 */
[----:B------:R0:W-:Y:S01]  /*4ee0*/  STG.E desc[UR6][R14.64], R19 ;  /* 0x000000130e007986 */ /* 0x0001e2000c101906 */
[----:B------:R-:W-:Y:S05]  /*4ef0*/  @P0 EXIT ;  /* 0x000000000000094d */ /* 0x000fea0003800000 */
[----:B------:R-:W-:Y:S01]  /*4f00*/  IADD3 R11, PT, PT, R17, R11, R2 ;  /* 0x0000000b110b7210 */ /* 0x000fe20007ffe002 */
[----:B------:R-:W1:Y:S01]  /*4f10*/  LDCU UR9, c[0x0][0x3ac] ;  /* 0x00007580ff0977ac */ /* 0x000e620008000800 */
[----:B------:R-:W-:Y:S01]  /*4f20*/  BSSY.RECONVERGENT B0, `(.L_x_40) ;  /* 0x0000032000007945 */ /* 0x000fe20003800200 */
[----:B------:R-:W-:Y:S02]  /*4f30*/  MOV R17, R4 ;  /* 0x0000000400117202 */ /* 0x000fe40000000f00 */
[----:B------:R-:W-:Y:S01]  /*4f40*/  IADD3 R11, PT, PT, -R11, UR5, RZ ;  /* 0x000000050b0b7c10 */ /* 0x000fe2000fffe1ff */
[----:B------:R-:W2:Y:S03]  /*4f50*/  LDCU UR8, c[0x0][0x3b0] ;  /* 0x00007600ff0877ac */ /* 0x000ea60008000800 */
[C---:B------:R-:W-:Y:S01]  /*4f60*/  IADD3 R6, PT, PT, R11.reuse, 0x1, RZ ;  /* 0x000000010b067810 */ /* 0x040fe20007ffe0ff */
[----:B------:R-:W3:Y:S01]  /*4f70*/  LDCU UR5, c[0x0][0x394] ;  /* 0x00007280ff0577ac */ /* 0x000ee20008000800 */
[----:B------:R-:W-:-:S02]  /*4f80*/  ISETP.GE.U32.AND P0, PT, R11, 0x3, PT ;  /* 0x000000030b00780c */ /* 0x000fc40003f06070 */
[----:B------:R-:W-:-:S13]  /*4f90*/  LOP3.LUT P1, R6, R6, 0x3, RZ, 0xc0, !PT ;  /* 0x0000000306067812 */ /* 0x000fda000782c0ff */
[----:B-12---:R-:W-:Y:S05]  /*4fa0*/  @!P1 BRA `(.L_x_41) ;  /* 0x0000000000a49947 */ /* 0x006fea0003800000 */
[----:B------:R-:W1:Y:S01]  /*4fb0*/  LDC.64 R10, c[0x0][0x380] ;  /* 0x0000e000ff0a7b82 */ /* 0x000e620000000a00 */
[-C--:B------:R-:W-:Y:S01]  /*4fc0*/  IMAD R4, R16, R13.reuse, R5 ;  /* 0x0000000d10047224 */ /* 0x080fe200078e0205 */
[----:B0-----:R-:W-:Y:S01]  /*4fd0*/  IADD3 R19, PT, PT, -R6, RZ, RZ ;  /* 0x000000ff06137210 */ /* 0x001fe20007ffe1ff */
[C---:B------:R-:W-:Y:S01]  /*4fe0*/  IMAD R18, R9.reuse, R13, R13 ;  /* 0x0000000d09127224 */ /* 0x040fe200078e020d */
[----:B------:R-:W-:Y:S02]  /*4ff0*/  IADD3 R6, PT, PT, R9, 0x1, RZ ;  /* 0x0000000109067810 */ /* 0x000fe40007ffe0ff */
[----:B------:R-:W-:Y:S02]  /*5000*/  IADD3 R4, PT, PT, R4, UR4, RZ ;  /* 0x0000000404047c10 */ /* 0x000fe4000fffe0ff */
[----:B------:R-:W-:-:S07]  /*5010*/  IADD3 R18, PT, PT, R5, UR4, R18 ;  /* 0x0000000405127c10 */ /* 0x000fce000fffe012 */
.L_x_42:
[----:B-1----:R-:W-:-:S06]  /*5020*/  IMAD.WIDE R14, R4, 0x4, R10 ;  /* 0x00000004040e7825 */ /* 0x002fcc00078e020a */
[----:B------:R-:W3:Y:S01]  /*5030*/  LDG.E.CONSTANT R14, desc[UR6][R14.64] ;  /* 0x000000060e0e7981 */ /* 0x000ee2000c1e9900 */
[----:B------:R-:W-:Y:S01]  /*5040*/  ISETP.GE.AND P1, PT, R6, UR8, PT ;  /* 0x0000000806007c0c */ /* 0x000fe2000bf26270 */
[-C--:B------:R-:W-:Y:S01]  /*5050*/  FMUL R23, R26, R3.reuse ;  /* 0x000000031a177220 */ /* 0x080fe20000400000 */
[-C--:B------:R-:W-:Y:S01]  /*5060*/  FMUL R25, R22, R3.reuse ;  /* 0x0000000316197220 */ /* 0x080fe20000400000 */
[----:B------:R-:W-:Y:S01]  /*5070*/  FMUL R21, R21, R3 ;  /* 0x0000000315157220 */ /* 0x000fe20000400000 */
[----:B------:R-:W-:Y:S02]  /*5080*/  IADD3 R19, PT, PT, R19, 0x1, RZ ;  /* 0x0000000113137810 */ /* 0x000fe40007ffe0ff */
[----:B------:R-:W-:Y:S02]  /*5090*/  IADD3 R16, PT, PT, R16, 0x1, RZ ;  /* 0x0000000110107810 */ /* 0x000fe40007ffe0ff */
[----:B------:R-:W-:-:S05]  /*50a0*/  IADD3 R7, PT, PT, R7, 0x1, RZ ;  /* 0x0000000107077810 */ /* 0x000fca0007ffe0ff */
[----:B------:R-:W0:Y:S08]  /*50b0*/  @!P1 LDC.64 R8, c[0x0][0x3a0] ;  /* 0x0000e800ff089b82 */ /* 0x000e300000000a00 */
[----:B------:R-:W1:Y:S01]  /*50c0*/  @!P1 LDC.64 R12, c[0x0][0x398] ;  /* 0x0000e600ff0c9b82 */ /* 0x000e620000000a00 */
[----:B---3--:R-:W-:Y:S01]  /*50d0*/  FFMA R26, R14, UR5, R23 ;  /* 0x000000050e1a7c23 */ /* 0x008fe20008000017 */
[----:B------:R-:W-:-:S06]  /*50e0*/  FMUL R23, R24, R3 ;  /* 0x0000000318177220 */ /* 0x000fcc0000400000 */
[----:B------:R-:W2:Y:S01]  /*50f0*/  @!P1 LDC.64 R14, c[0x0][0x3b8] ;  /* 0x0000ee00ff0e9b82 */ /* 0x000ea20000000a00 */
[----:B------:R-:W-:Y:S01]  /*5100*/  FFMA R24, R26, UR5, R23 ;  /* 0x000000051a187c23 */ /* 0x000fe20008000017 */
[----:B------:R-:W-:-:S03]  /*5110*/  FMUL R23, R28, R3 ;  /* 0x000000031c177220 */ /* 0x000fc60000400000 */
[----:B------:R-:W-:-:S04]  /*5120*/  FFMA R22, R24, UR5, R25 ;  /* 0x0000000518167c23 */ /* 0x000fc80008000019 */
[C---:B------:R-:W-:Y:S01]  /*5130*/  FFMA R28, R22.reuse, UR5, R23 ;  /* 0x00000005161c7c23 */ /* 0x040fe20008000017 */
[----:B0-----:R-:W-:-:S03]  /*5140*/  @!P1 FMUL R9, R22, R9 ;  /* 0x0000000916099220 */ /* 0x001fc60000400000 */
[C---:B------:R-:W-:Y:S01]  /*5150*/  FFMA R21, R28.reuse, UR5, R21 ;  /* 0x000000051c157c23 */ /* 0x040fe20008000015 */
[----:B------:R-:W-:Y:S01]  /*5160*/  @!P1 FFMA R20, R28, R8, R9 ;  /* 0x000000081c149223 */ /* 0x000fe20000000009 */
[----:B------:R-:W-:Y:S01]  /*5170*/  FMUL R8, R17, R3 ;  /* 0x0000000311087220 */ /* 0x000fe20000400000 */
[----:B------:R-:W-:Y:S02]  /*5180*/  MOV R9, R6 ;  /* 0x0000000600097202 */ /* 0x000fe40000000f00 */
[C---:B-1----:R-:W-:Y:S01]  /*5190*/  @!P1 FFMA R20, R21.reuse, R13, R20 ;  /* 0x0000000d15149223 */ /* 0x042fe20000000014 */
[----:B------:R-:W-:Y:S01]  /*51a0*/  FFMA R17, R21, UR5, R8 ;  /* 0x0000000515117c23 */ /* 0x000fe20008000008 */
[----:B------:R-:W-:Y:S01]  /*51b0*/  MOV R13, UR9 ;  /* 0x00000009000d7c02 */ /* 0x000fe20008000f00 */
[----:B--2---:R-:W-:-:S04]  /*51c0*/  @!P1 IMAD.WIDE R14, R18, 0x4, R14 ;  /* 0x00000004120e9825 */ /* 0x004fc800078e020e */
[----:B------:R-:W-:Y:S01]  /*51d0*/  @!P1 FFMA R23, R17, R12, R20 ;  /* 0x0000000c11179223 */ /* 0x000fe20000000014 */
[-C--:B------:R-:W-:Y:S02]  /*51e0*/  IADD3 R4, PT, PT, R4, R13.reuse, RZ ;  /* 0x0000000d04047210 */ /* 0x080fe40007ffe0ff */
[----:B------:R-:W-:Y:S02]  /*51f0*/  IADD3 R6, PT, PT, R9, 0x1, RZ ;  /* 0x0000000109067810 */ /* 0x000fe40007ffe0ff */
[----:B------:R2:W-:Y:S01]  /*5200*/  @!P1 STG.E desc[UR6][R14.64], R23 ;  /* 0x000000170e009986 */ /* 0x0005e2000c101906 */
[----:B------:R-:W-:Y:S02]  /*5210*/  ISETP.NE.AND P1, PT, R19, RZ, PT ;  /* 0x000000ff1300720c */ /* 0x000fe40003f25270 */
[----:B------:R-:W-:-:S11]  /*5220*/  IADD3 R18, PT, PT, R18, R13, RZ ;  /* 0x0000000d12127210 */ /* 0x000fd60007ffe0ff */
[----:B--2---:R-:W-:Y:S05]  /*5230*/  @P1 BRA `(.L_x_42) ;  /* 0xfffffffc00781947 */ /* 0x004fea000383ffff */
.L_x_41:
[----:B---3--:R-:W-:Y:S05]  /*5240*/  BSYNC.RECONVERGENT B0 ;  /* 0x0000000000007941 */ /* 0x008fea0003800200 */
.L_x_40:
[----:B------:R-:W-:Y:S05]  /*5250*/  @!P0 EXIT ;  /* 0x000000000000894d */ /* 0x000fea0003800000 */
[----:B------:R-:W-:Y:S01]  /*5260*/  IADD3 R18, PT, PT, R2, R7, RZ ;  /* 0x0000000702127210 */ /* 0x000fe20007ffe0ff */
[CCC-:B------:R-:W-:Y:S01]  /*5270*/  IMAD R11, R9.reuse, R13.reuse, R13.reuse ;  /* 0x0000000d090b7224 */ /* 0x1c0fe200078e020d */
[C---:B------:R-:W-:Y:S01]  /*5280*/  IADD3 R10, PT, PT, R9.reuse, 0x4, RZ ;  /* 0x00000004090a7810 */ /* 0x040fe20007ffe0ff */
[----:B------:R-:W1:Y:S01]  /*5290*/  LDCU UR8, c[0x0][0x3b0] ;  /* 0x00007600ff0877ac */ /* 0x000e620008000800 */
[C---:B------:R-:W-:Y:S01]  /*52a0*/  IADD3 R6, PT, PT, R9.reuse, 0x3, RZ ;  /* 0x0000000309067810 */ /* 0x040fe20007ffe0ff */
[-C--:B------:R-:W-:Y:S01]  /*52b0*/  IMAD R4, R18, R13.reuse, R13 ;  /* 0x0000000d12047224 */ /* 0x080fe200078e020d */
[----:B------:R-:W-:Y:S01]  /*52c0*/  IADD3 R9, PT, PT, R9, 0x2, RZ ;  /* 0x0000000209097810 */ /* 0x000fe20007ffe0ff */
[-CC-:B------:R-:W-:Y:S01]  /*52d0*/  IMAD R10, R10, R13.reuse, R0.reuse ;  /* 0x0000000d0a0a7224 */ /* 0x180fe200078e0200 */
[----:B------:R-:W2:Y:S01]  /*52e0*/  LDCU UR5, c[0x0][0x394] ;  /* 0x00007280ff0577ac */ /* 0x000ea20008000800 */
[-C--:B------:R-:W-:Y:S01]  /*52f0*/  IMAD R6, R6, R13.reuse, R0 ;  /* 0x0000000d06067224 */ /* 0x080fe200078e0200 */
[----:B------:R-:W-:Y:S01]  /*5300*/  IADD3 R4, PT, PT, R5, UR4, R4 ;  /* 0x0000000405047c10 */ /* 0x000fe2000fffe004 */
[----:B------:R-:W-:Y:S01]  /*5310*/  IMAD R8, R9, R13, R0 ;  /* 0x0000000d09087224 */ /* 0x000fe200078e0200 */
[----:B------:R-:W-:-:S07]  /*5320*/  IADD3 R5, PT, PT, R0, R11, RZ ;  /* 0x0000000b00057210 */ /* 0x000fce0007ffe0ff */
.L_x_43:
[----:B---3--:R-:W3:Y:S08]  /*5330*/  LDC R11, c[0x0][0x3ac] ;  /* 0x0000eb00ff0b7b82 */ /* 0x008ef00000000800 */
[----:B0-----:R-:W0:Y:S01]  /*5340*/  LDC.64 R14, c[0x0][0x380] ;  /* 0x0000e000ff0e7b82 */ /* 0x001e220000000a00 */
[----:B---3--:R-:W-:-:S04]  /*5350*/  IMAD R13, R11, R16, R0 ;  /* 0x000000100b0d7224 */ /* 0x008fc800078e0200 */
[----:B0-----:R-:W-:-:S05]  /*5360*/  IMAD.WIDE R12, R13, 0x4, R14 ;  /* 0x000000040d0c7825 */ /* 0x001fca00078e020e */
[----:B------:R-:W2:Y:S01]  /*5370*/  LDG.E.CONSTANT R23, desc[UR6][R12.64] ;  /* 0x000000060c177981 */ /* 0x000ea2000c1e9900 */
[----:B------:R-:W-:-:S05]  /*5380*/  IMAD.WIDE R14, R4, 0x4, R14 ;  /* 0x00000004040e7825 */ /* 0x000fca00078e020e */
[----:B------:R0:W3:Y:S02]  /*5390*/  LDG.E.CONSTANT R16, desc[UR6][R14.64] ;  /* 0x000000060e107981 */ /* 0x0000e4000c1e9900 */
[----:B0-----:R-:W-:-:S05]  /*53a0*/  IMAD.WIDE.U32 R14, R11, 0x4, R14 ;  /* 0x000000040b0e7825 */ /* 0x001fca00078e000e */
[----:B------:R-:W4:Y:S01]  /*53b0*/  LDG.E.CONSTANT R20, desc[UR6][R14.64] ;  /* 0x000000060e147981 */ /* 0x000f22000c1e9900 */
[----:B------:R-:W-:-:S05]  /*53c0*/  IMAD.WIDE.U32 R12, R11, 0x4, R14 ;  /* 0x000000040b0c7825 */ /* 0x000fca00078e000e */
[----:B------:R0:W5:Y:S01]  /*53d0*/  LDG.E.CONSTANT R19, desc[UR6][R12.64] ;  /* 0x000000060c137981 */ /* 0x000162000c1e9900 */
[----:B------:R-:W-:Y:S01]  /*53e0*/  IADD3 R25, PT, PT, R9, -0x1, RZ ;  /* 0xffffffff09197810 */ /* 0x000fe20007ffe0ff */
[-C--:B------:R-:W-:Y:S01]  /*53f0*/  FMUL R26, R26, R3.reuse ;  /* 0x000000031a1a7220 */ /* 0x080fe20000400000 */
[-C--:B------:R-:W-:Y:S01]  /*5400*/  FMUL R21, R21, R3.reuse ;  /* 0x0000000315157220 */ /* 0x080fe20000400000 */
[----:B-1----:R-:W-:Y:S01]  /*5410*/  ISETP.GE.AND P0, PT, R9, UR8, PT ;  /* 0x0000000809007c0c */ /* 0x002fe2000bf06270 */
[-C--:B------:R-:W-:Y:S01]  /*5420*/  FMUL R17, R17, R3.reuse ;  /* 0x0000000311117220 */ /* 0x080fe20000400000 */
[----:B------:R-:W-:Y:S01]  /*5430*/  ISETP.GE.AND P1, PT, R25, UR8, PT ;  /* 0x0000000819007c0c */ /* 0x000fe2000bf26270 */
[----:B------:R-:W-:Y:S01]  /*5440*/  FMUL R25, R22, R3 ;  /* 0x0000000316197220 */ /* 0x000fe20000400000 */
[----:B------:R-:W-:Y:S02]  /*5450*/  IADD3 R18, PT, PT, R18, 0x4, RZ ;  /* 0x0000000412127810 */ /* 0x000fe40007ffe0ff */
[----:B------:R-:W-:-:S02]  /*5460*/  IADD3 R7, PT, PT, R7, 0x4, RZ ;  /* 0x0000000407077810 */ /* 0x000fc40007ffe0ff */
[----:B------:R-:W-:-:S07]  /*5470*/  LEA R4, R11, R4, 0x2 ;  /* 0x000000040b047211 */ /* 0x000fce00078e10ff */
[----:B0-----:R-:W0:Y:S08]  /*5480*/  @!P1 LDC.64 R12, c[0x0][0x3a0] ;  /* 0x0000e800ff0c9b82 */ /* 0x001e300000000a00 */
[----:B------:R-:W1:Y:S01]  /*5490*/  @!P1 LDC.64 R14, c[0x0][0x398] ;  /* 0x0000e600ff0e9b82 */ /* 0x000e620000000a00 */
[----:B--2---:R-:W-:Y:S01]  /*54a0*/  FFMA R26, R23, UR5, R26 ;  /* 0x00000005171a7c23 */ /* 0x004fe2000800001a */
[----:B------:R-:W-:-:S04]  /*54b0*/  FMUL R23, R24, R3 ;  /* 0x0000000318177220 */ /* 0x000fc80000400000 */
[----:B------:R-:W-:Y:S01]  /*54c0*/  FFMA R24, R26, UR5, R23 ;  /* 0x000000051a187c23 */ /* 0x000fe20008000017 */
[----:B------:R-:W-:-:S03]  /*54d0*/  FMUL R23, R28, R3 ;  /* 0x000000031c177220 */ /* 0x000fc60000400000 */
[----:B------:R-:W-:-:S04]  /*54e0*/  FFMA R28, R24, UR5, R25 ;  /* 0x00000005181c7c23 */ /* 0x000fc80008000019 */
[C---:B------:R-:W-:Y:S01]  /*54f0*/  FFMA R22, R28.reuse, UR5, R23 ;  /* 0x000000051c167c23 */ /* 0x040fe20008000017 */
[----:B0-----:R-:W-:Y:S01]  /*5500*/  @!P1 FMUL R13, R28, R13 ;  /* 0x0000000d1c0d9220 */ /* 0x001fe20000400000 */
[-C--:B------:R-:W-:Y:S01]  /*5510*/  FMUL R23, R26, R3.reuse ;  /* 0x000000031a177220 */ /* 0x080fe20000400000 */
[-C--:B------:R-:W-:Y:S01]  /*5520*/  FMUL R28, R28, R3.reuse ;  /* 0x000000031c1c7220 */ /* 0x080fe20000400000 */
[C---:B------:R-:W-:Y:S01]  /*5530*/  FFMA R21, R22.reuse, UR5, R21 ;  /* 0x0000000516157c23 */ /* 0x040fe20008000015 */
[----:B------:R-:W-:Y:S01]  /*5540*/  @!P1 FFMA R12, R22, R12, R13 ;  /* 0x0000000c160c9223 */ /* 0x000fe2000000000d */
[----:B---3--:R-:W-:Y:S01]  /*5550*/  FFMA R26, R16, UR5, R23 ;  /* 0x00000005101a7c23 */ /* 0x008fe20008000017 */
[----:B------:R-:W-:Y:S01]  /*5560*/  FMUL R23, R24, R3 ;  /* 0x0000000318177220 */ /* 0x000fe20000400000 */
[C---:B------:R-:W-:Y:S01]  /*5570*/  FFMA R17, R21.reuse, UR5, R17 ;  /* 0x0000000515117c23 */ /* 0x040fe20008000011 */
[----:B-1----:R-:W-:Y:S01]  /*5580*/  @!P1 FFMA R15, R21, R15, R12 ;  /* 0x0000000f150f9223 */ /* 0x002fe2000000000c */
[-C--:B------:R-:W-:Y:S01]  /*5590*/  FMUL R27, R22, R3.reuse ;  /* 0x00000003161b7220 */ /* 0x080fe20000400000 */
[----:B------:R-:W0:Y:S01]  /*55a0*/  @!P1 LDC.64 R12, c[0x0][0x3b8] ;  /* 0x0000ee00ff0c9b82 */ /* 0x000e220000000a00 */
[----:B------:R-:W-:Y:S01]  /*55b0*/  FFMA R23, R26, UR5, R23 ;  /* 0x000000051a177c23 */ /* 0x000fe20008000017 */
[----:B------:R-:W-:Y:S01]  /*55c0*/  @!P1 FFMA R25, R17, R14, R15 ;  /* 0x0000000e11199223 */ /* 0x000fe2000000000f */
[----:B------:R-:W-:Y:S01]  /*55d0*/  IADD3 R16, PT, PT, R9, 0x1, RZ ;  /* 0x0000000109107810 */ /* 0x000fe20007ffe0ff */
[----:B------:R-:W-:Y:S01]  /*55e0*/  FMUL R21, R21, R3 ;  /* 0x0000000315157220 */ /* 0x000fe20000400000 */
[----:B------:R-:W-:-:S03]  /*55f0*/  FFMA R28, R23, UR5, R28 ;  /* 0x00000005171c7c23 */ /* 0x000fc6000800001c */
[----:B------:R-:W1:Y:S01]  /*5600*/  @!P0 LDC.64 R14, c[0x0][0x3a0] ;  /* 0x0000e800ff0e8b82 */ /* 0x000e620000000a00 */
[----:B------:R-:W-:-:S04]  /*5610*/  FFMA R22, R28, UR5, R27 ;  /* 0x000000051c167c23 */ /* 0x000fc8000800001b */
[----:B------:R-:W-:Y:S01]  /*5620*/  FFMA R24, R22, UR5, R21 ;  /* 0x0000000516187c23 */ /* 0x000fe20008000015 */
[----:B------:R-:W-:-:S04]  /*5630*/  FMUL R21, R17, R3 ;  /* 0x0000000311157220 */ /* 0x000fc80000400000 */
[----:B------:R-:W-:Y:S01]  /*5640*/  FFMA R21, R24, UR5, R21 ;  /* 0x0000000518157c23 */ /* 0x000fe20008000015 */
[----:B0-----:R-:W-:Y:S01]  /*5650*/  @!P1 IMAD.WIDE R12, R5, 0x4, R12 ;  /* 0x00000004050c9825 */ /* 0x001fe200078e020c */
[----:B------:R-:W-:-:S04]  /*5660*/  LEA R5, R11, R5, 0x2 ;  /* 0x000000050b057211 */ /* 0x000fc800078e10ff */
[----:B------:R0:W-:Y:S01]  /*5670*/  @!P1 STG.E desc[UR6][R12.64], R25 ;  /* 0x000000190c009986 */ /* 0x0001e2000c101906 */
[----:B------:R-:W-:Y:S01]  /*5680*/  ISETP.GE.AND P1, PT, R16, UR8, PT ;  /* 0x0000000810007c0c */ /* 0x000fe2000bf26270 */
[----:B-1----:R-:W-:-:S04]  /*5690*/  @!P0 FMUL R15, R28, R15 ;  /* 0x0000000f1c0f8220 */ /* 0x002fc80000400000 */
[----:B------:R-:W-:Y:S02]  /*56a0*/  @!P0 FFMA R27, R22, R14, R15 ;  /* 0x0000000e161b8223 */ /* 0x000fe4000000000f */
[----:B------:R-:W1:Y:S08]  /*56b0*/  @!P0 LDC.64 R14, c[0x0][0x3b8] ;  /* 0x0000ee00ff0e8b82 */ /* 0x000e700000000a00 */
[----:B0-----:R-:W0:Y:S01]  /*56c0*/  @!P0 LDC.64 R12, c[0x0][0x398] ;  /* 0x0000e600ff0c8b82 */ /* 0x001e220000000a00 */
[----:B-1----:R-:W-:Y:S01]  /*56d0*/  @!P0 IMAD.WIDE R14, R8, 0x4, R14 ;  /* 0x00000004080e8825 */ /* 0x002fe200078e020e */
[----:B------:R-:W-:-:S03]  /*56e0*/  LEA R8, R11, R8, 0x2 ;  /* 0x000000080b087211 */ /* 0x000fc600078e10ff */
[----:B0-----:R-:W-:Y:S01]  /*56f0*/  @!P0 FFMA R16, R24, R13, R27 ;  /* 0x0000000d18108223 */ /* 0x001fe2000000001b */
[C---:B------:R-:W-:Y:S02]  /*5700*/  IADD3 R13, PT, PT, R9.reuse, 0x2, RZ ;  /* 0x00000002090d7810 */ /* 0x040fe40007ffe0ff */
[----:B------:R-:W-:Y:S01]  /*5710*/  IADD3 R9, PT, PT, R9, 0x4, RZ ;  /* 0x0000000409097810 */ /* 0x000fe20007ffe0ff */
[----:B------:R-:W-:Y:S01]  /*5720*/  @!P0 FFMA R25, R21, R12, R16 ;  /* 0x0000000c15198223 */ /* 0x000fe20000000010 */
[----:B------:R-:W-:Y:S01]  /*5730*/  ISETP.GE.AND P2, PT, R13, UR8, PT ;  /* 0x000000080d007c0c */ /* 0x000fe2000bf46270 */
[----:B------:R-:W0:Y:S01]  /*5740*/  @!P1 LDC.64 R16, c[0x0][0x3a0] ;  /* 0x0000e800ff109b82 */ /* 0x000e220000000a00 */
[-C--:B------:R-:W-:Y:S02]  /*5750*/  FMUL R13, R26, R3.reuse ;  /* 0x000000031a0d7220 */ /* 0x080fe40000400000 */
[----:B------:R1:W-:Y:S01]  /*5760*/  @!P0 STG.E desc[UR6][R14.64], R25 ;  /* 0x000000190e008986 */ /* 0x0003e2000c101906 */
[----:B------:R-:W-:Y:S01]  /*5770*/  ISETP.GE.AND P0, PT, R18, UR8, PT ;  /* 0x0000000812007c0c */ /* 0x000fe2000bf06270 */
[----:B----4-:R-:W-:Y:S01]  /*5780*/  FFMA R27, R20, UR5, R13 ;  /* 0x00000005141b7c23 */ /* 0x010fe2000800000d */
[-C--:B------:R-:W-:Y:S01]  /*5790*/  FMUL R20, R23, R3.reuse ;  /* 0x0000000317147220 */ /* 0x080fe20000400000 */
[----:B------:R-:W-:-:S02]  /*57a0*/  FMUL R23, R28, R3 ;  /* 0x000000031c177220 */ /* 0x000fc40000400000 */
[CC--:B------:R-:W-:Y:S01]  /*57b0*/  FMUL R26, R27.reuse, R3.reuse ;  /* 0x000000031b1a7220 */ /* 0x0c0fe20000400000 */
[----:B------:R-:W-:Y:S01]  /*57c0*/  FFMA R20, R27, UR5, R20 ;  /* 0x000000051b147c23 */ /* 0x000fe20008000014 */
[-C--:B------:R-:W-:Y:S01]  /*57d0*/  FMUL R27, R22, R3.reuse ;  /* 0x00000003161b7220 */ /* 0x080fe20000400000 */
[----:B------:R-:W2:Y:S01]  /*57e0*/  @!P2 LDC.64 R12, c[0x0][0x3a0] ;  /* 0x0000e800ff0cab82 */ /* 0x000ea20000000a00 */
[----:B-----5:R-:W-:Y:S01]  /*57f0*/  FFMA R26, R19, UR5, R26 ;  /* 0x00000005131a7c23 */ /* 0x020fe2000800001a */
[C---:B------:R-:W-:Y:S01]  /*5800*/  FFMA R22, R20.reuse, UR5, R23 ;  /* 0x0000000514167c23 */ /* 0x040fe20008000017 */
[-C--:B------:R-:W-:Y:S01]  /*5810*/  FMUL R23, R20, R3.reuse ;  /* 0x0000000314177220 */ /* 0x080fe20000400000 */
[-C--:B------:R-:W-:Y:S02]  /*5820*/  FMUL R20, R24, R3.reuse ;  /* 0x0000000318147220 */ /* 0x080fe40000400000 */
[C---:B------:R-:W-:Y:S01]  /*5830*/  FFMA R19, R22.reuse, UR5, R27 ;  /* 0x0000000516137c23 */ /* 0x040fe2000800001b */
[-C--:B-1----:R-:W-:Y:S01]  /*5840*/  FMUL R25, R22, R3.reuse ;  /* 0x0000000316197220 */ /* 0x082fe20000400000 */
[----:B------:R-:W1:Y:S01]  /*5850*/  @!P1 LDC.64 R14, c[0x0][0x398] ;  /* 0x0000e600ff0e9b82 */ /* 0x000e620000000a00 */
[----:B------:R-:W-:Y:S01]  /*5860*/  FFMA R24, R26, UR5, R23 ;  /* 0x000000051a187c23 */ /* 0x000fe20008000017 */
[----:B------:R-:W-:Y:S01]  /*5870*/  FFMA R20, R19, UR5, R20 ;  /* 0x0000000513147c23 */ /* 0x000fe20008000014 */
[----:B------:R-:W-:Y:S01]  /*5880*/  FMUL R23, R21, R3 ;  /* 0x0000000315177220 */ /* 0x000fe20000400000 */
[----:B0-----:R-:W-:Y:S01]  /*5890*/  @!P1 FMUL R28, R22, R17 ;  /* 0x00000011161c9220 */ /* 0x001fe20000400000 */
[----:B------:R-:W-:Y:S01]  /*58a0*/  FFMA R22, R24, UR5, R25 ;  /* 0x0000000518167c23 */ /* 0x000fe20008000019 */
[CC--:B------:R-:W-:Y:S01]  /*58b0*/  FMUL R21, R20.reuse, R3.reuse ;  /* 0x0000000314157220 */ /* 0x0c0fe20000400000 */
[----:B------:R-:W-:Y:S01]  /*58c0*/  FFMA R23, R20, UR5, R23 ;  /* 0x0000000514177c23 */ /* 0x000fe20008000017 */
[C---:B------:R-:W-:Y:S01]  /*58d0*/  @!P1 FFMA R17, R19.reuse, R16, R28 ;  /* 0x0000001013119223 */ /* 0x040fe2000000001c */
[----:B------:R-:W-:-:S04]  /*58e0*/  FMUL R19, R19, R3 ;  /* 0x0000000313137220 */ /* 0x000fc80000400000 */
[C---:B------:R-:W-:Y:S01]  /*58f0*/  FFMA R28, R22.reuse, UR5, R19 ;  /* 0x00000005161c7c23 */ /* 0x040fe20008000013 */
[----:B--2---:R-:W-:-:S03]  /*5900*/  @!P2 FMUL R13, R22, R13 ;  /* 0x0000000d160da220 */ /* 0x004fc60000400000 */
[C---:B------:R-:W-:Y:S01]  /*5910*/  FFMA R21, R28.reuse, UR5, R21 ;  /* 0x000000051c157c23 */ /* 0x040fe20008000015 */
[----:B------:R-:W-:Y:S02]  /*5920*/  @!P2 FFMA R25, R28, R12, R13 ;  /* 0x0000000c1c19a223 */ /* 0x000fe4000000000d */
[----:B------:R-:W0:Y:S01]  /*5930*/  @!P2 LDC.64 R12, c[0x0][0x3b8] ;  /* 0x0000ee00ff0cab82 */ /* 0x000e220000000a00 */
[----:B-1----:R-:W-:Y:S01]  /*5940*/  @!P1 FFMA R15, R20, R15, R17 ;  /* 0x0000000f140f9223 */ /* 0x002fe20000000011 */
[----:B------:R-:W-:-:S03]  /*5950*/  FMUL R20, R23, R3 ;  /* 0x0000000317147220 */ /* 0x000fc60000400000 */
[----:B------:R-:W-:-:S03]  /*5960*/  @!P1 FFMA R19, R23, R14, R15 ;  /* 0x0000000e17139223 */ /* 0x000fc6000000000f */
[----:B------:R-:W1:Y:S08]  /*5970*/  @!P2 LDC.64 R16, c[0x0][0x398] ;  /* 0x0000e600ff10ab82 */ /* 0x000e700000000a00 */
[----:B------:R-:W2:Y:S01]  /*5980*/  @!P1 LDC.64 R14, c[0x0][0x3b8] ;  /* 0x0000ee00ff0e9b82 */ /* 0x000ea20000000a00 */
[----:B0-----:R-:W-:Y:S01]  /*5990*/  @!P2 IMAD.WIDE R12, R10, 0x4, R12 ;  /* 0x000000040a0ca825 */ /* 0x001fe200078e020c */
[----:B------:R-:W-:-:S03]  /*59a0*/  LEA R10, R11, R10, 0x2 ;  /* 0x0000000a0b0a7211 */ /* 0x000fc600078e10ff */
[C---:B-1----:R-:W-:Y:S01]  /*59b0*/  @!P2 FFMA R25, R21.reuse, R17, R25 ;  /* 0x000000111519a223 */ /* 0x042fe20000000019 */
[----:B------:R-:W-:-:S04]  /*59c0*/  FFMA R17, R21, UR5, R20 ;  /* 0x0000000515117c23 */ /* 0x000fc80008000014 */
[----:B------:R-:W-:Y:S01]  /*59d0*/  @!P2 FFMA R25, R17, R16, R25 ;  /* 0x000000101119a223 */ /* 0x000fe20000000019 */
[----:B------:R-:W-:Y:S01]  /*59e0*/  IADD3 R16, PT, PT, R2, R7, RZ ;  /* 0x0000000702107210 */ /* 0x000fe20007ffe0ff */
[----:B--2---:R-:W-:Y:S01]  /*59f0*/  @!P1 IMAD.WIDE R14, R6, 0x4, R14 ;  /* 0x00000004060e9825 */ /* 0x004fe200078e020e */
[----:B------:R-:W-:-:S04]  /*5a00*/  LEA R6, R11, R6, 0x2 ;  /* 0x000000060b067211 */ /* 0x000fc800078e10ff */
[----:B------:R3:W-:Y:S04]  /*5a10*/  @!P1 STG.E desc[UR6][R14.64], R19 ;  /* 0x000000130e009986 */ /* 0x0007e8000c101906 */
[----:B------:R3:W-:Y:S01]  /*5a20*/  @!P2 STG.E desc[UR6][R12.64], R25 ;  /* 0x000000190c00a986 */ /* 0x0007e2000c101906 */
[----:B------:R-:W-:Y:S05]  /*5a30*/  @!P0 BRA `(.L_x_43) ;  /* 0xfffffff8003c8947 */ /* 0x000fea000383ffff */
[----:B------:R-:W-:Y:S05]  /*5a40*/  EXIT ;  /* 0x000000000000794d */ /* 0x000fea0003800000 */
        .weak           $__internal_0_$__cuda_sm20_rcp_rn_f32_slowpath
        .type           $__internal_0_$__cuda_sm20_rcp_rn_f32_slowpath,@function
        .size           $__internal_0_$__cuda_sm20_rcp_rn_f32_slowpath,(.L_x_174 - $__internal_0_$__cuda_sm20_rcp_rn_f32_slowpath)
$__internal_0_$__cuda_sm20_rcp_rn_f32_slowpath:
[----:B------:R-:W-:-:S04]  /*5a50*/  SHF.L.U32 R6, R3, 0x1, RZ ;  /* 0x0000000103067819 */ /* 0x000fc800000006ff */
[----:B------:R-:W-:-:S04]  /*5a60*/  SHF.R.U32.HI R6, RZ, 0x18, R6 ;  /* 0x00000018ff067819 */ /* 0x000fc80000011606 */
[----:B------:R-:W-:-:S13]  /*5a70*/  ISETP.NE.U32.AND P0, PT, R6, RZ, PT ;  /* 0x000000ff0600720c */ /* 0x000fda0003f05070 */
[----:B------:R-:W-:Y:S05]  /*5a80*/  @P0 BRA `(.L_x_44) ;  /* 0x00000000002c0947 */ /* 0x000fea0003800000 */
[----:B------:R-:W-:-:S04]  /*5a90*/  SHF.L.U32 R6, R3, 0x1, RZ ;  /* 0x0000000103067819 */ /* 0x000fc800000006ff */
[----:B------:R-:W-:-:S13]  /*5aa0*/  ISETP.NE.AND P0, PT, R6, RZ, PT ;  /* 0x000000ff0600720c */ /* 0x000fda0003f05270 */
[----:B------:R2:W3:Y:S01]  /*5ab0*/  @!P0 MUFU.RCP R6, R3 ;  /* 0x0000000300068308 */ /* 0x0004e20000001000 */
[----:B------:R-:W-:Y:S05]  /*5ac0*/  @!P0 BRA `(.L_x_45) ;  /* 0x0000000000a48947 */ /* 0x000fea0003800000 */
[----:B------:R-:W-:-:S04]  /*5ad0*/  FFMA R7, R3, 1.84467440737095516160e+19, RZ ;  /* 0x5f80000003077823 */ /* 0x000fc800000000ff */
[----:B---3--:R-:W2:Y:S02]  /*5ae0*/  MUFU.RCP R6, R7 ;  /* 0x0000000700067308 */ /* 0x008ea40000001000 */
[----:B--2---:R-:W-:-:S04]  /*5af0*/  FFMA R3, R7, R6, -1 ;  /* 0xbf80000007037423 */ /* 0x004fc80000000006 */
[----:B------:R-:W-:-:S04]  /*5b00*/  FADD.FTZ R3, -R3, -RZ ;  /* 0x800000ff03037221 */ /* 0x000fc80000010100 */
[----:B------:R-:W-:-:S04]  /*5b10*/  FFMA R3, R6, R3, R6 ;  /* 0x0000000306037223 */ /* 0x000fc80000000006 */
[----:B------:R-:W-:Y:S01]  /*5b20*/  FFMA R6, R3, 1.84467440737095516160e+19, RZ ;  /* 0x5f80000003067823 */ /* 0x000fe200000000ff */
[----:B------:R-:W-:Y:S06]  /*5b30*/  BRA `(.L_x_45) ;  /* 0x0000000000887947 */ /* 0x000fec0003800000 */
.L_x_44:
[----:B------:R-:W-:-:S04]  /*5b40*/  IADD3 R7, PT, PT, R6, -0xfd, RZ ;  /* 0xffffff0306077810 */ /* 0x000fc80007ffe0ff */
[----:B------:R-:W-:-:S13]  /*5b50*/  ISETP.GT.U32.AND P0, PT, R7, 0x1, PT ;  /* 0x000000010700780c */ /* 0x000fda0003f04070 */
[----:B------:R-:W-:Y:S05]  /*5b60*/  @P0 BRA `(.L_x_46) ;  /* 0x0000000000780947 */ /* 0x000fea0003800000 */
[----:B------:R-:W-:Y:S01]  /*5b70*/  LOP3.LUT R8, R3, 0x7fffff, RZ, 0xc0, !PT ;  /* 0x007fffff03087812 */ /* 0x000fe200078ec0ff */
[----:B------:R-:W-:-:S03]  /*5b80*/  HFMA2 R14, -RZ, RZ, 0, 1.78813934326171875e-07 ;  /* 0x00000003ff0e7431 */ /* 0x000fc600000001ff */
[----:B------:R-:W-:-:S04]  /*5b90*/  LOP3.LUT R8, R8, 0x3f800000, RZ, 0xfc, !PT ;  /* 0x3f80000008087812 */ /* 0x000fc800078efcff */
[----:B------:R-:W0:Y:S01]  /*5ba0*/  MUFU.RCP R11, R8 ;  /* 0x00000008000b7308 */ /* 0x000e220000001000 */
[----:B------:R-:W-:Y:S01]  /*5bb0*/  SHF.L.U32 R13, R14, R7, RZ ;  /* 0x000000070e0d7219 */ /* 0x000fe200000006ff */
[----:B0-----:R-:W-:-:S04]  /*5bc0*/  FFMA R10, R8, R11, -1 ;  /* 0xbf800000080a7423 */ /* 0x001fc8000000000b */
[----:B------:R-:W-:-:S04]  /*5bd0*/  FADD.FTZ R10, -R10, -RZ ;  /* 0x800000ff0a0a7221 */ /* 0x000fc80000010100 */
[CCC-:B------:R-:W-:Y:S01]  /*5be0*/  FFMA.RM R12, R11.reuse, R10.reuse, R11.reuse ;  /* 0x0000000a0b0c7223 */ /* 0x1c0fe2000000400b */
[----:B------:R-:W-:-:S04]  /*5bf0*/  FFMA.RP R11, R11, R10, R11 ;  /* 0x0000000a0b0b7223 */ /* 0x000fc8000000800b */
[C---:B------:R-:W-:Y:S02]  /*5c00*/  LOP3.LUT R10, R12.reuse, 0x7fffff, RZ, 0xc0, !PT ;  /* 0x007fffff0c0a7812 */ /* 0x040fe400078ec0ff */
[----:B------:R-:W-:Y:S02]  /*5c10*/  FSETP.NEU.FTZ.AND P0, PT, R12, R11, PT ;  /* 0x0000000b0c00720b */ /* 0x000fe40003f1d000 */
[----:B------:R-:W-:Y:S02]  /*5c20*/  LOP3.LUT R10, R10, 0x800000, RZ, 0xfc, !PT ;  /* 0x008000000a0a7812 */ /* 0x000fe400078efcff */
[----:B------:R-:W-:Y:S02]  /*5c30*/  SEL R11, RZ, 0xffffffff, !P0 ;  /* 0xffffffffff0b7807 */ /* 0x000fe40004000000 */
[----:B------:R-:W-:Y:S02]  /*5c40*/  LOP3.LUT R8, R13, R10, RZ, 0xc0, !PT ;  /* 0x0000000a0d087212 */ /* 0x000fe400078ec0ff */
[----:B------:R-:W-:-:S02]  /*5c50*/  IADD3 R11, PT, PT, -R11, RZ, RZ ;  /* 0x000000ff0b0b7210 */ /* 0x000fc40007ffe1ff */
[-C--:B------:R-:W-:Y:S02]  /*5c60*/  SHF.R.U32.HI R8, RZ, R7.reuse, R8 ;  /* 0x00000007ff087219 */ /* 0x080fe40000011608 */
[----:B------:R-:W-:Y:S02]  /*5c70*/  LOP3.LUT P1, RZ, R11, R7, R10, 0xf8, !PT ;  /* 0x000000070bff7212 */ /* 0x000fe4000782f80a */
[C---:B------:R-:W-:Y:S02]  /*5c80*/  LOP3.LUT P0, RZ, R8.reuse, 0x1, RZ, 0xc0, !PT ;  /* 0x0000000108ff7812 */ /* 0x040fe4000780c0ff */
[----:B------:R-:W-:-:S04]  /*5c90*/  LOP3.LUT P2, RZ, R8, 0x2, RZ, 0xc0, !PT ;  /* 0x0000000208ff7812 */ /* 0x000fc8000784c0ff */
[----:B------:R-:W-:Y:S02]  /*5ca0*/  PLOP3.LUT P0, PT, P0, P1, P2, 0xe0, 0x0 ;  /* 0x000000000000781c */ /* 0x000fe40000703c20 */
[----:B------:R-:W-:Y:S02]  /*5cb0*/  LOP3.LUT P1, RZ, R3, 0x7fffff, RZ, 0xc0, !PT ;  /* 0x007fffff03ff7812 */ /* 0x000fe4000782c0ff */
[----:B------:R-:W-:-:S04]  /*5cc0*/  SEL R7, RZ, 0x1, !P0 ;  /* 0x00000001ff077807 */ /* 0x000fc80004000000 */
[----:B------:R-:W-:-:S04]  /*5cd0*/  IADD3 R7, PT, PT, -R7, RZ, RZ ;  /* 0x000000ff07077210 */ /* 0x000fc80007ffe1ff */
[----:B------:R-:W-:Y:S02]  /*5ce0*/  ISETP.GE.AND P0, PT, R7, RZ, PT ;  /* 0x000000ff0700720c */ /* 0x000fe40003f06270 */
[----:B------:R-:W-:-:S04]  /*5cf0*/  IADD3 R7, PT, PT, R6, -0xfc, RZ ;  /* 0xffffff0406077810 */ /* 0x000fc80007ffe0ff */
[----:B------:R-:W-:-:S07]  /*5d00*/  SHF.R.U32.HI R6, RZ, R7, R10 ;  /* 0x00000007ff067219 */ /* 0x000fce000001160a */
[----:B------:R-:W-:-:S04]  /*5d10*/  @!P0 IADD3 R6, PT, PT, R6, 0x1, RZ ;  /* 0x0000000106068810 */ /* 0x000fc80007ffe0ff */
[----:B------:R-:W-:-:S04]  /*5d20*/  @!P1 SHF.L.U32 R6, R6, 0x1, RZ ;  /* 0x0000000106069819 */ /* 0x000fc800000006ff */
[----:B------:R-:W-:Y:S01]  /*5d30*/  LOP3.LUT R6, R6, 0x80000000, R3, 0xf8, !PT ;  /* 0x8000000006067812 */ /* 0x000fe200078ef803 */
[----:B------:R-:W-:Y:S06]  /*5d40*/  BRA `(.L_x_45) ;  /* 0x0000000000047947 */ /* 0x000fec0003800000 */
.L_x_46:
[----:B------:R0:W1:Y:S02]  /*5d50*/  MUFU.RCP R6, R3 ;  /* 0x0000000300067308 */ /* 0x0000640000001000 */
.L_x_45:
[----:B0123--:R-:W-:Y:S02]  /*5d60*/  MOV R3, R6 ;  /* 0x0000000600037202 */ /* 0x00ffe40000000f00 */
[----:B------:R-:W-:Y:S02]  /*5d70*/  MOV R6, R4 ;  /* 0x0000000400067202 */ /* 0x000fe40000000f00 */
[----:B------:R-:W-:-:S04]  /*5d80*/  MOV R7, 0x0 ;  /* 0x0000000000077802 */ /* 0x000fc80000000f00 */
[----:B------:R-:W-:Y:S05]  /*5d90*/  RET.REL.NODEC R6 `(tilson_many_series_one_param_f32) ;  /* 0xffffffa006987950 */ /* 0x000fea0003c3ffff */
.L_x_47:
[----:B------:R-:W-:-:S00]  /*5da0*/  BRA `(.L_x_47) ;  /* 0xfffffffc00fc7947 */ /* 0x000fc0000383ffff */
[----:B------:R-:W-:-:S00]  /*5db0*/  NOP ;  /* 0x0000000000007918 */ /* 0x000fc00000000000 */
        /* <DEDUP_REMOVED lines=12> */
.L_x_174:


//--------------------- .text.tilson_batch_warp_scan_f32 --------------------------
	.section	.text.tilson_batch_warp_scan_f32,"ax",@progbits
	.align	128
        .global         tilson_batch_warp_scan_f32
        .type           tilson_batch_warp_scan_f32,@function
        .size           tilson_batch_warp_scan_f32,(.L_x_175 - tilson_batch_warp_scan_f32)
        .other          tilson_batch_warp_scan_f32,@"STO_CUDA_ENTRY STV_DEFAULT"
tilson_batch_warp_scan_f32:
.text.tilson_batch_warp_scan_f32:
[----:B------:R-:W-:Y:S08]  /*0000*/  LDC R1, c[0x0][0x37c] ;  /* 0x0000df00ff017b82 */ /* 0x000ff00000000800 */
[----:B------:R-:W0:Y:S01]  /*0010*/  LDC R5, c[0x0][0x3c8] ;  /* 0x0000f200ff057b82 */ /* 0x000e220000000800 */
[----:B------:R-:W1:Y:S02]  /*0020*/  LDCU.64 UR6, c[0x0][0x3c0] ;  /* 0x00007800ff0677ac */ /* 0x000e640008000a00 */
[----:B-1----:R-:W-:-:S02]  /*0030*/  MOV R0, UR7 ;  /* 0x0000000700007c02 */ /* 0x002fc40008000f00 */
[----:B0-----:R-:W-:-:S04]  /*0040*/  VIMNMX R2, PT, PT, R5, UR6, PT ;  /* 0x0000000605027c48 */ /* 0x001fc8000bfe0100 */
[----:B------:R-:W-:-:S04]  /*0050*/  ISETP.GE.AND P0, PT, R2, 0x1, PT ;  /* 0x000000010200780c */ /* 0x000fc80003f06270 */
[----:B------:R-:W-:-:S13]  /*0060*/  ISETP.GE.U32.OR P0, PT, R0, UR6, !P0 ;  /* 0x0000000600007c0c */ /* 0x000fda000c706470 */
[----:B------:R-:W-:Y:S05]  /*0070*/  @P0 EXIT ;  /* 0x000000000000094d */ /* 0x000fea0003800000 */
[----:B------:R-:W0:Y:S02]  /*0080*/  LDC R14, c[0x0][0x360] ;  /* 0x0000d800ff0e7b82 */ /* 0x000e240000000800 */
[----:B0-----:R-:W-:-:S13]  /*0090*/  ISETP.GE.U32.AND P0, PT, R14, 0x20, PT ;  /* 0x000000200e00780c */ /* 0x001fda0003f06070 */
[----:B------:R-:W-:Y:S05]  /*00a0*/  @!P0 EXIT ;  /* 0x000000000000894d */ /* 0x000fea0003800000 */
[----:B------:R-:W0:Y:S01]  /*00b0*/  S2R R11, SR_TID.X ;  /* 0x00000000000b7919 */ /* 0x000e220000002100 */
[----:B------:R-:W1:Y:S01]  /*00c0*/  S2UR UR4, SR_CTAID.X ;  /* 0x00000000000479c3 */ /* 0x000e620000002500 */
[----:B------:R-:W-:Y:S02]  /*00d0*/  SHF.R.U32.HI R14, RZ, 0x5, R14 ;  /* 0x00000005ff0e7819 */ /* 0x000fe4000001160e */
[----:B0-----:R-:W-:-:S05]  /*00e0*/  SHF.R.U32.HI R3, RZ, 0x5, R11 ;  /* 0x00000005ff037819 */ /* 0x001fca000001160b */
[----:B-1----:R-:W-:-:S05]  /*00f0*/  IMAD R14, R14, UR4, R3 ;  /* 0x000000040e0e7c24 */ /* 0x002fca000f8e0203 */
[----:B------:R-:W-:-:S13]  /*0100*/  ISETP.GE.AND P0, PT, R14, R5, PT ;  /* 0x000000050e00720c */ /* 0x000fda0003f06270 */
[----:B------:R-:W-:Y:S05]  /*0110*/  @P0 EXIT ;  /* 0x000000000000094d */ /* 0x000fea0003800000 */
[----:B------:R-:W-:Y:S01]  /*0120*/  LOP3.LUT R11, R11, 0x1f, RZ, 0xc0, !PT ;  /* 0x0000001f0b0b7812 */ /* 0x000fe200078ec0ff */
[----:B------:R-:W0:Y:S01]  /*0130*/  LDC.64 R6, c[0x0][0x3b8] ;  /* 0x0000ee00ff067b82 */ /* 0x000e220000000a00 */
[----:B------:R-:W1:Y:S01]  /*0140*/  LDCU.64 UR8, c[0x0][0x358] ;  /* 0x00006b00ff0877ac */ /* 0x000e620008000a00 */
[----:B------:R-:W-:Y:S02]  /*0150*/  CS2R R2, SRZ ;  /* 0x0000000000027805 */ /* 0x000fe4000001ff00 */
[----:B------:R-:W-:Y:S01]  /*0160*/  ISETP.NE.AND P1, PT, R11, RZ, PT ;  /* 0x000000ff0b00720c */ /* 0x000fe20003f25270 */
[----:B------:R-:W-:-:S03]  /*0170*/  HFMA2 R24, -RZ, RZ, 0, 0 ;  /* 0x00000000ff187431 */ /* 0x000fc600000001ff */
[----:B------:R-:W2:Y:S09]  /*0180*/  LDC.64 R12, c[0x0][0x390] ;  /* 0x0000e400ff0c7b82 */ /* 0x000eb20000000a00 */
[----:B------:R-:W3:Y:S01]  /*0190*/  @!P1 LDC.64 R8, c[0x0][0x388] ;  /* 0x0000e200ff089b82 */ /* 0x000ee20000000a00 */
[----:B0-----:R-:W-:-:S07]  /*01a0*/  @!P1 IMAD.WIDE R6, R14, 0x4, R6 ;  /* 0x000000040e069825 */ /* 0x001fce00078e0206 */
[----:B------:R-:W0:Y:S01]  /*01b0*/  LDC.64 R16, c[0x0][0x398] ;  /* 0x0000e600ff107b82 */ /* 0x000e220000000a00 */
[----:B-1----:R2:W4:Y:S07]  /*01c0*/  @!P1 LDG.E.CONSTANT R3, desc[UR8][R6.64] ;  /* 0x0000000806039981 */ /* 0x00252e000c1e9900 */
[----:B------:R-:W1:Y:S01]  /*01d0*/  LDC.64 R18, c[0x0][0x3a0] ;  /* 0x0000e800ff127b82 */ /* 0x000e620000000a00 */
[----:B---3--:R-:W-:-:S07]  /*01e0*/  @!P1 IMAD.WIDE R8, R14, 0x4, R8 ;  /* 0x000000040e089825 */ /* 0x008fce00078e0208 */
[----:B------:R-:W3:Y:S01]  /*01f0*/  LDC.64 R20, c[0x0][0x3a8] ;  /* 0x0000ea00ff147b82 */ /* 0x000ee20000000a00 */
[----:B------:R0:W5:Y:S07]  /*0200*/  @!P1 LDG.E.CONSTANT R24, desc[UR8][R8.64] ;  /* 0x0000000808189981 */ /* 0x00016e000c1e9900 */
[----:B------:R-:W3:Y:S01]  /*0210*/  LDC.64 R4, c[0x0][0x3b0] ;  /* 0x0000ec00ff047b82 */ /* 0x000ee20000000a00 */
[----:B------:R-:W-:Y:S02]  /*0220*/  HFMA2 R10, -RZ, RZ, 0, 0 ;  /* 0x00000000ff0a7431 */ /* 0x000fe400000001ff */
[----:B--2---:R-:W-:Y:S01]  /*0230*/  @!P1 IMAD.WIDE R6, R14, 0x4, R12 ;  /* 0x000000040e069825 */ /* 0x004fe200078e020c */
[----:B------:R-:W-:-:S02]  /*0240*/  CS2R R22, SRZ ;  /* 0x0000000000167805 */ /* 0x000fc4000001ff00 */
[----:B------:R-:W-:Y:S01]  /*0250*/  MOV R15, RZ ;  /* 0x000000ff000f7202 */ /* 0x000fe20000000f00 */
[C---:B0-----:R-:W-:Y:S01]  /*0260*/  @!P1 IMAD.WIDE R8, R14.reuse, 0x4, R16 ;  /* 0x000000040e089825 */ /* 0x041fe200078e0210 */
[----:B------:R-:W2:Y:S03]  /*0270*/  @!P1 LDG.E.CONSTANT R2, desc[UR8][R6.64] ;  /* 0x0000000806029981 */ /* 0x000ea6000c1e9900 */
[C---:B-1----:R-:W-:Y:S01]  /*0280*/  @!P1 IMAD.WIDE R12, R14.reuse, 0x4, R18 ;  /* 0x000000040e0c9825 */ /* 0x042fe200078e0212 */
[----:B------:R-:W2:Y:S04]  /*0290*/  @!P1 LDG.E.CONSTANT R23, desc[UR8][R8.64] ;  /* 0x0000000808179981 */ /* 0x000ea8000c1e9900 */
[----:B------:R-:W2:Y:S01]  /*02a0*/  @!P1 LDG.E.CONSTANT R22, desc[UR8][R12.64] ;  /* 0x000000080c169981 */ /* 0x000ea2000c1e9900 */
[----:B---3--:R-:W-:-:S05]  /*02b0*/  @!P1 IMAD.WIDE R16, R14, 0x4, R20 ;  /* 0x000000040e109825 */ /* 0x008fca00078e0214 */
[----:B------:R-:W3:Y:S01]  /*02c0*/  @!P1 LDG.E.CONSTANT R15, desc[UR8][R16.64] ;  /* 0x00000008100f9981 */ /* 0x000ee2000c1e9900 */
[----:B------:R-:W-:-:S05]  /*02d0*/  @!P1 IMAD.WIDE R18, R14, 0x4, R4 ;  /* 0x000000040e129825 */ /* 0x000fca00078e0204 */
[----:B------:R-:W3:Y:S04]  /*02e0*/  @!P1 LDG.E.CONSTANT R10, desc[UR8][R18.64] ;  /* 0x00000008120a9981 */ /* 0x000ee8000c1e9900 */
[----:B----4-:R-:W0:Y:S04]  /*02f0*/  SHFL.IDX PT, R3, R3, RZ, 0x1f ;  /* 0x00001fff03037589 */ /* 0x010e2800000e0000 */
[----:B-----5:R-:W1:Y:S01]  /*0300*/  SHFL.IDX PT, R5, R24, RZ, 0x1f ;  /* 0x00001fff18057589 */ /* 0x020e6200000e0000 */
[----:B0-----:R-:W-:-:S03]  /*0310*/  ISETP.GE.AND P0, PT, R3, RZ, PT ;  /* 0x000000ff0300720c */ /* 0x001fc60003f06270 */
[----:B--2---:R-:W0:Y:S01]  /*0320*/  SHFL.IDX PT, R2, R2, RZ, 0x1f ;  /* 0x00001fff02027589 */ /* 0x004e2200000e0000 */
[----:B-1----:R-:W-:-:S03]  /*0330*/  ISETP.LT.OR P0, PT, R5, 0x1, !P0 ;  /* 0x000000010500780c */ /* 0x002fc60004701670 */
[----:B------:R1:W2:Y:S04]  /*0340*/  SHFL.IDX PT, R4, R23, RZ, 0x1f ;  /* 0x00001fff17047589 */ /* 0x0002a800000e0000 */
[----:B------:R1:W4:Y:S04]  /*0350*/  SHFL.IDX PT, R6, R22, RZ, 0x1f ;  /* 0x00001fff16067589 */ /* 0x00032800000e0000 */
[----:B---3--:R1:W3:Y:S04]  /*0360*/  SHFL.IDX PT, R7, R15, RZ, 0x1f ;  /* 0x00001fff0f077589 */ /* 0x0082e800000e0000 */
[----:B------:R1:W0:Y:S01]  /*0370*/  SHFL.IDX PT, R8, R10, RZ, 0x1f ;  /* 0x00001fff0a087589 */ /* 0x00022200000e0000 */
[----:B------:R-:W-:Y:S05]  /*0380*/  @P0 EXIT ;  /* 0x000000000000094d */ /* 0x000fea0003800000 */
[----:B------:R-:W-:-:S04]  /*0390*/  IADD3 R9, PT, PT, R5, R0, RZ ;  /* 0x0000000005097210 */ /* 0x000fc80007ffe0ff */
[----:B------:R-:W-:-:S13]  /*03a0*/  ISETP.GT.AND P0, PT, R9, UR6, PT ;  /* 0x0000000609007c0c */ /* 0x000fda000bf04270 */
[----:B------:R-:W-:Y:S05]  /*03b0*/  @P0 EXIT ;  /* 0x000000000000094d */ /* 0x000fea0003800000 */
[----:B------:R-:W-:-:S05]  /*03c0*/  IMAD R9, R5, 0x6, R0 ;  /* 0x0000000605097824 */ /* 0x000fca00078e0200 */
[----:B------:R-:W-:-:S04]  /*03d0*/  IADD3 R9, PT, PT, R9, -0x6, RZ ;  /* 0xfffffffa09097810 */ /* 0x000fc80007ffe0ff */
[----:B------:R-:W-:-:S13]  /*03e0*/  ISETP.GE.AND P0, PT, R9, UR6, PT ;  /* 0x0000000609007c0c */ /* 0x000fda000bf06270 */
[----:B------:R-:W-:Y:S05]  /*03f0*/  @P0 EXIT ;  /* 0x000000000000094d */ /* 0x000fea0003800000 */
[----:B------:R-:W-:Y:S01]  /*0400*/  ISETP.GE.U32.AND P0, PT, R11, UR6, PT ;  /* 0x000000060b007c0c */ /* 0x000fe2000bf06070 */
[----:B------:R-:W-:Y:S01]  /*0410*/  BSSY.RECONVERGENT B0, `(.L_x_48) ;  /* 0x0000054000007945 */ /* 0x000fe20003800200 */
[----:B------:R-:W-:Y:S02]  /*0420*/  IADD3 R9, PT, PT, R3, R0, RZ ;  /* 0x0000000003097210 */ /* 0x000fe40007ffe0ff */
[----:B------:R-:W-:Y:S01]  /*0430*/  SHF.R.S32.HI R13, RZ, 0x1f, R14 ;  /* 0x0000001fff0d7819 */ /* 0x000fe2000001140e */
[----:B-1----:R-:W-:Y:S01]  /*0440*/  IMAD.WIDE.U32 R14, R14, UR6, RZ ;  /* 0x000000060e0e7c25 */ /* 0x002fe2000f8e00ff */
[----:B------:R-:W-:-:S03]  /*0450*/  ISETP.GE.OR P0, PT, R11, R9, P0 ;  /* 0x000000090b00720c */ /* 0x000fc60000706670 */
[----:B------:R-:W-:-:S10]  /*0460*/  IMAD R10, R13, UR6, R15 ;  /* 0x000000060d0a7c24 */ /* 0x000fd4000f8e020f */
[----:B------:R-:W-:Y:S05]  /*0470*/  @P0 BRA `(.L_x_49) ;  /* 0x0000000400340947 */ /* 0x000fea0003800000 */
[----:B------:R-:W-:Y:S01]  /*0480*/  VIMNMX.U32 R12, PT, PT, R9, UR6, PT ;  /* 0x00000006090c7c48 */ /* 0x000fe2000bfe0000 */
[----:B------:R-:W-:Y:S01]  /*0490*/  BSSY.RECONVERGENT B1, `(.L_x_50) ;  /* 0x0000024000017945 */ /* 0x000fe20003800200 */
[----:B------:R-:W-:Y:S02]  /*04a0*/  LOP3.LUT R13, R11, 0x20, RZ, 0xfc, !PT ;  /* 0x000000200b0d7812 */ /* 0x000fe400078efcff */
[----:B------:R-:W-:Y:S02]  /*04b0*/  LOP3.LUT R17, RZ, R11, RZ, 0x33, !PT ;  /* 0x0000000bff117212 */ /* 0x000fe400078e33ff */
[----:B------:R-:W-:-:S04]  /*04c0*/  VIMNMX.U32 R12, PT, PT, R12, R13, !PT ;  /* 0x0000000d0c0c7248 */ /* 0x000fc80007fe0000 */
[----:B------:R-:W-:-:S04]  /*04d0*/  IADD3 R20, PT, PT, R12, R17, RZ ;  /* 0x000000110c147210 */ /* 0x000fc80007ffe0ff */
[C---:B------:R-:W-:Y:S02]  /*04e0*/  ISETP.GE.U32.AND P2, PT, R20.reuse, 0xe0, PT ;  /* 0x000000e01400780c */ /* 0x040fe40003f46070 */
[----:B------:R-:W-:-:S04]  /*04f0*/  LEA.HI R21, R20, 0x1, RZ, 0x1b ;  /* 0x0000000114157811 */ /* 0x000fc800078fd8ff */
[----:B------:R-:W-:-:S04]  /*0500*/  LOP3.LUT R22, R21, 0x7, RZ, 0xc0, !PT ;  /* 0x0000000715167812 */ /* 0x000fc800078ec0ff */
[----:B------:R-:W-:-:S03]  /*0510*/  ISETP.NE.AND P0, PT, R22, RZ, PT ;  /* 0x000000ff1600720c */ /* 0x000fc60003f05270 */
[----:B------:R-:W-:Y:S10]  /*0520*/  @!P2 BRA `(.L_x_51) ;  /* 0x000000000068a947 */ /* 0x000ff40003800000 */
[----:B------:R-:W1:Y:S01]  /*0530*/  LDCU.64 UR4, c[0x0][0x3d0] ;  /* 0x00007a00ff0477ac */ /* 0x000e620008000a00 */
[----:B------:R-:W-:Y:S02]  /*0540*/  IADD3 R18, P2, PT, R11, R14, RZ ;  /* 0x0000000e0b127210 */ /* 0x000fe40007f5e0ff */
[----:B------:R-:W-:Y:S02]  /*0550*/  LOP3.LUT R12, R21, 0xffffff8, RZ, 0xc0, !PT ;  /* 0x0ffffff8150c7812 */ /* 0x000fe400078ec0ff */
[----:B------:R-:W-:Y:S02]  /*0560*/  IADD3.X R13, PT, PT, RZ, R10, RZ, P2, !PT ;  /* 0x0000000aff0d7210 */ /* 0x000fe400017fe4ff */
[----:B------:R-:W-:Y:S02]  /*0570*/  MOV R19, 0x7fc00000 ;  /* 0x7fc0000000137802 */ /* 0x000fe40000000f00 */
[----:B------:R-:W-:Y:S02]  /*0580*/  IADD3 R16, PT, PT, -R12, RZ, RZ ;  /* 0x000000ff0c107210 */ /* 0x000fe40007ffe1ff */
[----:B-1----:R-:W-:-:S04]  /*0590*/  LEA R17, P3, R18, UR4, 0x2 ;  /* 0x0000000412117c11 */ /* 0x002fc8000f8610ff */
[----:B------:R-:W-:Y:S02]  /*05a0*/  IADD3 R17, P2, PT, R17, 0x200, RZ ;  /* 0x0000020011117810 */ /* 0x000fe40007f5e0ff */
[----:B------:R-:W-:-:S04]  /*05b0*/  LEA.HI.X R18, R18, UR5, R13, 0x2, P3 ;  /* 0x0000000512127c11 */ /* 0x000fc800098f140d */
[----:B------:R-:W-:-:S07]  /*05c0*/  IADD3.X R18, PT, PT, RZ, R18, RZ, P2, !PT ;  /* 0x00000012ff127210 */ /* 0x000fce00017fe4ff */
.L_x_52:
[----:B-1----:R-:W-:Y:S02]  /*05d0*/  MOV R12, R17 ;  /* 0x00000011000c7202 */ /* 0x002fe40000000f00 */
[----:B------:R-:W-:Y:S02]  /*05e0*/  MOV R13, R18 ;  /* 0x00000012000d7202 */ /* 0x000fe40000000f00 */
[----:B------:R-:W-:Y:S02]  /*05f0*/  IADD3 R16, PT, PT, R16, 0x8, RZ ;  /* 0x0000000810107810 */ /* 0x000fe40007ffe0ff */
[----:B------:R-:W-:Y:S01]  /*0600*/  IADD3 R17, P3, PT, R12, 0x400, RZ ;  /* 0x000004000c117810 */ /* 0x000fe20007f7e0ff */
[----:B------:R1:W-:Y:S01]  /*0610*/  STG.E desc[UR8][R12.64+-0x200], R19 ;  /* 0xfffe00130c007986 */ /* 0x0003e2000c101908 */
[----:B------:R-:W-:Y:S02]  /*0620*/  ISETP.NE.AND P2, PT, R16, RZ, PT ;  /* 0x000000ff1000720c */ /* 0x000fe40003f45270 */
[----:B------:R-:W-:Y:S01]  /*0630*/  IADD3.X R18, PT, PT, RZ, R13, RZ, P3, !PT ;  /* 0x0000000dff127210 */ /* 0x000fe20001ffe4ff */
[----:B------:R1:W-:Y:S01]  /*0640*/  STG.E desc[UR8][R12.64+-0x180], R19 ;  /* 0xfffe80130c007986 */ /* 0x0003e2000c101908 */
[----:B------:R-:W-:-:S03]  /*0650*/  IADD3 R11, PT, PT, R11, 0x100, RZ ;  /* 0x000001000b0b7810 */ /* 0x000fc60007ffe0ff */
[----:B------:R1:W-:Y:S04]  /*0660*/  STG.E desc[UR8][R12.64+-0x100], R19 ;  /* 0xffff00130c007986 */ /* 0x0003e8000c101908 */
[----:B------:R1:W-:Y:S04]  /*0670*/  STG.E desc[UR8][R12.64+-0x80], R19 ;  /* 0xffff80130c007986 */ /* 0x0003e8000c101908 */
[----:B------:R1:W-:Y:S04]  /*0680*/  STG.E desc[UR8][R12.64], R19 ;  /* 0x000000130c007986 */ /* 0x0003e8000c101908 */
[----:B------:R1:W-:Y:S04]  /*0690*/  STG.E desc[UR8][R12.64+0x80], R19 ;  /* 0x000080130c007986 */ /* 0x0003e8000c101908 */
[----:B------:R1:W-:Y:S04]  /*06a0*/  STG.E desc[UR8][R12.64+0x100], R19 ;  /* 0x000100130c007986 */ /* 0x0003e8000c101908 */
[----:B------:R1:W-:Y:S01]  /*06b0*/  STG.E desc[UR8][R12.64+0x180], R19 ;  /* 0x000180130c007986 */ /* 0x0003e2000c101908 */
[----:B------:R-:W-:Y:S05]  /*06c0*/  @P2 BRA `(.L_x_52) ;  /* 0xfffffffc00c02947 */ /* 0x000fea000383ffff */
.L_x_51:
[----:B------:R-:W-:Y:S05]  /*06d0*/  BSYNC.RECONVERGENT B1 ;  /* 0x0000000000017941 */ /* 0x000fea0003800200 */
.L_x_50:
[----:B------:R-:W-:Y:S05]  /*06e0*/  @!P0 BRA `(.L_x_49) ;  /* 0x0000000000988947 */ /* 0x000fea0003800000 */
[----:B------:R-:W-:Y:S01]  /*06f0*/  ISETP.GE.U32.AND P0, PT, R22, 0x4, PT ;  /* 0x000000041600780c */ /* 0x000fe20003f06070 */
[----:B------:R-:W-:Y:S01]  /*0700*/  BSSY.RECONVERGENT B1, `(.L_x_53) ;  /* 0x000000e000017945 */ /* 0x000fe20003800200 */
[----:B------:R-:W-:-:S11]  /*0710*/  LOP3.LUT P2, R21, R21, 0x3, RZ, 0xc0, !PT ;  /* 0x0000000315157812 */ /* 0x000fd6000784c0ff */
[----:B------:R-:W-:Y:S05]  /*0720*/  @!P0 BRA `(.L_x_54) ;  /* 0x00000000002c8947 */ /* 0x000fea0003800000 */
[----:B------:R-:W5:Y:S01]  /*0730*/  LDCU.64 UR4, c[0x0][0x3d0] ;  /* 0x00007a00ff0477ac */ /* 0x000f620008000a00 */
[C---:B-1----:R-:W-:Y:S02]  /*0740*/  IADD3 R13, P0, PT, R11.reuse, R14, RZ ;  /* 0x0000000e0b0d7210 */ /* 0x042fe40007f1e0ff */
[----:B------:R-:W-:Y:S02]  /*0750*/  MOV R17, 0x7fc00000 ;  /* 0x7fc0000000117802 */ /* 0x000fe40000000f00 */
[----:B------:R-:W-:Y:S02]  /*0760*/  IADD3.X R16, PT, PT, RZ, R10, RZ, P0, !PT ;  /* 0x0000000aff107210 */ /* 0x000fe400007fe4ff */
[----:B------:R-:W-:Y:S02]  /*0770*/  IADD3 R11, PT, PT, R11, 0x80, RZ ;  /* 0x000000800b0b7810 */ /* 0x000fe40007ffe0ff */
[----:B-----5:R-:W-:-:S04]  /*0780*/  LEA R12, P0, R13, UR4, 0x2 ;  /* 0x000000040d0c7c11 */ /* 0x020fc8000f8010ff */
[----:B------:R-:W-:-:S05]  /*0790*/  LEA.HI.X R13, R13, UR5, R16, 0x2, P0 ;  /* 0x000000050d0d7c11 */ /* 0x000fca00080f1410 */
[----:B------:R1:W-:Y:S04]  /*07a0*/  STG.E desc[UR8][R12.64], R17 ;  /* 0x000000110c007986 */ /* 0x0003e8000c101908 */
[----:B------:R1:W-:Y:S04]  /*07b0*/  STG.E desc[UR8][R12.64+0x80], R17 ;  /* 0x000080110c007986 */ /* 0x0003e8000c101908 */
[----:B------:R1:W-:Y:S04]  /*07c0*/  STG.E desc[UR8][R12.64+0x100], R17 ;  /* 0x000100110c007986 */ /* 0x0003e8000c101908 */
[----:B------:R1:W-:Y:S02]  /*07d0*/  STG.E desc[UR8][R12.64+0x180], R17 ;  /* 0x000180110c007986 */ /* 0x0003e4000c101908 */
.L_x_54:
[----:B------:R-:W-:Y:S05]  /*07e0*/  BSYNC.RECONVERGENT B1 ;  /* 0x0000000000017941 */ /* 0x000fea0003800200 */
.L_x_53:
[----:B------:R-:W-:Y:S05]  /*07f0*/  @!P2 BRA `(.L_x_49) ;  /* 0x000000000054a947 */ /* 0x000fea0003800000 */
[----:B------:R-:W-:Y:S01]  /*0800*/  LOP3.LUT P0, RZ, R20, 0x20, RZ, 0xc0, !PT ;  /* 0x0000002014ff7812 */ /* 0x000fe2000780c0ff */
[----:B------:R-:W-:Y:S01]  /*0810*/  BSSY.RECONVERGENT B1, `(.L_x_55) ;  /* 0x000000d000017945 */ /* 0x000fe20003800200 */
[----:B------:R-:W-:-:S11]  /*0820*/  ISETP.NE.AND P2, PT, R21, 0x1, PT ;  /* 0x000000011500780c */ /* 0x000fd60003f45270 */
[----:B-1----:R-:W1:Y:S02]  /*0830*/  @!P0 LDC.64 R12, c[0x0][0x3d0] ;  /* 0x0000f400ff0c8b82 */ /* 0x002e640000000a00 */
[----:B------:R-:W-:Y:S05]  /*0840*/  @!P2 BRA `(.L_x_56) ;  /* 0x000000000024a947 */ /* 0x000fea0003800000 */
[----:B------:R-:W5:Y:S01]  /*0850*/  LDCU.64 UR4, c[0x0][0x3d0] ;  /* 0x00007a00ff0477ac */ /* 0x000f620008000a00 */
[C---:B------:R-:W-:Y:S02]  /*0860*/  IADD3 R17, P2, PT, R11.reuse, R14, RZ ;  /* 0x0000000e0b117210 */ /* 0x040fe40007f5e0ff */
[----:B------:R-:W-:Y:S02]  /*0870*/  MOV R19, 0x7fc00000 ;  /* 0x7fc0000000137802 */ /* 0x000fe40000000f00 */
[----:B------:R-:W-:Y:S02]  /*0880*/  IADD3.X R18, PT, PT, RZ, R10, RZ, P2, !PT ;  /* 0x0000000aff127210 */ /* 0x000fe400017fe4ff */
[----:B------:R-:W-:Y:S02]  /*0890*/  IADD3 R11, PT, PT, R11, 0x40, RZ ;  /* 0x000000400b0b7810 */ /* 0x000fe40007ffe0ff */
[----:B-----5:R-:W-:-:S04]  /*08a0*/  LEA R16, P2, R17, UR4, 0x2 ;  /* 0x0000000411107c11 */ /* 0x020fc8000f8410ff */
[----:B------:R-:W-:-:S05]  /*08b0*/  LEA.HI.X R17, R17, UR5, R18, 0x2, P2 ;  /* 0x0000000511117c11 */ /* 0x000fca00090f1412 */
[----:B------:R0:W-:Y:S04]  /*08c0*/  STG.E desc[UR8][R16.64], R19 ;  /* 0x0000001310007986 */ /* 0x0001e8000c101908 */
[----:B------:R0:W-:Y:S02]  /*08d0*/  STG.E desc[UR8][R16.64+0x80], R19 ;  /* 0x0000801310007986 */ /* 0x0001e4000c101908 */
.L_x_56:
[----:B------:R-:W-:Y:S05]  /*08e0*/  BSYNC.RECONVERGENT B1 ;  /* 0x0000000000017941 */ /* 0x000fea0003800200 */
.L_x_55:
[----:B------:R-:W-:-:S04]  /*08f0*/  @!P0 IADD3 R11, P2, PT, R11, R14, RZ ;  /* 0x0000000e0b0b8210 */ /* 0x000fc80007f5e0ff */
[----:B0-----:R-:W-:Y:S02]  /*0900*/  @!P0 IADD3.X R16, PT, PT, RZ, R10, RZ, P2, !PT ;  /* 0x0000000aff108210 */ /* 0x001fe400017fe4ff */
[----:B-1----:R-:W-:-:S04]  /*0910*/  @!P0 LEA R12, P2, R11, R12, 0x2 ;  /* 0x0000000c0b0c8211 */ /* 0x002fc800078410ff */
[----:B------:R-:W-:Y:S02]  /*0920*/  @!P0 LEA.HI.X R13, R11, R13, R16, 0x2, P2 ;  /* 0x0000000d0b0d8211 */ /* 0x000fe400010f1410 */
[----:B------:R-:W-:-:S05]  /*0930*/  @!P0 MOV R11, 0x7fc00000 ;  /* 0x7fc00000000b8802 */ /* 0x000fca0000000f00 */
[----:B------:R0:W-:Y:S02]  /*0940*/  @!P0 STG.E desc[UR8][R12.64], R11 ;  /* 0x0000000b0c008986 */ /* 0x0001e4000c101908 */
.L_x_49:
[----:B------:R-:W-:Y:S05]  /*0950*/  BSYNC.RECONVERGENT B0 ;  /* 0x0000000000007941 */ /* 0x000fea0003800200 */
.L_x_48:
[----:B------:R-:W-:-:S13]  /*0960*/  ISETP.GE.AND P0, PT, R9, UR6, PT ;  /* 0x0000000609007c0c */ /* 0x000fda000bf06270 */
[----:B------:R-:W-:Y:S05]  /*0970*/  @P0 EXIT ;  /* 0x000000000000094d */ /* 0x000fea0003800000 */
[----:B------:R-:W-:Y:S01]  /*0980*/  BSSY.RECONVERGENT B0, `(.L_x_57) ;  /* 0x0000447000007945 */ /* 0x000fe20003800200 */
[----:B-1----:R-:W-:Y:S01]  /*0990*/  HFMA2 R19, -RZ, RZ, 0, 0 ;  /* 0x00000000ff137431 */ /* 0x002fe200000001ff */
[----:B------:R-:W-:Y:S01]  /*09a0*/  MOV R25, RZ ;  /* 0x000000ff00197202 */ /* 0x000fe20000000f00 */
[----:B------:R-:W-:Y:S01]  /*09b0*/  HFMA2 R23, -RZ, RZ, 0, 0 ;  /* 0x00000000ff177431 */ /* 0x000fe200000001ff */
[----:B------:R-:W-:Y:S01]  /*09c0*/  MOV R27, RZ ;  /* 0x000000ff001b7202 */ /* 0x000fe20000000f00 */
[----:B0-----:R-:W-:Y:S01]  /*09d0*/  HFMA2 R12, -RZ, RZ, 0, 0 ;  /* 0x00000000ff0c7431 */ /* 0x001fe200000001ff */
[----:B------:R-:W-:Y:S01]  /*09e0*/  MOV R31, RZ ;  /* 0x000000ff001f7202 */ /* 0x000fe20000000f00 */
[----:B------:R-:W-:Y:S06]  /*09f0*/  @P1 BRA `(.L_x_58) ;  /* 0x0000004000fc1947 */ /* 0x000fec0003800000 */
[----:B------:R-:W-:-:S04]  /*0a00*/  I2FP.F32.U32 R16, R5 ;  /* 0x0000000500107245 */ /* 0x000fc80000201000 */
[----:B------:R-:W-:-:S04]  /*0a10*/  IADD3 R0, PT, PT, R16, 0x1800000, RZ ;  /* 0x0180000010007810 */ /* 0x000fc80007ffe0ff */
[----:B------:R-:W-:-:S04]  /*0a20*/  LOP3.LUT R0, R0, 0x7f800000, RZ, 0xc0, !PT ;  /* 0x7f80000000007812 */ /* 0x000fc800078ec0ff */
[----:B------:R-:W-:-:S13]  /*0a30*/  ISETP.GT.U32.AND P0, PT, R0, 0x1ffffff, PT ;  /* 0x01ffffff0000780c */ /* 0x000fda0003f04070 */
[----:B------:R-:W-:Y:S05]  /*0a40*/  @P0 BRA `(.L_x_59) ;  /* 0x00000000000c0947 */ /* 0x000fea0003800000 */
[----:B------:R-:W-:-:S07]  /*0a50*/  MOV R12, 0xa70 ;  /* 0x00000a70000c7802 */ /* 0x000fce0000000f00 */
[----:B--234-:R-:W-:Y:S05]  /*0a60*/  CALL.REL.NOINC `($__internal_1_$__cuda_sm20_rcp_rn_f32_slowpath) ;  /* 0x0000004c00487944 */ /* 0x01cfea0003c00000 */
[----:B------:R-:W-:Y:S05]  /*0a70*/  BRA `(.L_x_60) ;  /* 0x0000000000107947 */ /* 0x000fea0003800000 */
.L_x_59:
[----:B------:R-:W0:Y:S02]  /*0a80*/  MUFU.RCP R11, R16 ;  /* 0x00000010000b7308 */ /* 0x000e240000001000 */
[----:B0-----:R-:W-:-:S04]  /*0a90*/  FFMA R0, R16, R11, -1 ;  /* 0xbf80000010007423 */ /* 0x001fc8000000000b */
[----:B------:R-:W-:-:S04]  /*0aa0*/  FADD.FTZ R0, -R0, -RZ ;  /* 0x800000ff00007221 */ /* 0x000fc80000010100 */
[----:B------:R-:W-:-:S07]  /*0ab0*/  FFMA R11, R11, R0, R11 ;  /* 0x000000000b0b7223 */ /* 0x000fce000000000b */
.L_x_60:
[----:B------:R-:W0:Y:S01]  /*0ac0*/  LDCU UR4, c[0x0][0x3c4] ;  /* 0x00007880ff0477ac */ /* 0x000e220008000800 */
[----:B------:R-:W1:Y:S01]  /*0ad0*/  LDC.64 R16, c[0x0][0x380] ;  /* 0x0000e000ff107b82 */ /* 0x000e620000000a00 */
[C---:B------:R-:W-:Y:S01]  /*0ae0*/  IADD3 R12, PT, PT, R5.reuse, -0x1, RZ ;  /* 0xffffffff050c7810 */ /* 0x040fe20007ffe0ff */
[----:B------:R-:W-:Y:S01]  /*0af0*/  HFMA2 R26, -RZ, RZ, 0, 0 ;  /* 0x00000000ff1a7431 */ /* 0x000fe200000001ff */
[----:B------:R-:W-:Y:S02]  /*0b00*/  LOP3.LUT R32, R5, 0xf, RZ, 0xc0, !PT ;  /* 0x0000000f05207812 */ /* 0x000fe400078ec0ff */
[----:B------:R-:W-:Y:S02]  /*0b10*/  ISETP.GE.U32.AND P0, PT, R12, 0xf, PT ;  /* 0x0000000f0c00780c */ /* 0x000fe40003f06070 */
[----:B------:R-:W-:Y:S02]  /*0b20*/  ISETP.NE.AND P1, PT, R32, RZ, PT ;  /* 0x000000ff2000720c */ /* 0x000fe40003f25270 */
[----:B------:R-:W-:-:S02]  /*0b30*/  MOV R13, RZ ;  /* 0x000000ff000d7202 */ /* 0x000fc40000000f00 */
[----:B0-----:R-:W-:-:S05]  /*0b40*/  MOV R0, UR4 ;  /* 0x0000000400007c02 */ /* 0x001fca0008000f00 */
[----:B------:R-:W-:-:S03]  /*0b50*/  IMAD.WIDE R18, R0, 0x4, RZ ;  /* 0x0000000400127825 */ /* 0x000fc600078e02ff */
[----:B-1----:R-:W-:-:S04]  /*0b60*/  IADD3 R20, P2, PT, R18, R16, RZ ;  /* 0x0000001012147210 */ /* 0x002fc80007f5e0ff */
[----:B------:R-:W-:Y:S01]  /*0b70*/  IADD3.X R21, PT, PT, R19, R17, RZ, P2, !PT ;  /* 0x0000001113157210 */ /* 0x000fe200017fe4ff */
[----:B------:R-:W-:Y:S08]  /*0b80*/  @!P0 BRA `(.L_x_61) ;  /* 0x0000000000c08947 */ /* 0x000ff00003800000 */
[----:B------:R-:W0:Y:S01]  /*0b90*/  LDCU UR6, c[0x0][0x3c4] ;  /* 0x00007880ff0677ac */ /* 0x000e220008000800 */
[----:B------:R-:W-:Y:S02]  /*0ba0*/  LOP3.LUT R13, R5, 0x7ffffff0, RZ, 0xc0, !PT ;  /* 0x7ffffff0050d7812 */ /* 0x000fe400078ec0ff */
[----:B------:R-:W-:Y:S01]  /*0bb0*/  MOV R26, RZ ;  /* 0x000000ff001a7202 */ /* 0x000fe20000000f00 */
[----:B------:R-:W0:Y:S01]  /*0bc0*/  LDCU.64 UR4, c[0x0][0x380] ;  /* 0x00007000ff0477ac */ /* 0x000e220008000a00 */
[----:B------:R-:W-:Y:S01]  /*0bd0*/  IADD3 R24, PT, PT, -R13, RZ, RZ ;  /* 0x000000ff0d187210 */ /* 0x000fe20007ffe1ff */
[----:B0-----:R-:W-:-:S04]  /*0be0*/  UIMAD.WIDE UR4, UR6, 0x4, UR4 ;  /* 0x00000004060478a5 */ /* 0x001fc8000f8e0204 */
[----:B------:R-:W-:-:S04]  /*0bf0*/  UIADD3 UR6, UP0, UPT, UR4, 0x20, URZ ;  /* 0x0000002004067890 */ /* 0x000fc8000ff1e0ff */
[----:B------:R-:W-:Y:S02]  /*0c00*/  UIADD3.X UR4, UPT, UPT, URZ, UR5, URZ, UP0, !UPT ;  /* 0x00000005ff047290 */ /* 0x000fe400087fe4ff */
[----:B------:R-:W-:-:S04]  /*0c10*/  MOV R25, UR6 ;  /* 0x0000000600197c02 */ /* 0x000fc80008000f00 */
[----:B------:R-:W-:-:S07]  /*0c20*/  MOV R23, UR4 ;  /* 0x0000000400177c02 */ /* 0x000fce0008000f00 */
.L_x_62:
[----:B------:R-:W-:-:S05]  /*0c30*/  MOV R22, R25 ;  /* 0x0000001900167202 */ /* 0x000fca0000000f00 */
[----:B------:R-:W5:Y:S04]  /*0c40*/  LDG.E.CONSTANT R25, desc[UR8][R22.64+-0x20] ;  /* 0xffffe00816197981 */ /* 0x000f68000c1e9900 */
[----:B------:R-:W2:Y:S04]  /*0c50*/  LDG.E.CONSTANT R34, desc[UR8][R22.64+-0x1c] ;  /* 0xffffe40816227981 */ /* 0x000ea8000c1e9900 */
[----:B------:R-:W3:Y:S04]  /*0c60*/  LDG.E.CONSTANT R33, desc[UR8][R22.64+-0x18] ;  /* 0xffffe80816217981 */ /* 0x000ee8000c1e9900 */
[----:B------:R-:W4:Y:S04]  /*0c70*/  LDG.E.CONSTANT R31, desc[UR8][R22.64+-0x14] ;  /* 0xffffec08161f7981 */ /* 0x000f28000c1e9900 */
[----:B------:R-:W4:Y:S04]  /*0c80*/  LDG.E.CONSTANT R30, desc[UR8][R22.64+-0x10] ;  /* 0xfffff008161e7981 */ /* 0x000f28000c1e9900 */
[----:B------:R-:W4:Y:S04]  /*0c90*/  LDG.E.CONSTANT R29, desc[UR8][R22.64+-0xc] ;  /* 0xfffff408161d7981 */ /* 0x000f28000c1e9900 */
[----:B------:R-:W4:Y:S04]  /*0ca0*/  LDG.E.CONSTANT R28, desc[UR8][R22.64+-0x8] ;  /* 0xfffff808161c7981 */ /* 0x000f28000c1e9900 */
[----:B------:R-:W4:Y:S01]  /*0cb0*/  LDG.E.CONSTANT R27, desc[UR8][R22.64+-0x4] ;  /* 0xfffffc08161b7981 */ /* 0x000f22000c1e9900 */
[----:B-----5:R-:W-:-:S03]  /*0cc0*/  FADD R25, R25, R26 ;  /* 0x0000001a19197221 */ /* 0x020fc60000000000 */
[----:B------:R-:W5:Y:S01]  /*0cd0*/  LDG.E.CONSTANT R26, desc[UR8][R22.64+0x4] ;  /* 0x00000408161a7981 */ /* 0x000f62000c1e9900 */
[----:B--2---:R-:W-:-:S03]  /*0ce0*/  FADD R34, R25, R34 ;  /* 0x0000002219227221 */ /* 0x004fc60000000000 */
[----:B------:R-:W2:Y:S01]  /*0cf0*/  LDG.E.CONSTANT R25, desc[UR8][R22.64] ;  /* 0x0000000816197981 */ /* 0x000ea2000c1e9900 */
[----:B---3--:R-:W-:-:S04]  /*0d00*/  FADD R34, R34, R33 ;  /* 0x0000002122227221 */ /* 0x008fc80000000000 */
[----:B----4-:R-:W-:Y:S02]  /*0d10*/  FADD R33, R34, R31 ;  /* 0x0000001f22217221 */ /* 0x010fe40000000000 */
[----:B------:R-:W3:Y:S02]  /*0d20*/  LDG.E.CONSTANT R31, desc[UR8][R22.64+0x8] ;  /* 0x00000808161f7981 */ /* 0x000ee4000c1e9900 */
[----:B------:R-:W-:Y:S02]  /*0d30*/  FADD R34, R33, R30 ;  /* 0x0000001e21227221 */ /* 0x000fe40000000000 */
[----:B------:R-:W4:Y:S02]  /*0d40*/  LDG.E.CONSTANT R30, desc[UR8][R22.64+0xc] ;  /* 0x00000c08161e7981 */ /* 0x000f24000c1e9900 */
[----:B------:R-:W-:Y:S02]  /*0d50*/  FADD R33, R34, R29 ;  /* 0x0000001d22217221 */ /* 0x000fe40000000000 */
[----:B------:R-:W4:Y:S02]  /*0d60*/  LDG.E.CONSTANT R29, desc[UR8][R22.64+0x10] ;  /* 0x00001008161d7981 */ /* 0x000f24000c1e9900 */
[----:B------:R-:W-:-:S02]  /*0d70*/  FADD R34, R33, R28 ;  /* 0x0000001c21227221 */ /* 0x000fc40000000000 */
[----:B------:R-:W4:Y:S04]  /*0d80*/  LDG.E.CONSTANT R28, desc[UR8][R22.64+0x14] ;  /* 0x00001408161c7981 */ /* 0x000f28000c1e9900 */
[----:B------:R-:W4:Y:S01]  /*0d90*/  LDG.E.CONSTANT R33, desc[UR8][R22.64+0x18] ;  /* 0x0000180816217981 */ /* 0x000f22000c1e9900 */
[----:B------:R-:W-:-:S03]  /*0da0*/  FADD R34, R34, R27 ;  /* 0x0000001b22227221 */ /* 0x000fc60000000000 */
[----:B------:R0:W4:Y:S01]  /*0db0*/  LDG.E.CONSTANT R27, desc[UR8][R22.64+0x1c] ;  /* 0x00001c08161b7981 */ /* 0x000122000c1e9900 */
[----:B------:R-:W-:-:S04]  /*0dc0*/  IADD3 R24, PT, PT, R24, 0x10, RZ ;  /* 0x0000001018187810 */ /* 0x000fc80007ffe0ff */
[----:B------:R-:W-:Y:S01]  /*0dd0*/  ISETP.NE.AND P0, PT, R24, RZ, PT ;  /* 0x000000ff1800720c */ /* 0x000fe20003f05270 */
[----:B--2---:R-:W-:-:S04]  /*0de0*/  FADD R25, R34, R25 ;  /* 0x0000001922197221 */ /* 0x004fc80000000000 */
[----:B-----5:R-:W-:-:S04]  /*0df0*/  FADD R26, R25, R26 ;  /* 0x0000001a191a7221 */ /* 0x020fc80000000000 */
[----:B---3--:R-:W-:-:S04]  /*0e00*/  FADD R31, R26, R31 ;  /* 0x0000001f1a1f7221 */ /* 0x008fc80000000000 */
[----:B----4-:R-:W-:-:S04]  /*0e10*/  FADD R30, R31, R30 ;  /* 0x0000001e1f1e7221 */ /* 0x010fc80000000000 */
[----:B------:R-:W-:-:S04]  /*0e20*/  FADD R29, R30, R29 ;  /* 0x0000001d1e1d7221 */ /* 0x000fc80000000000 */
[----:B------:R-:W-:Y:S01]  /*0e30*/  FADD R28, R29, R28 ;  /* 0x0000001c1d1c7221 */ /* 0x000fe20000000000 */
[----:B------:R-:W-:-:S03]  /*0e40*/  IADD3 R25, P2, PT, R22, 0x40, RZ ;  /* 0x0000004016197810 */ /* 0x000fc60007f5e0ff */
[----:B------:R-:W-:Y:S01]  /*0e50*/  FADD R28, R28, R33 ;  /* 0x000000211c1c7221 */ /* 0x000fe20000000000 */
[----:B0-----:R-:W-:-:S03]  /*0e60*/  IADD3.X R23, PT, PT, RZ, R23, RZ, P2, !PT ;  /* 0x00000017ff177210 */ /* 0x001fc600017fe4ff */
[----:B------:R-:W-:Y:S01]  /*0e70*/  FADD R26, R28, R27 ;  /* 0x0000001b1c1a7221 */ /* 0x000fe20000000000 */
[----:B------:R-:W-:Y:S06]  /*0e80*/  @P0 BRA `(.L_x_62) ;  /* 0xfffffffc00680947 */ /* 0x000fec000383ffff */
.L_x_61:
[----:B------:R-:W-:Y:S05]  /*0e90*/  @!P1 BRA `(.L_x_63) ;  /* 0x0000000000c89947 */ /* 0x000fea0003800000 */
[----:B------:R-:W-:Y:S02]  /*0ea0*/  ISETP.GE.U32.AND P0, PT, R32, 0x8, PT ;  /* 0x000000082000780c */ /* 0x000fe40003f06070 */
[----:B------:R-:W-:-:S04]  /*0eb0*/  LOP3.LUT R30, R5, 0x7, RZ, 0xc0, !PT ;  /* 0x00000007051e7812 */ /* 0x000fc800078ec0ff */
[----:B------:R-:W-:-:S07]  /*0ec0*/  ISETP.NE.AND P1, PT, R30, RZ, PT ;  /* 0x000000ff1e00720c */ /* 0x000fce0003f25270 */
[----:B------:R-:W-:Y:S06]  /*0ed0*/  @!P0 BRA `(.L_x_64) ;  /* 0x0000000000488947 */ /* 0x000fec0003800000 */
[----:B------:R-:W-:-:S05]  /*0ee0*/  IMAD.WIDE.U32 R22, R13, 0x4, R20 ;  /* 0x000000040d167825 */ /* 0x000fca00078e0014 */
        /* <DEDUP_REMOVED lines=8> */
[----:B------:R-:W-:Y:S01]  /*0f70*/  IADD3 R13, PT, PT, R13, 0x8, RZ ;  /* 0x000000080d0d7810 */ /* 0x000fe20007ffe0ff */
[----:B-----5:R-:W-:-:S04]  /*0f80*/  FADD R29, R26, R29 ;  /* 0x0000001d1a1d7221 */ /* 0x020fc80000000000 */
[----:B--2---:R-:W-:-:S04]  /*0f90*/  FADD R28, R29, R28 ;  /* 0x0000001c1d1c7221 */ /* 0x004fc80000000000 */
[----:B---3--:R-:W-:-:S04]  /*0fa0*/  FADD R28, R28, R31 ;  /* 0x0000001f1c1c7221 */ /* 0x008fc80000000000 */
[----:B----4-:R-:W-:-:S04]  /*0fb0*/  FADD R28, R28, R33 ;  /* 0x000000211c1c7221 */ /* 0x010fc80000000000 */
[----:B------:R-:W-:-:S04]  /*0fc0*/  FADD R28, R28, R35 ;  /* 0x000000231c1c7221 */ /* 0x000fc80000000000 */
[----:B------:R-:W-:-:S04]  /*0fd0*/  FADD R25, R28, R25 ;  /* 0x000000191c197221 */ /* 0x000fc80000000000 */
[----:B------:R-:W-:-:S04]  /*0fe0*/  FADD R24, R25, R24 ;  /* 0x0000001819187221 */ /* 0x000fc80000000000 */
[----:B------:R-:W-:-:S07]  /*0ff0*/  FADD R26, R24, R27 ;  /* 0x0000001b181a7221 */ /* 0x000fce0000000000 */
.L_x_64:
        /* <DEDUP_REMOVED lines=9> */
[----:B------:R-:W4:Y:S01]  /*1090*/  LDG.E.CONSTANT R32, desc[UR8][R22.64+0xc] ;  /* 0x00000c0816207981 */ /* 0x000f22000c1e9900 */
[----:B------:R-:W-:Y:S01]  /*10a0*/  IADD3 R13, PT, PT, R13, 0x4, RZ ;  /* 0x000000040d0d7810 */ /* 0x000fe20007ffe0ff */
[----:B-----5:R-:W-:-:S04]  /*10b0*/  FADD R25, R26, R25 ;  /* 0x000000191a197221 */ /* 0x020fc80000000000 */
[----:B--2---:R-:W-:-:S04]  /*10c0*/  FADD R25, R25, R28 ;  /* 0x0000001c19197221 */ /* 0x004fc80000000000 */
[----:B---3--:R-:W-:-:S04]  /*10d0*/  FADD R25, R25, R30 ;  /* 0x0000001e19197221 */ /* 0x008fc80000000000 */
[----:B----4-:R-:W-:-:S07]  /*10e0*/  FADD R26, R25, R32 ;  /* 0x00000020191a7221 */ /* 0x010fce0000000000 */
.L_x_65:
[----:B------:R-:W-:Y:S05]  /*10f0*/  @!P1 BRA `(.L_x_63) ;  /* 0x0000000000309947 */ /* 0x000fea0003800000 */
[----:B------:R-:W-:Y:S01]  /*1100*/  IMAD.WIDE.U32 R22, R13, 0x4, R18 ;  /* 0x000000040d167825 */ /* 0x000fe200078e0012 */
[----:B------:R-:W-:Y:S02]  /*1110*/  IADD3 R13, PT, PT, -R24, RZ, RZ ;  /* 0x000000ff180d7210 */ /* 0x000fe40007ffe1ff */
[----:B------:R-:W-:-:S04]  /*1120*/  IADD3 R22, P0, PT, R22, R16, RZ ;  /* 0x0000001016167210 */ /* 0x000fc80007f1e0ff */
[----:B------:R-:W-:-:S09]  /*1130*/  IADD3.X R25, PT, PT, R23, R17, RZ, P0, !PT ;  /* 0x0000001117197210 */ /* 0x000fd200007fe4ff */
.L_x_66:
[----:B------:R-:W-:-:S06]  /*1140*/  MOV R23, R25 ;  /* 0x0000001900177202 */ /* 0x000fcc0000000f00 */
[----:B------:R0:W5:Y:S01]  /*1150*/  LDG.E.CONSTANT R23, desc[UR8][R22.64] ;  /* 0x0000000816177981 */ /* 0x000162000c1e9900 */
[----:B------:R-:W-:-:S04]  /*1160*/  IADD3 R13, PT, PT, R13, 0x1, RZ ;  /* 0x000000010d0d7810 */ /* 0x000fc80007ffe0ff */
[----:B------:R-:W-:Y:S02]  /*1170*/  ISETP.NE.AND P0, PT, R13, RZ, PT ;  /* 0x000000ff0d00720c */ /* 0x000fe40003f05270 */
[----:B0-----:R-:W-:-:S04]  /*1180*/  IADD3 R22, P1, PT, R22, 0x4, RZ ;  /* 0x0000000416167810 */ /* 0x001fc80007f3e0ff */
[----:B------:R-:W-:Y:S01]  /*1190*/  IADD3.X R25, PT, PT, RZ, R25, RZ, P1, !PT ;  /* 0x00000019ff197210 */ /* 0x000fe20000ffe4ff */
[----:B-----5:R-:W-:-:S06]  /*11a0*/  FADD R26, R23, R26 ;  /* 0x0000001a171a7221 */ /* 0x020fcc0000000000 */
[----:B------:R-:W-:Y:S05]  /*11b0*/  @P0 BRA `(.L_x_66) ;  /* 0xfffffffc00e00947 */ /* 0x000fea000383ffff */
.L_x_63:
[----:B------:R-:W-:Y:S01]  /*11c0*/  ISETP.GE.U32.AND P0, PT, R5, 0x2, PT ;  /* 0x000000020500780c */ /* 0x000fe20003f06070 */
[----:B------:R-:W-:Y:S01]  /*11d0*/  FMUL R24, R26, R11 ;  /* 0x0000000b1a187220 */ /* 0x000fe20000400000 */
[----:B------:R-:W-:Y:S02]  /*11e0*/  HFMA2 R29, -RZ, RZ, 0, 5.9604644775390625e-08 ;  /* 0x00000001ff1d7431 */ /* 0x000fe400000001ff */
[----:B------:R-:W-:Y:S02]  /*11f0*/  FADD R26, -R2, 1 ;  /* 0x3f800000021a7421 */ /* 0x000fe40000000100 */
[----:B------:R-:W-:-:S07]  /*1200*/  MOV R31, R24 ;  /* 0x00000018001f7202 */ /* 0x000fce0000000f00 */
[----:B------:R-:W-:Y:S05]  /*1210*/  @!P0 BRA `(.L_x_67) ;  /* 0x0000000800888947 */ /* 0x000fea0003800000 */
[----:B------:R-:W-:Y:S02]  /*1220*/  IADD3 R13, PT, PT, R5, -0x2, RZ ;  /* 0xfffffffe050d7810 */ /* 0x000fe40007ffe0ff */
[----:B------:R-:W-:Y:S02]  /*1230*/  LOP3.LUT R28, R12, 0xf, RZ, 0xc0, !PT ;  /* 0x0000000f0c1c7812 */ /* 0x000fe400078ec0ff */
[----:B------:R-:W-:Y:S02]  /*1240*/  ISETP.GE.U32.AND P1, PT, R13, 0xf, PT ;  /* 0x0000000f0d00780c */ /* 0x000fe40003f26070 */
[----:B------:R-:W-:Y:S02]  /*1250*/  ISETP.NE.AND P2, PT, R28, RZ, PT ;  /* 0x000000ff1c00720c */ /* 0x000fe40003f45270 */
[----:B------:R-:W-:Y:S02]  /*1260*/  MOV R31, R24 ;  /* 0x00000018001f7202 */ /* 0x000fe40000000f00 */
[----:B------:R-:W-:-:S07]  /*1270*/  MOV R13, R5 ;  /* 0x00000005000d7202 */ /* 0x000fce0000000f00 */
[----:B------:R-:W-:Y:S05]  /*1280*/  @!P1 BRA `(.L_x_68) ;  /* 0x0000000400389947 */ /* 0x000fea0003800000 */
[----:B------:R-:W-:Y:S01]  /*1290*/  IMAD.WIDE.U32 R22, R5, 0x4, R18 ;  /* 0x0000000405167825 */ /* 0x000fe200078e0012 */
[----:B------:R-:W-:Y:S02]  /*12a0*/  LOP3.LUT R25, R12, 0xfffffff0, RZ, 0xc0, !PT ;  /* 0xfffffff00c197812 */ /* 0x000fe400078ec0ff */
[----:B------:R-:W-:Y:S02]  /*12b0*/  MOV R31, R24 ;  /* 0x00000018001f7202 */ /* 0x000fe40000000f00 */
[----:B------:R-:W-:Y:S02]  /*12c0*/  IADD3 R22, P1, PT, R22, R16, RZ ;  /* 0x0000001016167210 */ /* 0x000fe40007f3e0ff */
[----:B------:R-:W-:Y:S02]  /*12d0*/  MOV R13, R5 ;  /* 0x00000005000d7202 */ /* 0x000fe40000000f00 */
[----:B------:R-:W-:Y:S02]  /*12e0*/  IADD3 R22, P3, PT, R22, 0x20, RZ ;  /* 0x0000002016167810 */ /* 0x000fe40007f7e0ff */
[----:B------:R-:W-:-:S02]  /*12f0*/  IADD3 R25, PT, PT, -R25, RZ, RZ ;  /* 0x000000ff19197210 */ /* 0x000fc40007ffe1ff */
[----:B------:R-:W-:-:S09]  /*1300*/  IADD3.X R23, PT, PT, RZ, R23, R17, P3, P1 ;  /* 0x00000017ff177210 */ /* 0x000fd20001fe2411 */
.L_x_69:
[----:B------:R-:W5:Y:S04]  /*1310*/  LDG.E.CONSTANT R29, desc[UR8][R22.64+-0x20] ;  /* 0xffffe008161d7981 */ /* 0x000f68000c1e9900 */
[----:B------:R-:W2:Y:S04]  /*1320*/  LDG.E.CONSTANT R30, desc[UR8][R22.64+-0x1c] ;  /* 0xffffe408161e7981 */ /* 0x000ea8000c1e9900 */
[----:B------:R-:W3:Y:S04]  /*1330*/  LDG.E.CONSTANT R35, desc[UR8][R22.64+-0x18] ;  /* 0xffffe80816237981 */ /* 0x000ee8000c1e9900 */
[----:B------:R-:W4:Y:S01]  /*1340*/  LDG.E.CONSTANT R33, desc[UR8][R22.64+-0x14] ;  /* 0xffffec0816217981 */ /* 0x000f22000c1e9900 */
[----:B------:R-:W-:-:S03]  /*1350*/  FMUL R31, R31, R26 ;  /* 0x0000001a1f1f7220 */ /* 0x000fc60000400000 */
[----:B------:R-:W4:Y:S01]  /*1360*/  LDG.E.CONSTANT R27, desc[UR8][R22.64+-0x10] ;  /* 0xfffff008161b7981 */ /* 0x000f22000c1e9900 */
[----:B-----5:R-:W-:-:S03]  /*1370*/  FFMA R37, R2, R29, R31 ;  /* 0x0000001d02257223 */ /* 0x020fc6000000001f */
[----:B------:R-:W5:Y:S01]  /*1380*/  LDG.E.CONSTANT R31, desc[UR8][R22.64+-0xc] ;  /* 0xfffff408161f7981 */ /* 0x000f62000c1e9900 */
[C---:B------:R-:W-:Y:S01]  /*1390*/  FMUL R29, R37.reuse, R26 ;  /* 0x0000001a251d7220 */ /* 0x040fe20000400000 */
[----:B------:R-:W-:-:S03]  /*13a0*/  FADD R24, R37, R24 ;  /* 0x0000001825187221 */ /* 0x000fc60000000000 */
[----:B--2---:R-:W-:Y:S02]  /*13b0*/  FFMA R30, R2, R30, R29 ;  /* 0x0000001e021e7223 */ /* 0x004fe4000000001d */
[----:B------:R-:W2:Y:S02]  /*13c0*/  LDG.E.CONSTANT R29, desc[UR8][R22.64+-0x8] ;  /* 0xfffff808161d7981 */ /* 0x000ea4000c1e9900 */
[----:B------:R-:W-:Y:S01]  /*13d0*/  FMUL R37, R30, R26 ;  /* 0x0000001a1e257220 */ /* 0x000fe20000400000 */
[----:B------:R-:W-:-:S03]  /*13e0*/  FADD R24, R24, R30 ;  /* 0x0000001e18187221 */ /* 0x000fc60000000000 */
[----:B---3--:R-:W-:Y:S02]  /*13f0*/  FFMA R37, R2, R35, R37 ;  /* 0x0000002302257223 */ /* 0x008fe40000000025 */
[----:B------:R-:W3:Y:S02]  /*1400*/  LDG.E.CONSTANT R35, desc[UR8][R22.64+-0x4] ;  /* 0xfffffc0816237981 */ /* 0x000ee4000c1e9900 */
[----:B------:R-:W-:Y:S01]  /*1410*/  FMUL R30, R37, R26 ;  /* 0x0000001a251e7220 */ /* 0x000fe20000400000 */
[----:B------:R-:W-:-:S03]  /*1420*/  FADD R24, R24, R37 ;  /* 0x0000002518187221 */ /* 0x000fc60000000000 */
[----:B----4-:R-:W-:Y:S02]  /*1430*/  FFMA R37, R2, R33, R30 ;  /* 0x0000002102257223 */ /* 0x010fe4000000001e */
[----:B------:R-:W4:Y:S02]  /*1440*/  LDG.E.CONSTANT R33, desc[UR8][R22.64] ;  /* 0x0000000816217981 */ /* 0x000f24000c1e9900 */
[----:B------:R-:W-:Y:S01]  /*1450*/  FMUL R30, R37, R26 ;  /* 0x0000001a251e7220 */ /* 0x000fe20000400000 */
[----:B------:R-:W-:Y:S02]  /*1460*/  FADD R24, R24, R37 ;  /* 0x0000002518187221 */ /* 0x000fe40000000000 */
[----:B------:R-:W4:Y:S01]  /*1470*/  LDG.E.CONSTANT R37, desc[UR8][R22.64+0x4] ;  /* 0x0000040816257981 */ /* 0x000f22000c1e9900 */
[----:B------:R-:W-:-:S04]  /*1480*/  FFMA R27, R2, R27, R30 ;  /* 0x0000001b021b7223 */ /* 0x000fc8000000001e */
[----:B------:R-:W-:Y:S01]  /*1490*/  FMUL R30, R27, R26 ;  /* 0x0000001a1b1e7220 */ /* 0x000fe20000400000 */
[----:B------:R-:W-:Y:S02]  /*14a0*/  FADD R24, R24, R27 ;  /* 0x0000001b18187221 */ /* 0x000fe40000000000 */
[----:B------:R-:W4:Y:S01]  /*14b0*/  LDG.E.CONSTANT R27, desc[UR8][R22.64+0xc] ;  /* 0x00000c08161b7981 */ /* 0x000f22000c1e9900 */
[----:B-----5:R-:W-:-:S03]  /*14c0*/  FFMA R30, R2, R31, R30 ;  /* 0x0000001f021e7223 */ /* 0x020fc6000000001e */
[----:B------:R-:W5:Y:S01]  /*14d0*/  LDG.E.CONSTANT R31, desc[UR8][R22.64+0x8] ;  /* 0x00000808161f7981 */ /* 0x000f62000c1e9900 */
[----:B------:R-:W-:Y:S01]  /*14e0*/  FMUL R32, R30, R26 ;  /* 0x0000001a1e207220 */ /* 0x000fe20000400000 */
[----:B------:R-:W-:-:S03]  /*14f0*/  FADD R24, R24, R30 ;  /* 0x0000001e18187221 */ /* 0x000fc60000000000 */
[----:B--2---:R-:W-:-:S04]  /*1500*/  FFMA R29, R2, R29, R32 ;  /* 0x0000001d021d7223 */ /* 0x004fc80000000020 */
[----:B------:R-:W-:Y:S01]  /*1510*/  FMUL R30, R29, R26 ;  /* 0x0000001a1d1e7220 */ /* 0x000fe20000400000 */
[----:B------:R-:W-:-:S03]  /*1520*/  FADD R24, R24, R29 ;  /* 0x0000001d18187221 */ /* 0x000fc60000000000 */
[----:B---3--:R-:W-:-:S04]  /*1530*/  FFMA R35, R2, R35, R30 ;  /* 0x0000002302237223 */ /* 0x008fc8000000001e */
[----:B------:R-:W-:-:S04]  /*1540*/  FMUL R29, R35, R26 ;  /* 0x0000001a231d7220 */ /* 0x000fc80000400000 */
[----:B----4-:R-:W-:Y:S02]  /*1550*/  FFMA R33, R2, R33, R29 ;  /* 0x0000002102217223 */ /* 0x010fe4000000001d */
[----:B------:R-:W2:Y:S01]  /*1560*/  LDG.E.CONSTANT R29, desc[UR8][R22.64+0x10] ;  /* 0x00001008161d7981 */ /* 0x000ea2000c1e9900 */
[----:B------:R-:W-:Y:S01]  /*1570*/  FADD R24, R24, R35 ;  /* 0x0000002318187221 */ /* 0x000fe20000000000 */
[----:B------:R-:W-:-:S03]  /*1580*/  FMUL R35, R33, R26 ;  /* 0x0000001a21237220 */ /* 0x000fc60000400000 */
[----:B------:R-:W-:Y:S02]  /*1590*/  FADD R24, R24, R33 ;  /* 0x0000002118187221 */ /* 0x000fe40000000000 */
[----:B------:R-:W3:Y:S01]  /*15a0*/  LDG.E.CONSTANT R33, desc[UR8][R22.64+0x14] ;  /* 0x0000140816217981 */ /* 0x000ee2000c1e9900 */
[----:B------:R-:W-:-:S03]  /*15b0*/  FFMA R37, R2, R37, R35 ;  /* 0x0000002502257223 */ /* 0x000fc60000000023 */
[----:B------:R-:W4:Y:S01]  /*15c0*/  LDG.E.CONSTANT R35, desc[UR8][R22.64+0x18] ;  /* 0x0000180816237981 */ /* 0x000f22000c1e9900 */
[----:B------:R-:W-:-:S04]  /*15d0*/  FMUL R30, R37, R26 ;  /* 0x0000001a251e7220 */ /* 0x000fc80000400000 */
[----:B-----5:R-:W-:Y:S02]  /*15e0*/  FFMA R30, R2, R31, R30 ;  /* 0x0000001f021e7223 */ /* 0x020fe4000000001e */
[----:B------:R0:W5:Y:S02]  /*15f0*/  LDG.E.CONSTANT R31, desc[UR8][R22.64+0x1c] ;  /* 0x00001c08161f7981 */ /* 0x000164000c1e9900 */
[----:B------:R-:W-:Y:S01]  /*1600*/  FMUL R32, R30, R26 ;  /* 0x0000001a1e207220 */ /* 0x000fe20000400000 */
[----:B------:R-:W-:-:S03]  /*1610*/  FADD R37, R24, R37 ;  /* 0x0000002518257221 */ /* 0x000fc60000000000 */
[----:B------:R-:W-:-:S04]  /*1620*/  FFMA R27, R2, R27, R32 ;  /* 0x0000001b021b7223 */ /* 0x000fc80000000020 */
[----:B------:R-:W-:Y:S01]  /*1630*/  FMUL R24, R27, R26 ;  /* 0x0000001a1b187220 */ /* 0x000fe20000400000 */
[----:B------:R-:W-:Y:S01]  /*1640*/  FADD R30, R37, R30 ;  /* 0x0000001e251e7221 */ /* 0x000fe20000000000 */
[----:B------:R-:W-:Y:S02]  /*1650*/  IADD3 R25, PT, PT, R25, 0x10, RZ ;  /* 0x0000001019197810 */ /* 0x000fe40007ffe0ff */
[----:B--2---:R-:W-:-:S04]  /*1660*/  FFMA R29, R2, R29, R24 ;  /* 0x0000001d021d7223 */ /* 0x004fc80000000018 */
[----:B------:R-:W-:Y:S01]  /*1670*/  FMUL R24, R29, R26 ;  /* 0x0000001a1d187220 */ /* 0x000fe20000400000 */
[----:B------:R-:W-:-:S03]  /*1680*/  FADD R30, R30, R27 ;  /* 0x0000001b1e1e7221 */ /* 0x000fc60000000000 */
[----:B---3--:R-:W-:Y:S01]  /*1690*/  FFMA R33, R2, R33, R24 ;  /* 0x0000002102217223 */ /* 0x008fe20000000018 */
[----:B------:R-:W-:-:S03]  /*16a0*/  ISETP.NE.AND P1, PT, R25, RZ, PT ;  /* 0x000000ff1900720c */ /* 0x000fc60003f25270 */
[----:B------:R-:W-:Y:S01]  /*16b0*/  FMUL R27, R33, R26 ;  /* 0x0000001a211b7220 */ /* 0x000fe20000400000 */
[----:B------:R-:W-:-:S03]  /*16c0*/  FADD R30, R30, R29 ;  /* 0x0000001d1e1e7221 */ /* 0x000fc60000000000 */
[----:B----4-:R-:W-:Y:S01]  /*16d0*/  FFMA R27, R2, R35, R27 ;  /* 0x00000023021b7223 */ /* 0x010fe2000000001b */
[----:B------:R-:W-:-:S03]  /*16e0*/  FADD R30, R30, R33 ;  /* 0x000000211e1e7221 */ /* 0x000fc60000000000 */
[----:B------:R-:W-:Y:S01]  /*16f0*/  FMUL R29, R27, R26 ;  /* 0x0000001a1b1d7220 */ /* 0x000fe20000400000 */
[----:B0-----:R-:W-:Y:S01]  /*1700*/  IADD3 R22, P3, PT, R22, 0x40, RZ ;  /* 0x0000004016167810 */ /* 0x001fe20007f7e0ff */
[----:B------:R-:W-:Y:S01]  /*1710*/  FADD R30, R30, R27 ;  /* 0x0000001b1e1e7221 */ /* 0x000fe20000000000 */
[----:B------:R-:W-:Y:S02]  /*1720*/  IADD3 R13, PT, PT, R13, 0x10, RZ ;  /* 0x000000100d0d7810 */ /* 0x000fe40007ffe0ff */
[----:B------:R-:W-:Y:S01]  /*1730*/  IADD3.X R23, PT, PT, RZ, R23, RZ, P3, !PT ;  /* 0x00000017ff177210 */ /* 0x000fe20001ffe4ff */
[----:B-----5:R-:W-:-:S04]  /*1740*/  FFMA R31, R2, R31, R29 ;  /* 0x0000001f021f7223 */ /* 0x020fc8000000001d */
[----:B------:R-:W-:Y:S01]  /*1750*/  FADD R24, R30, R31 ;  /* 0x0000001f1e187221 */ /* 0x000fe20000000000 */
[----:B------:R-:W-:Y:S06]  /*1760*/  @P1 BRA `(.L_x_69) ;  /* 0xfffffff800e81947 */ /* 0x000fec000383ffff */
.L_x_68:
[----:B------:R-:W-:Y:S01]  /*1770*/  IADD3 R29, PT, PT, R5, R12, RZ ;  /* 0x0000000c051d7210 */ /* 0x000fe20007ffe0ff */
[----:B------:R-:W-:Y:S06]  /*1780*/  @!P2 BRA `(.L_x_67) ;  /* 0x00000004002ca947 */ /* 0x000fec0003800000 */
        /* <DEDUP_REMOVED lines=9> */
[----:B------:R-:W-:-:S03]  /*1820*/  FMUL R25, R31, R26 ;  /* 0x0000001a1f197220 */ /* 0x000fc60000400000 */
[----:B------:R-:W4:Y:S04]  /*1830*/  LDG.E.CONSTANT R31, desc[UR8][R22.64+0x14] ;  /* 0x00001408161f7981 */ /* 0x000f28000c1e9900 */
[----:B------:R-:W4:Y:S01]  /*1840*/  LDG.E.CONSTANT R32, desc[UR8][R22.64+0x1c] ;  /* 0x00001c0816207981 */ /* 0x000f22000c1e9900 */
[----:B-----5:R-:W-:-:S04]  /*1850*/  FFMA R37, R2, R37, R25 ;  /* 0x0000002502257223 */ /* 0x020fc80000000019 */
[----:B------:R-:W-:-:S04]  /*1860*/  FMUL R28, R37, R26 ;  /* 0x0000001a251c7220 */ /* 0x000fc80000400000 */
[----:B--2---:R-:W-:Y:S02]  /*1870*/  FFMA R25, R2, R33, R28 ;  /* 0x0000002102197223 */ /* 0x004fe4000000001c */
[----:B------:R-:W2:Y:S02]  /*1880*/  LDG.E.CONSTANT R33, desc[UR8][R22.64+0x10] ;  /* 0x0000100816217981 */ /* 0x000ea4000c1e9900 */
[----:B------:R-:W-:-:S04]  /*1890*/  FMUL R28, R25, R26 ;  /* 0x0000001a191c7220 */ /* 0x000fc80000400000 */
[----:B---3--:R-:W-:-:S04]  /*18a0*/  FFMA R27, R2, R27, R28 ;  /* 0x0000001b021b7223 */ /* 0x008fc8000000001c */
[----:B------:R-:W-:-:S04]  /*18b0*/  FMUL R28, R27, R26 ;  /* 0x0000001a1b1c7220 */ /* 0x000fc80000400000 */
[----:B----4-:R-:W-:Y:S02]  /*18c0*/  FFMA R35, R2, R35, R28 ;  /* 0x0000002302237223 */ /* 0x010fe4000000001c */
[----:B------:R-:W3:Y:S01]  /*18d0*/  LDG.E.CONSTANT R28, desc[UR8][R22.64+0x18] ;  /* 0x00001808161c7981 */ /* 0x000ee2000c1e9900 */
[----:B------:R-:W-:Y:S01]  /*18e0*/  FADD R24, R24, R37 ;  /* 0x0000002518187221 */ /* 0x000fe20000000000 */
[----:B------:R-:W-:-:S03]  /*18f0*/  FMUL R37, R35, R26 ;  /* 0x0000001a23257220 */ /* 0x000fc60000400000 */
[----:B------:R-:W-:-:S04]  /*1900*/  FADD R24, R24, R25 ;  /* 0x0000001918187221 */ /* 0x000fc80000000000 */
[----:B------:R-:W-:-:S04]  /*1910*/  FADD R24, R24, R27 ;  /* 0x0000001b18187221 */ /* 0x000fc80000000000 */
[----:B------:R-:W-:Y:S01]  /*1920*/  FADD R24, R24, R35 ;  /* 0x0000002318187221 */ /* 0x000fe20000000000 */
[----:B------:R-:W-:Y:S01]  /*1930*/  IADD3 R13, PT, PT, R13, 0x8, RZ ;  /* 0x000000080d0d7810 */ /* 0x000fe20007ffe0ff */
[----:B--2---:R-:W-:-:S04]  /*1940*/  FFMA R33, R2, R33, R37 ;  /* 0x0000002102217223 */ /* 0x004fc80000000025 */
[----:B------:R-:W-:-:S04]  /*1950*/  FMUL R25, R33, R26 ;  /* 0x0000001a21197220 */ /* 0x000fc80000400000 */
[----:B------:R-:W-:-:S04]  /*1960*/  FFMA R25, R2, R31, R25 ;  /* 0x0000001f02197223 */ /* 0x000fc80000000019 */
[----:B------:R-:W-:Y:S01]  /*1970*/  FMUL R27, R25, R26 ;  /* 0x0000001a191b7220 */ /* 0x000fe20000400000 */
[----:B------:R-:W-:-:S03]  /*1980*/  FADD R24, R24, R33 ;  /* 0x0000002118187221 */ /* 0x000fc60000000000 */
[----:B---3--:R-:W-:Y:S01]  /*1990*/  FFMA R27, R2, R28, R27 ;  /* 0x0000001c021b7223 */ /* 0x008fe2000000001b */
[----:B------:R-:W-:-:S03]  /*19a0*/  FADD R24, R24, R25 ;  /* 0x0000001918187221 */ /* 0x000fc60000000000 */
[----:B------:R-:W-:Y:S01]  /*19b0*/  FMUL R31, R27, R26 ;  /* 0x0000001a1b1f7220 */ /* 0x000fe20000400000 */
[----:B------:R-:W-:-:S03]  /*19c0*/  FADD R24, R24, R27 ;  /* 0x0000001b18187221 */ /* 0x000fc60000000000 */
[----:B------:R-:W-:-:S04]  /*19d0*/  FFMA R31, R2, R32, R31 ;  /* 0x00000020021f7223 */ /* 0x000fc8000000001f */
[----:B------:R-:W-:-:S07]  /*19e0*/  FADD R24, R24, R31 ;  /* 0x0000001f18187221 */ /* 0x000fce0000000000 */
.L_x_70:
        /* <DEDUP_REMOVED lines=10> */
[----:B------:R-:W-:Y:S01]  /*1a90*/  FMUL R31, R31, R26 ;  /* 0x0000001a1f1f7220 */ /* 0x000fe20000400000 */
[----:B------:R-:W-:-:S03]  /*1aa0*/  IADD3 R13, PT, PT, R13, 0x4, RZ ;  /* 0x000000040d0d7810 */ /* 0x000fc60007ffe0ff */
[----:B-----5:R-:W-:-:S04]  /*1ab0*/  FFMA R31, R2, R35, R31 ;  /* 0x00000023021f7223 */ /* 0x020fc8000000001f */
[----:B------:R-:W-:Y:S01]  /*1ac0*/  FMUL R28, R31, R26 ;  /* 0x0000001a1f1c7220 */ /* 0x000fe20000400000 */
[----:B------:R-:W-:-:S03]  /*1ad0*/  FADD R24, R24, R31 ;  /* 0x0000001f18187221 */ /* 0x000fc60000000000 */
[----:B--2---:R-:W-:-:S04]  /*1ae0*/  FFMA R37, R2, R37, R28 ;  /* 0x0000002502257223 */ /* 0x004fc8000000001c */
[----:B------:R-:W-:Y:S01]  /*1af0*/  FMUL R28, R37, R26 ;  /* 0x0000001a251c7220 */ /* 0x000fe20000400000 */
[----:B------:R-:W-:-:S03]  /*1b00*/  FADD R24, R24, R37 ;  /* 0x0000002518187221 */ /* 0x000fc60000000000 */
[----:B---3--:R-:W-:-:S04]  /*1b10*/  FFMA R27, R2, R27, R28 ;  /* 0x0000001b021b7223 */ /* 0x008fc8000000001c */
[----:B------:R-:W-:Y:S01]  /*1b20*/  FMUL R31, R27, R26 ;  /* 0x0000001a1b1f7220 */ /* 0x000fe20000400000 */
[----:B------:R-:W-:-:S03]  /*1b30*/  FADD R24, R24, R27 ;  /* 0x0000001b18187221 */ /* 0x000fc60000000000 */
[----:B----4-:R-:W-:-:S04]  /*1b40*/  FFMA R31, R2, R33, R31 ;  /* 0x00000021021f7223 */ /* 0x010fc8000000001f */
[----:B------:R-:W-:-:S07]  /*1b50*/  FADD R24, R24, R31 ;  /* 0x0000001f18187221 */ /* 0x000fce0000000000 */
.L_x_71:
[----:B------:R-:W-:Y:S05]  /*1b60*/  @!P2 BRA `(.L_x_67) ;  /* 0x000000000034a947 */ /* 0x000fea0003800000 */
[----:B------:R-:W-:Y:S01]  /*1b70*/  IMAD.WIDE.U32 R22, R13, 0x4, R18 ;  /* 0x000000040d167825 */ /* 0x000fe200078e0012 */
[----:B------:R-:W-:Y:S02]  /*1b80*/  IADD3 R25, PT, PT, -R25, RZ, RZ ;  /* 0x000000ff19197210 */ /* 0x000fe40007ffe1ff */
[----:B------:R-:W-:-:S04]  /*1b90*/  IADD3 R22, P1, PT, R22, R16, RZ ;  /* 0x0000001016167210 */ /* 0x000fc80007f3e0ff */
[----:B------:R-:W-:-:S09]  /*1ba0*/  IADD3.X R23, PT, PT, R23, R17, RZ, P1, !PT ;  /* 0x0000001117177210 */ /* 0x000fd20000ffe4ff */
.L_x_72:
[----:B------:R0:W5:Y:S01]  /*1bb0*/  LDG.E.CONSTANT R13, desc[UR8][R22.64] ;  /* 0x00000008160d7981 */ /* 0x000162000c1e9900 */
[----:B------:R-:W-:Y:S01]  /*1bc0*/  IADD3 R25, PT, PT, R25, 0x1, RZ ;  /* 0x0000000119197810 */ /* 0x000fe20007ffe0ff */
[----:B------:R-:W-:-:S03]  /*1bd0*/  FMUL R31, R31, R26 ;  /* 0x0000001a1f1f7220 */ /* 0x000fc60000400000 */
[----:B------:R-:W-:Y:S02]  /*1be0*/  ISETP.NE.AND P1, PT, R25, RZ, PT ;  /* 0x000000ff1900720c */ /* 0x000fe40003f25270 */
[----:B0-----:R-:W-:-:S04]  /*1bf0*/  IADD3 R22, P2, PT, R22, 0x4, RZ ;  /* 0x0000000416167810 */ /* 0x001fc80007f5e0ff */
[----:B------:R-:W-:Y:S01]  /*1c00*/  IADD3.X R23, PT, PT, RZ, R23, RZ, P2, !PT ;  /* 0x00000017ff177210 */ /* 0x000fe200017fe4ff */
[----:B-----5:R-:W-:-:S04]  /*1c10*/  FFMA R31, R2, R13, R31 ;  /* 0x0000000d021f7223 */ /* 0x020fc8000000001f */
[----:B------:R-:W-:Y:S02]  /*1c20*/  FADD R24, R31, R24 ;  /* 0x000000181f187221 */ /* 0x000fe40000000000 */
[----:B------:R-:W-:Y:S05]  /*1c30*/  @P1 BRA `(.L_x_72) ;  /* 0xfffffffc00dc1947 */ /* 0x000fea000383ffff */
.L_x_67:
[----:B------:R-:W-:-:S05]  /*1c40*/  FMUL R24, R24, R11 ;  /* 0x0000000b18187220 */ /* 0x000fca0000400000 */
[----:B------:R-:W-:Y:S01]  /*1c50*/  MOV R13, R24 ;  /* 0x00000018000d7202 */ /* 0x000fe20000000f00 */
[----:B------:R-:W-:Y:S06]  /*1c60*/  @!P0 BRA `(.L_x_73) ;  /* 0x0000000c00688947 */ /* 0x000fec0003800000 */
[----:B------:R-:W-:-:S04]  /*1c70*/  IADD3 R13, PT, PT, R5, -0x2, RZ ;  /* 0xfffffffe050d7810 */ /* 0x000fc80007ffe0ff */
[----:B------:R-:W-:Y:S02]  /*1c80*/  ISETP.GE.U32.AND P1, PT, R13, 0xf, PT ;  /* 0x0000000f0d00780c */ /* 0x000fe40003f26070 */
[----:B------:R-:W-:-:S11]  /*1c90*/  MOV R13, R24 ;  /* 0x00000018000d7202 */ /* 0x000fd60000000f00 */
[----:B------:R-:W-:Y:S05]  /*1ca0*/  @!P1 BRA `(.L_x_74) ;  /* 0x0000000400b49947 */ /* 0x000fea0003800000 */
[----:B------:R-:W-:Y:S01]  /*1cb0*/  IMAD.WIDE.U32 R22, R29, 0x4, R18 ;  /* 0x000000041d167825 */ /* 0x000fe200078e0012 */
[----:B------:R-:W-:Y:S02]  /*1cc0*/  LOP3.LUT R25, R12, 0xfffffff0, RZ, 0xc0, !PT ;  /* 0xfffffff00c197812 */ /* 0x000fe400078ec0ff */
[----:B------:R-:W-:Y:S02]  /*1cd0*/  MOV R13, R24 ;  /* 0x00000018000d7202 */ /* 0x000fe40000000f00 */
[----:B------:R-:W-:Y:S02]  /*1ce0*/  IADD3 R22, P1, PT, R22, R16, RZ ;  /* 0x0000001016167210 */ /* 0x000fe40007f3e0ff */
[----:B------:R-:W-:Y:S02]  /*1cf0*/  IADD3 R25, PT, PT, -R25, RZ, RZ ;  /* 0x000000ff19197210 */ /* 0x000fe40007ffe1ff */
[----:B------:R-:W-:-:S04]  /*1d00*/  IADD3 R22, P2, PT, R22, 0x20, RZ ;  /* 0x0000002016167810 */ /* 0x000fc80007f5e0ff */
[----:B------:R-:W-:-:S09]  /*1d10*/  IADD3.X R23, PT, PT, RZ, R23, R17, P2, P1 ;  /* 0x00000017ff177210 */ /* 0x000fd200017e2411 */
.L_x_75:
[----:B------:R-:W5:Y:S04]  /*1d20*/  LDG.E.CONSTANT R30, desc[UR8][R22.64+-0x20] ;  /* 0xffffe008161e7981 */ /* 0x000f68000c1e9900 */
[----:B------:R-:W2:Y:S04]  /*1d30*/  LDG.E.CONSTANT R28, desc[UR8][R22.64+-0x1c] ;  /* 0xffffe408161c7981 */ /* 0x000ea8000c1e9900 */
[----:B------:R-:W3:Y:S04]  /*1d40*/  LDG.E.CONSTANT R37, desc[UR8][R22.64+-0x18] ;  /* 0xffffe80816257981 */ /* 0x000ee8000c1e9900 */
[----:B------:R-:W4:Y:S04]  /*1d50*/  LDG.E.CONSTANT R35, desc[UR8][R22.64+-0x14] ;  /* 0xffffec0816237981 */ /* 0x000f28000c1e9900 */
[----:B------:R-:W4:Y:S01]  /*1d60*/  LDG.E.CONSTANT R27, desc[UR8][R22.64+-0x10] ;  /* 0xfffff008161b7981 */ /* 0x000f22000c1e9900 */
[----:B------:R-:W-:-:S03]  /*1d70*/  FMUL R31, R31, R26 ;  /* 0x0000001a1f1f7220 */ /* 0x000fc60000400000 */
[----:B------:R-:W4:Y:S01]  /*1d80*/  LDG.E.CONSTANT R33, desc[UR8][R22.64+-0xc] ;  /* 0xfffff40816217981 */ /* 0x000f22000c1e9900 */
[----:B------:R-:W-:Y:S01]  /*1d90*/  FMUL R13, R13, R26 ;  /* 0x0000001a0d0d7220 */ /* 0x000fe20000400000 */
[C---:B-----5:R-:W-:Y:S02]  /*1da0*/  FFMA R30, R2.reuse, R30, R31 ;  /* 0x0000001e021e7223 */ /* 0x060fe4000000001f */
[----:B------:R-:W5:Y:S02]  /*1db0*/  LDG.E.CONSTANT R31, desc[UR8][R22.64+-0x8] ;  /* 0xfffff808161f7981 */ /* 0x000f64000c1e9900 */
[----:B------:R-:W-:Y:S01]  /*1dc0*/  FFMA R13, R2, R30, R13 ;  /* 0x0000001e020d7223 */ /* 0x000fe2000000000d */
[----:B------:R-:W-:-:S03]  /*1dd0*/  FMUL R30, R30, R26 ;  /* 0x0000001a1e1e7220 */ /* 0x000fc60000400000 */
[C---:B------:R-:W-:Y:S01]  /*1de0*/  FADD R24, R13.reuse, R24 ;  /* 0x000000180d187221 */ /* 0x040fe20000000000 */
[C---:B--2---:R-:W-:Y:S01]  /*1df0*/  FFMA R28, R2.reuse, R28, R30 ;  /* 0x0000001c021c7223 */ /* 0x044fe2000000001e */
[----:B------:R-:W-:Y:S02]  /*1e00*/  FMUL R30, R13, R26 ;  /* 0x0000001a0d1e7220 */ /* 0x000fe40000400000 */
[----:B------:R-:W2:Y:S02]  /*1e10*/  LDG.E.CONSTANT R13, desc[UR8][R22.64+-0x4] ;  /* 0xfffffc08160d7981 */ /* 0x000ea4000c1e9900 */
[----:B------:R-:W-:Y:S01]  /*1e20*/  FFMA R30, R2, R28, R30 ;  /* 0x0000001c021e7223 */ /* 0x000fe2000000001e */
[----:B------:R-:W-:-:S03]  /*1e30*/  FMUL R28, R28, R26 ;  /* 0x0000001a1c1c7220 */ /* 0x000fc60000400000 */
[----:B------:R-:W-:Y:S01]  /*1e40*/  FADD R24, R24, R30 ;  /* 0x0000001e18187221 */ /* 0x000fe20000000000 */
[----:B---3--:R-:W-:Y:S01]  /*1e50*/  FFMA R32, R2, R37, R28 ;  /* 0x0000002502207223 */ /* 0x008fe2000000001c */
[----:B------:R-:W-:Y:S01]  /*1e60*/  FMUL R28, R30, R26 ;  /* 0x0000001a1e1c7220 */ /* 0x000fe20000400000 */
[----:B------:R-:W3:Y:S03]  /*1e70*/  LDG.E.CONSTANT R37, desc[UR8][R22.64] ;  /* 0x0000000816257981 */ /* 0x000ee6000c1e9900 */
[----:B------:R-:W-:Y:S01]  /*1e80*/  FFMA R28, R2, R32, R28 ;  /* 0x00000020021c7223 */ /* 0x000fe2000000001c */
[----:B------:R-:W-:-:S04]  /*1e90*/  FMUL R32, R32, R26 ;  /* 0x0000001a20207220 */ /* 0x000fc80000400000 */
[----:B----4-:R-:W-:Y:S02]  /*1ea0*/  FFMA R32, R2, R35, R32 ;  /* 0x0000002302207223 */ /* 0x010fe40000000020 */
[----:B------:R-:W4:Y:S01]  /*1eb0*/  LDG.E.CONSTANT R35, desc[UR8][R22.64+0x4] ;  /* 0x0000040816237981 */ /* 0x000f22000c1e9900 */
[----:B------:R-:W-:Y:S01]  /*1ec0*/  FADD R24, R24, R28 ;  /* 0x0000001c18187221 */ /* 0x000fe20000000000 */
[----:B------:R-:W-:-:S04]  /*1ed0*/  FMUL R28, R28, R26 ;  /* 0x0000001a1c1c7220 */ /* 0x000fc80000400000 */
[----:B------:R-:W-:Y:S01]  /*1ee0*/  FFMA R28, R2, R32, R28 ;  /* 0x00000020021c7223 */ /* 0x000fe2000000001c */
[----:B------:R-:W-:-:S03]  /*1ef0*/  FMUL R32, R32, R26 ;  /* 0x0000001a20207220 */ /* 0x000fc60000400000 */
[----:B------:R-:W-:Y:S01]  /*1f00*/  FADD R24, R24, R28 ;  /* 0x0000001c18187221 */ /* 0x000fe20000000000 */
[----:B------:R-:W-:Y:S01]  /*1f10*/  FFMA R27, R2, R27, R32 ;  /* 0x0000001b021b7223 */ /* 0x000fe20000000020 */
[----:B------:R-:W-:-:S03]  /*1f20*/  FMUL R28, R28, R26 ;  /* 0x0000001a1c1c7220 */ /* 0x000fc60000400000 */
[-C--:B------:R-:W-:Y:S01]  /*1f30*/  FMUL R30, R27, R26.reuse ;  /* 0x0000001a1b1e7220 */ /* 0x080fe20000400000 */
[C---:B------:R-:W-:Y:S02]  /*1f40*/  FFMA R28, R2.reuse, R27, R28 ;  /* 0x0000001b021c7223 */ /* 0x040fe4000000001c */
[----:B------:R-:W4:Y:S01]  /*1f50*/  LDG.E.CONSTANT R27, desc[UR8][R22.64+0x8] ;  /* 0x00000808161b7981 */ /* 0x000f22000c1e9900 */
[----:B------:R-:W-:Y:S01]  /*1f60*/  FFMA R33, R2, R33, R30 ;  /* 0x0000002102217223 */ /* 0x000fe2000000001e */
[----:B------:R-:W-:Y:S01]  /*1f70*/  FADD R24, R24, R28 ;  /* 0x0000001c18187221 */ /* 0x000fe20000000000 */
[-C--:B------:R-:W-:Y:S02]  /*1f80*/  FMUL R28, R28, R26.reuse ;  /* 0x0000001a1c1c7220 */ /* 0x080fe40000400000 */
[----:B------:R-:W-:Y:S02]  /*1f90*/  FMUL R30, R33, R26 ;  /* 0x0000001a211e7220 */ /* 0x000fe40000400000 */
[----:B------:R-:W-:-:S04]  /*1fa0*/  FFMA R33, R2, R33, R28 ;  /* 0x0000002102217223 */ /* 0x000fc8000000001c */
[----:B------:R-:W-:Y:S01]  /*1fb0*/  FMUL R28, R33, R26 ;  /* 0x0000001a211c7220 */ /* 0x000fe20000400000 */
[----:B------:R-:W-:Y:S02]  /*1fc0*/  FADD R24, R24, R33 ;  /* 0x0000002118187221 */ /* 0x000fe40000000000 */
[----:B------:R-:W4:Y:S01]  /*1fd0*/  LDG.E.CONSTANT R33, desc[UR8][R22.64+0x10] ;  /* 0x0000100816217981 */ /* 0x000f22000c1e9900 */
[----:B-----5:R-:W-:-:S03]  /*1fe0*/  FFMA R30, R2, R31, R30 ;  /* 0x0000001f021e7223 */ /* 0x020fc6000000001e */
[----:B------:R-:W5:Y:S01]  /*1ff0*/  LDG.E.CONSTANT R31, desc[UR8][R22.64+0xc] ;  /* 0x00000c08161f7981 */ /* 0x000f62000c1e9900 */
[----:B------:R-:W-:Y:S01]  /*2000*/  FFMA R28, R2, R30, R28 ;  /* 0x0000001e021c7223 */ /* 0x000fe2000000001c */
[----:B------:R-:W-:-:S04]  /*2010*/  FMUL R30, R30, R26 ;  /* 0x0000001a1e1e7220 */ /* 0x000fc80000400000 */
[----:B--2---:R-:W-:Y:S01]  /*2020*/  FFMA R30, R2, R13, R30 ;  /* 0x0000000d021e7223 */ /* 0x004fe2000000001e */
[----:B------:R-:W-:Y:S01]  /*2030*/  FMUL R13, R28, R26 ;  /* 0x0000001a1c0d7220 */ /* 0x000fe20000400000 */
[----:B------:R-:W-:-:S03]  /*2040*/  FADD R24, R24, R28 ;  /* 0x0000001c18187221 */ /* 0x000fc60000000000 */
[----:B------:R-:W-:Y:S02]  /*2050*/  FFMA R28, R2, R30, R13 ;  /* 0x0000001e021c7223 */ /* 0x000fe4000000000d */
[----:B------:R-:W2:Y:S01]  /*2060*/  LDG.E.CONSTANT R13, desc[UR8][R22.64+0x14] ;  /* 0x00001408160d7981 */ /* 0x000ea2000c1e9900 */
[-C--:B------:R-:W-:Y:S01]  /*2070*/  FMUL R30, R30, R26.reuse ;  /* 0x0000001a1e1e7220 */ /* 0x080fe20000400000 */
[----:B------:R-:W-:Y:S01]  /*2080*/  FADD R24, R24, R28 ;  /* 0x0000001c18187221 */ /* 0x000fe20000000000 */
[----:B------:R-:W-:Y:S02]  /*2090*/  FMUL R28, R28, R26 ;  /* 0x0000001a1c1c7220 */ /* 0x000fe40000400000 */
[C---:B---3--:R-:W-:Y:S02]  /*20a0*/  FFMA R30, R2.reuse, R37, R30 ;  /* 0x00000025021e7223 */ /* 0x048fe4000000001e */
[----:B------:R-:W3:Y:S02]  /*20b0*/  LDG.E.CONSTANT R37, desc[UR8][R22.64+0x18] ;  /* 0x0000180816257981 */ /* 0x000ee4000c1e9900 */
[----:B------:R-:W-:Y:S01]  /*20c0*/  FFMA R28, R2, R30, R28 ;  /* 0x0000001e021c7223 */ /* 0x000fe2000000001c */
[----:B------:R-:W-:-:S04]  /*20d0*/  FMUL R30, R30, R26 ;  /* 0x0000001a1e1e7220 */ /* 0x000fc80000400000 */
[----:B----4-:R-:W-:Y:S02]  /*20e0*/  FFMA R30, R2, R35, R30 ;  /* 0x00000023021e7223 */ /* 0x010fe4000000001e */
[----:B------:R0:W4:Y:S01]  /*20f0*/  LDG.E.CONSTANT R35, desc[UR8][R22.64+0x1c] ;  /* 0x00001c0816237981 */ /* 0x000122000c1e9900 */
[----:B------:R-:W-:Y:S01]  /*2100*/  FADD R24, R24, R28 ;  /* 0x0000001c18187221 */ /* 0x000fe20000000000 */
[----:B------:R-:W-:-:S04]  /*2110*/  FMUL R28, R28, R26 ;  /* 0x0000001a1c1c7220 */ /* 0x000fc80000400000 */
[----:B------:R-:W-:Y:S01]  /*2120*/  FFMA R28, R2, R30, R28 ;  /* 0x0000001e021c7223 */ /* 0x000fe2000000001c */
[----:B------:R-:W-:-:S04]  /*2130*/  FMUL R30, R30, R26 ;  /* 0x0000001a1e1e7220 */ /* 0x000fc80000400000 */
[----:B------:R-:W-:Y:S01]  /*2140*/  FFMA R30, R2, R27, R30 ;  /* 0x0000001b021e7223 */ /* 0x000fe2000000001e */
[----:B------:R-:W-:-:S04]  /*2150*/  FMUL R27, R28, R26 ;  /* 0x0000001a1c1b7220 */ /* 0x000fc80000400000 */
[----:B------:R-:W-:Y:S01]  /*2160*/  FFMA R27, R2, R30, R27 ;  /* 0x0000001e021b7223 */ /* 0x000fe2000000001b */
[----:B------:R-:W-:Y:S01]  /*2170*/  FMUL R30, R30, R26 ;  /* 0x0000001a1e1e7220 */ /* 0x000fe20000400000 */
[----:B------:R-:W-:-:S04]  /*2180*/  FADD R24, R24, R28 ;  /* 0x0000001c18187221 */ /* 0x000fc80000000000 */
[----:B------:R-:W-:Y:S01]  /*2190*/  FADD R24, R24, R27 ;  /* 0x0000001b18187221 */ /* 0x000fe20000000000 */
[----:B------:R-:W-:-:S04]  /*21a0*/  IADD3 R25, PT, PT, R25, 0x10, RZ ;  /* 0x0000001019197810 */ /* 0x000fc80007ffe0ff */
[----:B------:R-:W-:Y:S02]  /*21b0*/  ISETP.NE.AND P1, PT, R25, RZ, PT ;  /* 0x000000ff1900720c */ /* 0x000fe40003f25270 */
[----:B0-----:R-:W-:Y:S02]  /*21c0*/  IADD3 R22, P2, PT, R22, 0x40, RZ ;  /* 0x0000004016167810 */ /* 0x001fe40007f5e0ff */
[----:B------:R-:W-:Y:S02]  /*21d0*/  IADD3 R29, PT, PT, R29, 0x10, RZ ;  /* 0x000000101d1d7810 */ /* 0x000fe40007ffe0ff */
[----:B------:R-:W-:Y:S01]  /*21e0*/  IADD3.X R23, PT, PT, RZ, R23, RZ, P2, !PT ;  /* 0x00000017ff177210 */ /* 0x000fe200017fe4ff */
[----:B-----5:R-:W-:Y:S01]  /*21f0*/  FFMA R30, R2, R31, R30 ;  /* 0x0000001f021e7223 */ /* 0x020fe2000000001e */
[----:B------:R-:W-:-:S04]  /*2200*/  FMUL R31, R27, R26 ;  /* 0x0000001a1b1f7220 */ /* 0x000fc80000400000 */
[----:B------:R-:W-:Y:S01]  /*2210*/  FFMA R31, R2, R30, R31 ;  /* 0x0000001e021f7223 */ /* 0x000fe2000000001f */
[----:B------:R-:W-:-:S04]  /*2220*/  FMUL R30, R30, R26 ;  /* 0x0000001a1e1e7220 */ /* 0x000fc80000400000 */
[----:B------:R-:W-:Y:S01]  /*2230*/  FFMA R30, R2, R33, R30 ;  /* 0x00000021021e7223 */ /* 0x000fe2000000001e */
[----:B------:R-:W-:-:S04]  /*2240*/  FMUL R33, R31, R26 ;  /* 0x0000001a1f217220 */ /* 0x000fc80000400000 */
[----:B------:R-:W-:Y:S01]  /*2250*/  FFMA R33, R2, R30, R33 ;  /* 0x0000001e02217223 */ /* 0x000fe20000000021 */
[----:B------:R-:W-:-:S03]  /*2260*/  FMUL R30, R30, R26 ;  /* 0x0000001a1e1e7220 */ /* 0x000fc60000400000 */
[----:B------:R-:W-:Y:S01]  /*2270*/  FMUL R28, R33, R26 ;  /* 0x0000001a211c7220 */ /* 0x000fe20000400000 */
[----:B--2---:R-:W-:-:S04]  /*2280*/  FFMA R27, R2, R13, R30 ;  /* 0x0000000d021b7223 */ /* 0x004fc8000000001e */
[----:B------:R-:W-:Y:S01]  /*2290*/  FFMA R13, R2, R27, R28 ;  /* 0x0000001b020d7223 */ /* 0x000fe2000000001c */
[-C--:B------:R-:W-:Y:S01]  /*22a0*/  FMUL R28, R27, R26.reuse ;  /* 0x0000001a1b1c7220 */ /* 0x080fe20000400000 */
[----:B------:R-:W-:Y:S02]  /*22b0*/  FADD R24, R24, R31 ;  /* 0x0000001f18187221 */ /* 0x000fe40000000000 */
[----:B------:R-:W-:Y:S01]  /*22c0*/  FMUL R27, R13, R26 ;  /* 0x0000001a0d1b7220 */ /* 0x000fe20000400000 */
[----:B---3--:R-:W-:Y:S01]  /*22d0*/  FFMA R37, R2, R37, R28 ;  /* 0x0000002502257223 */ /* 0x008fe2000000001c */
[----:B------:R-:W-:-:S03]  /*22e0*/  FADD R24, R24, R33 ;  /* 0x0000002118187221 */ /* 0x000fc60000000000 */
[-C--:B------:R-:W-:Y:S01]  /*22f0*/  FMUL R28, R37, R26.reuse ;  /* 0x0000001a251c7220 */ /* 0x080fe20000400000 */
[----:B------:R-:W-:Y:S01]  /*2300*/  FFMA R27, R2, R37, R27 ;  /* 0x00000025021b7223 */ /* 0x000fe2000000001b */
[----:B------:R-:W-:Y:S02]  /*2310*/  FADD R24, R24, R13 ;  /* 0x0000000d18187221 */ /* 0x000fe40000000000 */
[----:B----4-:R-:W-:Y:S01]  /*2320*/  FFMA R31, R2, R35, R28 ;  /* 0x00000023021f7223 */ /* 0x010fe2000000001c */
[----:B------:R-:W-:Y:S01]  /*2330*/  FMUL R13, R27, R26 ;  /* 0x0000001a1b0d7220 */ /* 0x000fe20000400000 */
[----:B------:R-:W-:-:S03]  /*2340*/  FADD R24, R24, R27 ;  /* 0x0000001b18187221 */ /* 0x000fc60000000000 */
[----:B------:R-:W-:-:S04]  /*2350*/  FFMA R13, R2, R31, R13 ;  /* 0x0000001f020d7223 */ /* 0x000fc8000000000d */
[----:B------:R-:W-:Y:S01]  /*2360*/  FADD R24, R24, R13 ;  /* 0x0000000d18187221 */ /* 0x000fe20000000000 */
[----:B------:R-:W-:Y:S06]  /*2370*/  @P1 BRA `(.L_x_75) ;  /* 0xfffffff800681947 */ /* 0x000fec000383ffff */
.L_x_74:
[----:B------:R-:W-:-:S13]  /*2380*/  LOP3.LUT P1, R22, R12, 0xf, RZ, 0xc0, !PT ;  /* 0x0000000f0c167812 */ /* 0x000fda000782c0ff */
        /* <DEDUP_REMOVED lines=15> */
[----:B------:R-:W5:Y:S04]  /*2480*/  LDG.E.CONSTANT R31, desc[UR8][R22.64+0x18] ;  /* 0x00001808161f7981 */ /* 0x000f68000c1e9900 */
[----:B------:R0:W5:Y:S01]  /*2490*/  LDG.E.CONSTANT R28, desc[UR8][R22.64+0x1c] ;  /* 0x00001c08161c7981 */ /* 0x000162000c1e9900 */
[----:B------:R-:W-:Y:S01]  /*24a0*/  FFMA R13, R2, R32, R13 ;  /* 0x00000020020d7223 */ /* 0x000fe2000000000d */
[----:B------:R-:W-:Y:S01]  /*24b0*/  FMUL R32, R32, R26 ;  /* 0x0000001a20207220 */ /* 0x000fe20000400000 */
[----:B------:R-:W-:-:S02]  /*24c0*/  IADD3 R29, PT, PT, R29, 0x8, RZ ;  /* 0x000000081d1d7810 */ /* 0x000fc40007ffe0ff */
[----:B------:R-:W-:Y:S01]  /*24d0*/  FADD R24, R24, R13 ;  /* 0x0000000d18187221 */ /* 0x000fe20000000000 */
[----:B--2---:R-:W-:Y:S01]  /*24e0*/  FFMA R32, R2, R37, R32 ;  /* 0x0000002502207223 */ /* 0x004fe20000000020 */
[----:B------:R-:W-:-:S04]  /*24f0*/  FMUL R37, R13, R26 ;  /* 0x0000001a0d257220 */ /* 0x000fc80000400000 */
[----:B------:R-:W-:Y:S01]  /*2500*/  FFMA R37, R2, R32, R37 ;  /* 0x0000002002257223 */ /* 0x000fe20000000025 */
[----:B------:R-:W-:-:S03]  /*2510*/  FMUL R32, R32, R26 ;  /* 0x0000001a20207220 */ /* 0x000fc60000400000 */
[----:B------:R-:W-:Y:S01]  /*2520*/  FADD R24, R24, R37 ;  /* 0x0000002518187221 */ /* 0x000fe20000000000 */
[----:B---3--:R-:W-:Y:S01]  /*2530*/  FFMA R32, R2, R35, R32 ;  /* 0x0000002302207223 */ /* 0x008fe20000000020 */
[----:B------:R-:W-:-:S04]  /*2540*/  FMUL R35, R37, R26 ;  /* 0x0000001a25237220 */ /* 0x000fc80000400000 */
[----:B------:R-:W-:Y:S01]  /*2550*/  FFMA R35, R2, R32, R35 ;  /* 0x0000002002237223 */ /* 0x000fe20000000023 */
[----:B------:R-:W-:-:S03]  /*2560*/  FMUL R32, R32, R26 ;  /* 0x0000001a20207220 */ /* 0x000fc60000400000 */
[----:B0-----:R-:W-:Y:S01]  /*2570*/  FMUL R22, R35, R26 ;  /* 0x0000001a23167220 */ /* 0x001fe20000400000 */
[----:B----4-:R-:W-:Y:S01]  /*2580*/  FFMA R33, R2, R33, R32 ;  /* 0x0000002102217223 */ /* 0x010fe20000000020 */
[----:B------:R-:W-:-:S03]  /*2590*/  FADD R24, R24, R35 ;  /* 0x0000002318187221 */ /* 0x000fc60000000000 */
[----:B------:R-:W-:Y:S01]  /*25a0*/  FFMA R23, R2, R33, R22 ;  /* 0x0000002102177223 */ /* 0x000fe20000000016 */
[----:B------:R-:W-:-:S03]  /*25b0*/  FMUL R22, R33, R26 ;  /* 0x0000001a21167220 */ /* 0x000fc60000400000 */
[----:B------:R-:W-:Y:S01]  /*25c0*/  FADD R24, R24, R23 ;  /* 0x0000001718187221 */ /* 0x000fe20000000000 */
[----:B------:R-:W-:Y:S01]  /*25d0*/  FFMA R27, R2, R27, R22 ;  /* 0x0000001b021b7223 */ /* 0x000fe20000000016 */
[----:B------:R-:W-:-:S04]  /*25e0*/  FMUL R22, R23, R26 ;  /* 0x0000001a17167220 */ /* 0x000fc80000400000 */
[----:B------:R-:W-:Y:S01]  /*25f0*/  FFMA R13, R2, R27, R22 ;  /* 0x0000001b020d7223 */ /* 0x000fe20000000016 */
[----:B------:R-:W-:-:S03]  /*2600*/  FMUL R22, R27, R26 ;  /* 0x0000001a1b167220 */ /* 0x000fc60000400000 */
[----:B------:R-:W-:Y:S01]  /*2610*/  FMUL R27, R13, R26 ;  /* 0x0000001a0d1b7220 */ /* 0x000fe20000400000 */
[----:B------:R-:W-:Y:S01]  /*2620*/  FFMA R25, R2, R25, R22 ;  /* 0x0000001902197223 */ /* 0x000fe20000000016 */
[----:B------:R-:W-:-:S03]  /*2630*/  FADD R24, R24, R13 ;  /* 0x0000000d18187221 */ /* 0x000fc60000000000 */
[----:B------:R-:W-:Y:S01]  /*2640*/  FMUL R22, R25, R26 ;  /* 0x0000001a19167220 */ /* 0x000fe20000400000 */
[----:B------:R-:W-:-:S04]  /*2650*/  FFMA R27, R2, R25, R27 ;  /* 0x00000019021b7223 */ /* 0x000fc8000000001b */
[----:B------:R-:W-:Y:S01]  /*2660*/  FMUL R23, R27, R26 ;  /* 0x0000001a1b177220 */ /* 0x000fe20000400000 */
[----:B------:R-:W-:Y:S01]  /*2670*/  FADD R24, R24, R27 ;  /* 0x0000001b18187221 */ /* 0x000fe20000000000 */
[----:B-----5:R-:W-:-:S04]  /*2680*/  FFMA R31, R2, R31, R22 ;  /* 0x0000001f021f7223 */ /* 0x020fc80000000016 */
[----:B------:R-:W-:Y:S01]  /*2690*/  FMUL R13, R31, R26 ;  /* 0x0000001a1f0d7220 */ /* 0x000fe20000400000 */
[----:B------:R-:W-:-:S03]  /*26a0*/  FFMA R23, R2, R31, R23 ;  /* 0x0000001f02177223 */ /* 0x000fc60000000017 */
[----:B------:R-:W-:Y:S01]  /*26b0*/  FFMA R31, R2, R28, R13 ;  /* 0x0000001c021f7223 */ /* 0x000fe2000000000d */
[----:B------:R-:W-:Y:S01]  /*26c0*/  FMUL R22, R23, R26 ;  /* 0x0000001a17167220 */ /* 0x000fe20000400000 */
[----:B------:R-:W-:-:S03]  /*26d0*/  FADD R24, R24, R23 ;  /* 0x0000001718187221 */ /* 0x000fc60000000000 */
[----:B------:R-:W-:-:S04]  /*26e0*/  FFMA R13, R2, R31, R22 ;  /* 0x0000001f020d7223 */ /* 0x000fc80000000016 */
[----:B------:R-:W-:-:S07]  /*26f0*/  FADD R24, R24, R13 ;  /* 0x0000000d18187221 */ /* 0x000fce0000000000 */
.L_x_76:
[----:B------:R-:W-:Y:S05]  /*2700*/  @!P2 BRA `(.L_x_73) ;  /* 0x0000000000c0a947 */ /* 0x000fea0003800000 */
[----:B------:R-:W-:Y:S02]  /*2710*/  ISETP.GE.U32.AND P1, PT, R30, 0x4, PT ;  /* 0x000000041e00780c */ /* 0x000fe40003f26070 */
[----:B------:R-:W-:-:S11]  /*2720*/  LOP3.LUT P2, RZ, R12, 0x3, RZ, 0xc0, !PT ;  /* 0x000000030cff7812 */ /* 0x000fd6000784c0ff */
[----:B------:R-:W-:Y:S05]  /*2730*/  @!P1 BRA `(.L_x_77) ;  /* 0x0000000000689947 */ /* 0x000fea0003800000 */
[----:B------:R-:W-:-:S05]  /*2740*/  IMAD.WIDE.U32 R22, R29, 0x4, R20 ;  /* 0x000000041d167825 */ /* 0x000fca00078e0014 */
[----:B------:R-:W5:Y:S04]  /*2750*/  LDG.E.CONSTANT R33, desc[UR8][R22.64] ;  /* 0x0000000816217981 */ /* 0x000f68000c1e9900 */
[----:B------:R-:W2:Y:S04]  /*2760*/  LDG.E.CONSTANT R35, desc[UR8][R22.64+0x4] ;  /* 0x0000040816237981 */ /* 0x000ea8000c1e9900 */
[----:B------:R-:W3:Y:S04]  /*2770*/  LDG.E.CONSTANT R25, desc[UR8][R22.64+0x8] ;  /* 0x0000080816197981 */ /* 0x000ee8000c1e9900 */
[----:B------:R0:W4:Y:S01]  /*2780*/  LDG.E.CONSTANT R27, desc[UR8][R22.64+0xc] ;  /* 0x00000c08161b7981 */ /* 0x000122000c1e9900 */
[-C--:B------:R-:W-:Y:S01]  /*2790*/  FMUL R31, R31, R26.reuse ;  /* 0x0000001a1f1f7220 */ /* 0x080fe20000400000 */
[----:B------:R-:W-:Y:S01]  /*27a0*/  FMUL R28, R13, R26 ;  /* 0x0000001a0d1c7220 */ /* 0x000fe20000400000 */
[----:B------:R-:W-:-:S02]  /*27b0*/  IADD3 R29, PT, PT, R29, 0x4, RZ ;  /* 0x000000041d1d7810 */ /* 0x000fc40007ffe0ff */
[----:B-----5:R-:W-:-:S04]  /*27c0*/  FFMA R31, R2, R33, R31 ;  /* 0x00000021021f7223 */ /* 0x020fc8000000001f */
[----:B------:R-:W-:Y:S01]  /*27d0*/  FMUL R30, R31, R26 ;  /* 0x0000001a1f1e7220 */ /* 0x000fe20000400000 */
[----:B------:R-:W-:-:S03]  /*27e0*/  FFMA R31, R2, R31, R28 ;  /* 0x0000001f021f7223 */ /* 0x000fc6000000001c */
[----:B--2---:R-:W-:Y:S01]  /*27f0*/  FFMA R35, R2, R35, R30 ;  /* 0x0000002302237223 */ /* 0x004fe2000000001e */
[-C--:B------:R-:W-:Y:S01]  /*2800*/  FMUL R28, R31, R26.reuse ;  /* 0x0000001a1f1c7220 */ /* 0x080fe20000400000 */
[----:B------:R-:W-:Y:S02]  /*2810*/  FADD R24, R24, R31 ;  /* 0x0000001f18187221 */ /* 0x000fe40000000000 */
[----:B------:R-:W-:Y:S01]  /*2820*/  FMUL R30, R35, R26 ;  /* 0x0000001a231e7220 */ /* 0x000fe20000400000 */
[----:B------:R-:W-:-:S03]  /*2830*/  FFMA R35, R2, R35, R28 ;  /* 0x0000002302237223 */ /* 0x000fc6000000001c */
[----:B---3--:R-:W-:Y:S01]  /*2840*/  FFMA R25, R2, R25, R30 ;  /* 0x0000001902197223 */ /* 0x008fe2000000001e */
[-C--:B------:R-:W-:Y:S01]  /*2850*/  FMUL R13, R35, R26.reuse ;  /* 0x0000001a230d7220 */ /* 0x080fe20000400000 */
[----:B------:R-:W-:Y:S02]  /*2860*/  FADD R24, R24, R35 ;  /* 0x0000002318187221 */ /* 0x000fe40000000000 */
[----:B0-----:R-:W-:Y:S01]  /*2870*/  FMUL R22, R25, R26 ;  /* 0x0000001a19167220 */ /* 0x001fe20000400000 */
[----:B------:R-:W-:-:S03]  /*2880*/  FFMA R13, R2, R25, R13 ;  /* 0x00000019020d7223 */ /* 0x000fc6000000000d */
[----:B----4-:R-:W-:Y:S01]  /*2890*/  FFMA R31, R2, R27, R22 ;  /* 0x0000001b021f7223 */ /* 0x010fe20000000016 */
[----:B------:R-:W-:Y:S01]  /*28a0*/  FMUL R22, R13, R26 ;  /* 0x0000001a0d167220 */ /* 0x000fe20000400000 */
[----:B------:R-:W-:-:S03]  /*28b0*/  FADD R24, R24, R13 ;  /* 0x0000000d18187221 */ /* 0x000fc60000000000 */
[----:B------:R-:W-:-:S04]  /*28c0*/  FFMA R13, R2, R31, R22 ;  /* 0x0000001f020d7223 */ /* 0x000fc80000000016 */
[----:B------:R-:W-:-:S07]  /*28d0*/  FADD R24, R24, R13 ;  /* 0x0000000d18187221 */ /* 0x000fce0000000000 */
.L_x_77:
[----:B------:R-:W-:Y:S05]  /*28e0*/  @!P2 BRA `(.L_x_73) ;  /* 0x000000000048a947 */ /* 0x000fea0003800000 */
[----:B------:R-:W-:Y:S01]  /*28f0*/  IMAD.WIDE.U32 R22, R29, 0x4, R18 ;  /* 0x000000041d167825 */ /* 0x000fe200078e0012 */
[----:B------:R-:W-:Y:S02]  /*2900*/  LOP3.LUT R25, R12, 0x3, RZ, 0xc0, !PT ;  /* 0x000000030c197812 */ /* 0x000fe400078ec0ff */
[----:B------:R-:W-:Y:S02]  /*2910*/  IADD3 R22, P1, PT, R22, R16, RZ ;  /* 0x0000001016167210 */ /* 0x000fe40007f3e0ff */
[----:B------:R-:W-:Y:S02]  /*2920*/  IADD3 R25, PT, PT, -R25, RZ, RZ ;  /* 0x000000ff19197210 */ /* 0x000fe40007ffe1ff */
[----:B------:R-:W-:-:S09]  /*2930*/  IADD3.X R27, PT, PT, R23, R17, RZ, P1, !PT ;  /* 0x00000011171b7210 */ /* 0x000fd20000ffe4ff */
.L_x_78:
[----:B------:R-:W-:-:S06]  /*2940*/  MOV R23, R27 ;  /* 0x0000001b00177202 */ /* 0x000fcc0000000f00 */
[----:B------:R0:W5:Y:S01]  /*2950*/  LDG.E.CONSTANT R23, desc[UR8][R22.64] ;  /* 0x0000000816177981 */ /* 0x000162000c1e9900 */
[----:B------:R-:W-:Y:S01]  /*2960*/  IADD3 R25, PT, PT, R25, 0x1, RZ ;  /* 0x0000000119197810 */ /* 0x000fe20007ffe0ff */
[-C--:B------:R-:W-:Y:S01]  /*2970*/  FMUL R31, R31, R26.reuse ;  /* 0x0000001a1f1f7220 */ /* 0x080fe20000400000 */
[----:B------:R-:W-:Y:S01]  /*2980*/  FMUL R28, R13, R26 ;  /* 0x0000001a0d1c7220 */ /* 0x000fe20000400000 */
[----:B------:R-:W-:Y:S02]  /*2990*/  IADD3 R29, PT, PT, R29, 0x1, RZ ;  /* 0x000000011d1d7810 */ /* 0x000fe40007ffe0ff */
[----:B------:R-:W-:Y:S02]  /*29a0*/  ISETP.NE.AND P1, PT, R25, RZ, PT ;  /* 0x000000ff1900720c */ /* 0x000fe40003f25270 */
[----:B0-----:R-:W-:-:S04]  /*29b0*/  IADD3 R22, P2, PT, R22, 0x4, RZ ;  /* 0x0000000416167810 */ /* 0x001fc80007f5e0ff */
[----:B------:R-:W-:Y:S01]  /*29c0*/  IADD3.X R27, PT, PT, RZ, R27, RZ, P2, !PT ;  /* 0x0000001bff1b7210 */ /* 0x000fe200017fe4ff */
[----:B-----5:R-:W-:-:S04]  /*29d0*/  FFMA R31, R2, R23, R31 ;  /* 0x00000017021f7223 */ /* 0x020fc8000000001f */
[----:B------:R-:W-:-:S04]  /*29e0*/  FFMA R13, R2, R31, R28 ;  /* 0x0000001f020d7223 */ /* 0x000fc8000000001c */
[----:B------:R-:W-:Y:S01]  /*29f0*/  FADD R24, R13, R24 ;  /* 0x000000180d187221 */ /* 0x000fe20000000000 */
[----:B------:R-:W-:Y:S06]  /*2a00*/  @P1 BRA `(.L_x_78) ;  /* 0xfffffffc00cc1947 */ /* 0x000fec000383ffff */
.L_x_73:
        /* <DEDUP_REMOVED lines=16> */
.L_x_81:
[----:B------:R-:W5:Y:S04]  /*2b10*/  LDG.E.CONSTANT R30, desc[UR8][R22.64+-0x10] ;  /* 0xfffff008161e7981 */ /* 0x000f68000c1e9900 */
[----:B------:R-:W2:Y:S04]  /*2b20*/  LDG.E.CONSTANT R37, desc[UR8][R22.64+-0xc] ;  /* 0xfffff40816257981 */ /* 0x000ea8000c1e9900 */
[----:B------:R-:W3:Y:S04]  /*2b30*/  LDG.E.CONSTANT R35, desc[UR8][R22.64+-0x8] ;  /* 0xfffff80816237981 */ /* 0x000ee8000c1e9900 */
[----:B------:R-:W4:Y:S01]  /*2b40*/  LDG.E.CONSTANT R33, desc[UR8][R22.64+-0x4] ;  /* 0xfffffc0816217981 */ /* 0x000f22000c1e9900 */
[-C--:B------:R-:W-:Y:S01]  /*2b50*/  FMUL R31, R31, R26.reuse ;  /* 0x0000001a1f1f7220 */ /* 0x080fe20000400000 */
[----:B------:R-:W-:-:S02]  /*2b60*/  FMUL R32, R27, R26 ;  /* 0x0000001a1b207220 */ /* 0x000fc40000400000 */
[----:B------:R-:W4:Y:S01]  /*2b70*/  LDG.E.CONSTANT R27, desc[UR8][R22.64+0x4] ;  /* 0x00000408161b7981 */ /* 0x000f22000c1e9900 */
[C---:B-----5:R-:W-:Y:S01]  /*2b80*/  FFMA R30, R2.reuse, R30, R31 ;  /* 0x0000001e021e7223 */ /* 0x060fe2000000001f */
[----:B------:R-:W-:Y:S02]  /*2b90*/  FMUL R31, R13, R26 ;  /* 0x0000001a0d1f7220 */ /* 0x000fe40000400000 */
[----:B------:R-:W5:Y:S02]  /*2ba0*/  LDG.E.CONSTANT R13, desc[UR8][R22.64] ;  /* 0x00000008160d7981 */ /* 0x000f64000c1e9900 */
[----:B------:R-:W-:Y:S01]  /*2bb0*/  FFMA R31, R2, R30, R31 ;  /* 0x0000001e021f7223 */ /* 0x000fe2000000001f */
[----:B------:R-:W-:-:S03]  /*2bc0*/  FMUL R30, R30, R26 ;  /* 0x0000001a1e1e7220 */ /* 0x000fc60000400000 */
[C---:B------:R-:W-:Y:S01]  /*2bd0*/  FFMA R32, R2.reuse, R31, R32 ;  /* 0x0000001f02207223 */ /* 0x040fe20000000020 */
[----:B--2---:R-:W-:Y:S01]  /*2be0*/  FFMA R37, R2, R37, R30 ;  /* 0x0000002502257223 */ /* 0x004fe2000000001e */
[----:B------:R-:W-:-:S03]  /*2bf0*/  FMUL R31, R31, R26 ;  /* 0x0000001a1f1f7220 */ /* 0x000fc60000400000 */
[-C--:B------:R-:W-:Y:S01]  /*2c00*/  FMUL R34, R37, R26.reuse ;  /* 0x0000001a25227220 */ /* 0x080fe20000400000 */
[----:B------:R-:W-:Y:S01]  /*2c10*/  FFMA R30, R2, R37, R31 ;  /* 0x00000025021e7223 */ /* 0x000fe2000000001f */
[----:B------:R-:W-:Y:S02]  /*2c20*/  FMUL R31, R32, R26 ;  /* 0x0000001a201f7220 */ /* 0x000fe40000400000 */
[C---:B---3--:R-:W-:Y:S02]  /*2c30*/  FFMA R34, R2.reuse, R35, R34 ;  /* 0x0000002302227223 */ /* 0x048fe40000000022 */
[----:B------:R-:W-:Y:S02]  /*2c40*/  FFMA R35, R2, R30, R31 ;  /* 0x0000001e02237223 */ /* 0x000fe4000000001f */
[----:B------:R-:W2:Y:S01]  /*2c50*/  LDG.E.CONSTANT R31, desc[UR8][R22.64+0x8] ;  /* 0x00000808161f7981 */ /* 0x000ea2000c1e9900 */
[-C--:B------:R-:W-:Y:S01]  /*2c60*/  FMUL R37, R30, R26.reuse ;  /* 0x0000001a1e257220 */ /* 0x080fe20000400000 */
[----:B------:R-:W-:-:S04]  /*2c70*/  FMUL R30, R34, R26 ;  /* 0x0000001a221e7220 */ /* 0x000fc80000400000 */
[----:B----4-:R-:W-:Y:S02]  /*2c80*/  FFMA R30, R2, R33, R30 ;  /* 0x00000021021e7223 */ /* 0x010fe4000000001e */
[----:B------:R0:W3:Y:S01]  /*2c90*/  LDG.E.CONSTANT R33, desc[UR8][R22.64+0xc] ;  /* 0x00000c0816217981 */ /* 0x0000e2000c1e9900 */
[----:B------:R-:W-:Y:S01]  /*2ca0*/  FADD R28, R32, R28 ;  /* 0x0000001c201c7221 */ /* 0x000fe20000000000 */
[----:B------:R-:W-:-:S03]  /*2cb0*/  FFMA R37, R2, R34, R37 ;  /* 0x0000002202257223 */ /* 0x000fc60000000025 */
[----:B------:R-:W-:Y:S01]  /*2cc0*/  FADD R28, R28, R35 ;  /* 0x000000231c1c7221 */ /* 0x000fe20000000000 */
[----:B------:R-:W-:-:S04]  /*2cd0*/  FMUL R35, R35, R26 ;  /* 0x0000001a23237220 */ /* 0x000fc80000400000 */
[----:B------:R-:W-:Y:S01]  /*2ce0*/  FFMA R32, R2, R37, R35 ;  /* 0x0000002502207223 */ /* 0x000fe20000000023 */
[----:B------:R-:W-:-:S04]  /*2cf0*/  FMUL R35, R37, R26 ;  /* 0x0000001a25237220 */ /* 0x000fc80000400000 */
[----:B------:R-:W-:Y:S01]  /*2d00*/  FFMA R35, R2, R30, R35 ;  /* 0x0000001e02237223 */ /* 0x000fe20000000023 */
[----:B------:R-:W-:Y:S01]  /*2d10*/  FMUL R30, R30, R26 ;  /* 0x0000001a1e1e7220 */ /* 0x000fe20000400000 */
        /* <DEDUP_REMOVED lines=9> */
[-C--:B------:R-:W-:Y:S01]  /*2db0*/  FMUL R30, R35, R26.reuse ;  /* 0x0000001a231e7220 */ /* 0x080fe20000400000 */
[----:B------:R-:W-:-:S03]  /*2dc0*/  FMUL R32, R37, R26 ;  /* 0x0000001a25207220 */ /* 0x000fc60000400000 */
[C---:B------:R-:W-:Y:S01]  /*2dd0*/  FFMA R37, R2.reuse, R37, R30 ;  /* 0x0000002502257223 */ /* 0x040fe2000000001e */
[-C--:B------:R-:W-:Y:S01]  /*2de0*/  FMUL R30, R13, R26.reuse ;  /* 0x0000001a0d1e7220 */ /* 0x080fe20000400000 */
[C---:B------:R-:W-:Y:S02]  /*2df0*/  FFMA R35, R2.reuse, R27, R32 ;  /* 0x0000001b02237223 */ /* 0x040fe40000000020 */
[-C--:B------:R-:W-:Y:S01]  /*2e00*/  FMUL R32, R37, R26.reuse ;  /* 0x0000001a25207220 */ /* 0x080fe20000400000 */
[----:B------:R-:W-:Y:S01]  /*2e10*/  FFMA R27, R2, R37, R30 ;  /* 0x00000025021b7223 */ /* 0x000fe2000000001e */
[----:B------:R-:W-:Y:S02]  /*2e20*/  FADD R28, R28, R13 ;  /* 0x0000000d1c1c7221 */ /* 0x000fe40000000000 */
[----:B------:R-:W-:Y:S01]  /*2e30*/  FFMA R13, R2, R35, R32 ;  /* 0x00000023020d7223 */ /* 0x000fe20000000020 */
[-C--:B------:R-:W-:Y:S01]  /*2e40*/  FMUL R32, R35, R26.reuse ;  /* 0x0000001a23207220 */ /* 0x080fe20000400000 */
[----:B------:R-:W-:-:S03]  /*2e50*/  FMUL R30, R27, R26 ;  /* 0x0000001a1b1e7220 */ /* 0x000fc60000400000 */
[C---:B--2---:R-:W-:Y:S01]  /*2e60*/  FFMA R35, R2.reuse, R31, R32 ;  /* 0x0000001f02237223 */ /* 0x044fe20000000020 */
[----:B------:R-:W-:Y:S01]  /*2e70*/  FFMA R31, R2, R13, R30 ;  /* 0x0000000d021f7223 */ /* 0x000fe2000000001e */
[-C--:B------:R-:W-:Y:S01]  /*2e80*/  FMUL R30, R13, R26.reuse ;  /* 0x0000001a0d1e7220 */ /* 0x080fe20000400000 */
[----:B------:R-:W-:Y:S02]  /*2e90*/  FADD R28, R28, R27 ;  /* 0x0000001b1c1c7221 */ /* 0x000fe40000000000 */
[-C--:B------:R-:W-:Y:S01]  /*2ea0*/  FMUL R27, R31, R26.reuse ;  /* 0x0000001a1f1b7220 */ /* 0x080fe20000400000 */
[----:B------:R-:W-:Y:S01]  /*2eb0*/  FFMA R13, R2, R35, R30 ;  /* 0x00000023020d7223 */ /* 0x000fe2000000001e */
[-C--:B------:R-:W-:Y:S01]  /*2ec0*/  FMUL R30, R35, R26.reuse ;  /* 0x0000001a231e7220 */ /* 0x080fe20000400000 */
[----:B------:R-:W-:Y:S02]  /*2ed0*/  FADD R28, R28, R31 ;  /* 0x0000001f1c1c7221 */ /* 0x000fe40000000000 */
[C---:B------:R-:W-:Y:S01]  /*2ee0*/  FFMA R27, R2.reuse, R13, R27 ;  /* 0x0000000d021b7223 */ /* 0x040fe2000000001b */
[----:B---3--:R-:W-:Y:S01]  /*2ef0*/  FFMA R31, R2, R33, R30 ;  /* 0x00000021021f7223 */ /* 0x008fe2000000001e */
[----:B------:R-:W-:-:S02]  /*2f00*/  FMUL R13, R13, R26 ;  /* 0x0000001a0d0d7220 */ /* 0x000fc40000400000 */
[----:B------:R-:W-:Y:S02]  /*2f10*/  FMUL R30, R27, R26 ;  /* 0x0000001a1b1e7220 */ /* 0x000fe40000400000 */
[----:B------:R-:W-:Y:S01]  /*2f20*/  FFMA R13, R2, R31, R13 ;  /* 0x0000001f020d7223 */ /* 0x000fe2000000000d */
[----:B------:R-:W-:-:S03]  /*2f30*/  FADD R28, R28, R27 ;  /* 0x0000001b1c1c7221 */ /* 0x000fc60000000000 */
[----:B------:R-:W-:-:S04]  /*2f40*/  FFMA R27, R2, R13, R30 ;  /* 0x0000000d021b7223 */ /* 0x000fc8000000001e */
[----:B------:R-:W-:Y:S01]  /*2f50*/  FADD R28, R28, R27 ;  /* 0x0000001b1c1c7221 */ /* 0x000fe20000000000 */
[----:B------:R-:W-:Y:S06]  /*2f60*/  @P1 BRA `(.L_x_81) ;  /* 0xfffffff800e81947 */ /* 0x000fec000383ffff */
.L_x_80:
[C---:B------:R-:W-:Y:S02]  /*2f70*/  LOP3.LUT P1, R22, R12.reuse, 0x7, RZ, 0xc0, !PT ;  /* 0x000000070c167812 */ /* 0x040fe4000782c0ff */
[----:B------:R-:W-:-:S11]  /*2f80*/  IADD3 R29, PT, PT, R12, R29, RZ ;  /* 0x0000001d0c1d7210 */ /* 0x000fd60007ffe0ff */
[----:B------:R-:W-:Y:S05]  /*2f90*/  @!P1 BRA `(.L_x_79) ;  /* 0x0000000400109947 */ /* 0x000fea0003800000 */
[----:B------:R-:W-:-:S13]  /*2fa0*/  ISETP.GE.U32.AND P1, PT, R22, 0x4, PT ;  /* 0x000000041600780c */ /* 0x000fda0003f26070 */
[----:B------:R-:W-:Y:S05]  /*2fb0*/  @!P1 BRA `(.L_x_82) ;  /* 0x0000000000889947 */ /* 0x000fea0003800000 */
[----:B------:R-:W-:-:S05]  /*2fc0*/  IMAD.WIDE.U32 R22, R25, 0x4, R20 ;  /* 0x0000000419167825 */ /* 0x000fca00078e0014 */
[----:B------:R-:W5:Y:S04]  /*2fd0*/  LDG.E.CONSTANT R24, desc[UR8][R22.64] ;  /* 0x0000000816187981 */ /* 0x000f68000c1e9900 */
[----:B------:R-:W2:Y:S04]  /*2fe0*/  LDG.E.CONSTANT R35, desc[UR8][R22.64+0x4] ;  /* 0x0000040816237981 */ /* 0x000ea8000c1e9900 */
[----:B------:R-:W3:Y:S04]  /*2ff0*/  LDG.E.CONSTANT R33, desc[UR8][R22.64+0x8] ;  /* 0x0000080816217981 */ /* 0x000ee8000c1e9900 */
[----:B------:R0:W4:Y:S01]  /*3000*/  LDG.E.CONSTANT R37, desc[UR8][R22.64+0xc] ;  /* 0x00000c0816257981 */ /* 0x000122000c1e9900 */
[----:B------:R-:W-:Y:S01]  /*3010*/  FMUL R31, R31, R26 ;  /* 0x0000001a1f1f7220 */ /* 0x000fe20000400000 */
[----:B------:R-:W-:-:S03]  /*3020*/  IADD3 R25, PT, PT, R25, 0x4, RZ ;  /* 0x0000000419197810 */ /* 0x000fc60007ffe0ff */
[----:B-----5:R-:W-:Y:S01]  /*3030*/  FFMA R31, R2, R24, R31 ;  /* 0x00000018021f7223 */ /* 0x020fe2000000001f */
[----:B------:R-:W-:-:S03]  /*3040*/  FMUL R24, R13, R26 ;  /* 0x0000001a0d187220 */ /* 0x000fc60000400000 */
[-C--:B------:R-:W-:Y:S01]  /*3050*/  FMUL R30, R31, R26.reuse ;  /* 0x0000001a1f1e7220 */ /* 0x080fe20000400000 */
[C---:B------:R-:W-:Y:S01]  /*3060*/  FFMA R13, R2.reuse, R31, R24 ;  /* 0x0000001f020d7223 */ /* 0x040fe20000000018 */
[-C--:B------:R-:W-:Y:S02]  /*3070*/  FMUL R24, R27, R26.reuse ;  /* 0x0000001a1b187220 */ /* 0x080fe40000400000 */
[C---:B--2---:R-:W-:Y:S01]  /*3080*/  FFMA R35, R2.reuse, R35, R30 ;  /* 0x0000002302237223 */ /* 0x044fe2000000001e */
[-C--:B------:R-:W-:Y:S01]  /*3090*/  FMUL R30, R13, R26.reuse ;  /* 0x0000001a0d1e7220 */ /* 0x080fe20000400000 */
[C---:B------:R-:W-:Y:S02]  /*30a0*/  FFMA R13, R2.reuse, R13, R24 ;  /* 0x0000000d020d7223 */ /* 0x040fe40000000018 */
[-C--:B------:R-:W-:Y:S01]  /*30b0*/  FMUL R24, R35, R26.reuse ;  /* 0x0000001a23187220 */ /* 0x080fe20000400000 */
[----:B------:R-:W-:Y:S01]  /*30c0*/  FFMA R35, R2, R35, R30 ;  /* 0x0000002302237223 */ /* 0x000fe2000000001e */
[-C--:B0-----:R-:W-:Y:S01]  /*30d0*/  FMUL R22, R13, R26.reuse ;  /* 0x0000001a0d167220 */ /* 0x081fe20000400000 */
[----:B------:R-:W-:Y:S01]  /*30e0*/  FADD R13, R28, R13 ;  /* 0x0000000d1c0d7221 */ /* 0x000fe20000000000 */
[C---:B---3--:R-:W-:Y:S01]  /*30f0*/  FFMA R33, R2.reuse, R33, R24 ;  /* 0x0000002102217223 */ /* 0x048fe20000000018 */
[----:B------:R-:W-:Y:S01]  /*3100*/  FMUL R24, R35, R26 ;  /* 0x0000001a23187220 */ /* 0x000fe20000400000 */
[----:B------:R-:W-:-:S02]  /*3110*/  FFMA R22, R2, R35, R22 ;  /* 0x0000002302167223 */ /* 0x000fc40000000016 */
[-C--:B------:R-:W-:Y:S01]  /*3120*/  FMUL R31, R33, R26.reuse ;  /* 0x0000001a211f7220 */ /* 0x080fe20000400000 */
[----:B------:R-:W-:Y:S01]  /*3130*/  FFMA R23, R2, R33, R24 ;  /* 0x0000002102177223 */ /* 0x000fe20000000018 */
[-C--:B------:R-:W-:Y:S01]  /*3140*/  FMUL R24, R22, R26.reuse ;  /* 0x0000001a16187220 */ /* 0x080fe20000400000 */
[----:B------:R-:W-:Y:S01]  /*3150*/  FADD R22, R13, R22 ;  /* 0x000000160d167221 */ /* 0x000fe20000000000 */
[C---:B----4-:R-:W-:Y:S02]  /*3160*/  FFMA R31, R2.reuse, R37, R31 ;  /* 0x00000025021f7223 */ /* 0x050fe4000000001f */
[----:B------:R-:W-:Y:S01]  /*3170*/  FFMA R27, R2, R23, R24 ;  /* 0x00000017021b7223 */ /* 0x000fe20000000018 */
[----:B------:R-:W-:-:S03]  /*3180*/  FMUL R23, R23, R26 ;  /* 0x0000001a17177220 */ /* 0x000fc60000400000 */
[----:B------:R-:W-:Y:S01]  /*3190*/  FMUL R24, R27, R26 ;  /* 0x0000001a1b187220 */ /* 0x000fe20000400000 */
[----:B------:R-:W-:Y:S01]  /*31a0*/  FFMA R13, R2, R31, R23 ;  /* 0x0000001f020d7223 */ /* 0x000fe20000000017 */
[----:B------:R-:W-:-:S03]  /*31b0*/  FADD R22, R22, R27 ;  /* 0x0000001b16167221 */ /* 0x000fc60000000000 */
[----:B------:R-:W-:-:S04]  /*31c0*/  FFMA R27, R2, R13, R24 ;  /* 0x0000000d021b7223 */ /* 0x000fc80000000018 */
[----:B------:R-:W-:-:S07]  /*31d0*/  FADD R28, R22, R27 ;  /* 0x0000001b161c7221 */ /* 0x000fce0000000000 */
.L_x_82:
[----:B------:R-:W-:-:S13]  /*31e0*/  LOP3.LUT P1, R22, R12, 0x3, RZ, 0xc0, !PT ;  /* 0x000000030c167812 */ /* 0x000fda000782c0ff */
[----:B------:R-:W-:Y:S05]  /*31f0*/  @!P1 BRA `(.L_x_79) ;  /* 0x0000000000789947 */ /* 0x000fea0003800000 */
[----:B------:R-:W-:Y:S02]  /*3200*/  ISETP.NE.AND P1, PT, R22, 0x1, PT ;  /* 0x000000011600780c */ /* 0x000fe40003f25270 */
[----:B------:R-:W-:-:S04]  /*3210*/  LOP3.LUT R24, R12, 0x1, RZ, 0xc0, !PT ;  /* 0x000000010c187812 */ /* 0x000fc800078ec0ff */
[----:B------:R-:W-:-:S07]  /*3220*/  ISETP.NE.U32.AND P2, PT, R24, 0x1, PT ;  /* 0x000000011800780c */ /* 0x000fce0003f45070 */
[----:B------:R-:W-:-:S05]  /*3230*/  @P1 IMAD.WIDE.U32 R22, R25, 0x4, R20 ;  /* 0x0000000419161825 */ /* 0x000fca00078e0014 */
[----:B------:R-:W5:Y:S01]  /*3240*/  @P1 LDG.E.CONSTANT R35, desc[UR8][R22.64] ;  /* 0x0000000816231981 */ /* 0x000f62000c1e9900 */
[----:B------:R-:W-:-:S03]  /*3250*/  @P1 IADD3 R25, PT, PT, R25, 0x2, RZ ;  /* 0x0000000219191810 */ /* 0x000fc60007ffe0ff */
[----:B------:R-:W2:Y:S02]  /*3260*/  @P1 LDG.E.CONSTANT R33, desc[UR8][R22.64+0x4] ;  /* 0x0000040816211981 */ /* 0x000ea4000c1e9900 */
[----:B------:R-:W-:-:S06]  /*3270*/  @!P2 IMAD.WIDE.U32 R24, R25, 0x4, R20 ;  /* 0x000000041918a825 */ /* 0x000fcc00078e0014 */
[----:B------:R-:W3:Y:S01]  /*3280*/  @!P2 LDG.E.CONSTANT R25, desc[UR8][R24.64] ;  /* 0x000000081819a981 */ /* 0x000ee2000c1e9900 */
[-C--:B------:R-:W-:Y:S01]  /*3290*/  @P1 FMUL R37, R31, R26.reuse ;  /* 0x0000001a1f251220 */ /* 0x080fe20000400000 */
[----:B------:R-:W-:-:S03]  /*32a0*/  @P1 FMUL R30, R13, R26 ;  /* 0x0000001a0d1e1220 */ /* 0x000fc60000400000 */
[----:B-----5:R-:W-:-:S04]  /*32b0*/  @P1 FFMA R35, R2, R35, R37 ;  /* 0x0000002302231223 */ /* 0x020fc80000000025 */
[-C--:B------:R-:W-:Y:S01]  /*32c0*/  @P1 FMUL R32, R35, R26.reuse ;  /* 0x0000001a23201220 */ /* 0x080fe20000400000 */
[C---:B------:R-:W-:Y:S01]  /*32d0*/  @P1 FFMA R35, R2.reuse, R35, R30 ;  /* 0x0000002302231223 */ /* 0x040fe2000000001e */
[-C--:B------:R-:W-:Y:S02]  /*32e0*/  @P1 FMUL R30, R27, R26.reuse ;  /* 0x0000001a1b1e1220 */ /* 0x080fe40000400000 */
[C---:B--2---:R-:W-:Y:S01]  /*32f0*/  @P1 FFMA R31, R2.reuse, R33, R32 ;  /* 0x00000021021f1223 */ /* 0x044fe20000000020 */
[-C--:B------:R-:W-:Y:S01]  /*3300*/  @P1 FMUL R32, R35, R26.reuse ;  /* 0x0000001a23201220 */ /* 0x080fe20000400000 */
[C---:B------:R-:W-:Y:S02]  /*3310*/  @P1 FFMA R35, R2.reuse, R35, R30 ;  /* 0x0000002302231223 */ /* 0x040fe4000000001e */
[-C--:B------:R-:W-:Y:S01]  /*3320*/  @!P2 FMUL R30, R31, R26.reuse ;  /* 0x0000001a1f1ea220 */ /* 0x080fe20000400000 */
[----:B------:R-:W-:Y:S01]  /*3330*/  @P1 FFMA R13, R2, R31, R32 ;  /* 0x0000001f020d1223 */ /* 0x000fe20000000020 */
[----:B------:R-:W-:-:S02]  /*3340*/  @P1 FMUL R22, R35, R26 ;  /* 0x0000001a23161220 */ /* 0x000fc40000400000 */
[C---:B---3--:R-:W-:Y:S01]  /*3350*/  @!P2 FFMA R31, R2.reuse, R25, R30 ;  /* 0x00000019021fa223 */ /* 0x048fe2000000001e */
[-C--:B------:R-:W-:Y:S01]  /*3360*/  @!P2 FMUL R24, R13, R26.reuse ;  /* 0x0000001a0d18a220 */ /* 0x080fe20000400000 */
[----:B------:R-:W-:Y:S01]  /*3370*/  @P1 FFMA R27, R2, R13, R22 ;  /* 0x0000000d021b1223 */ /* 0x000fe20000000016 */
[----:B------:R-:W-:Y:S02]  /*3380*/  @P1 FADD R22, R28, R35 ;  /* 0x000000231c161221 */ /* 0x000fe40000000000 */
[----:B------:R-:W-:Y:S01]  /*3390*/  @!P2 FFMA R13, R2, R31, R24 ;  /* 0x0000001f020da223 */ /* 0x000fe20000000018 */
[----:B------:R-:W-:Y:S01]  /*33a0*/  @!P2 FMUL R24, R27, R26 ;  /* 0x0000001a1b18a220 */ /* 0x000fe20000400000 */
[----:B------:R-:W-:-:S03]  /*33b0*/  @P1 FADD R28, R22, R27 ;  /* 0x0000001b161c1221 */ /* 0x000fc60000000000 */
[----:B------:R-:W-:-:S04]  /*33c0*/  @!P2 FFMA R27, R2, R13, R24 ;  /* 0x0000000d021ba223 */ /* 0x000fc80000000018 */
[----:B------:R-:W-:-:S07]  /*33d0*/  @!P2 FADD R28, R28, R27 ;  /* 0x0000001b1c1ca221 */ /* 0x000fce0000000000 */
.L_x_79:
        /* <DEDUP_REMOVED lines=15> */
.L_x_85:
[----:B------:R-:W5:Y:S04]  /*34d0*/  LDG.E.CONSTANT R30, desc[UR8][R18.64+-0x10] ;  /* 0xfffff008121e7981 */ /* 0x000f68000c1e9900 */
[----:B------:R-:W2:Y:S04]  /*34e0*/  LDG.E.CONSTANT R37, desc[UR8][R18.64+-0xc] ;  /* 0xfffff40812257981 */ /* 0x000ea8000c1e9900 */
[----:B------:R-:W3:Y:S04]  /*34f0*/  LDG.E.CONSTANT R35, desc[UR8][R18.64+-0x8] ;  /* 0xfffff80812237981 */ /* 0x000ee8000c1e9900 */
[----:B------:R-:W4:Y:S04]  /*3500*/  LDG.E.CONSTANT R25, desc[UR8][R18.64+-0x4] ;  /* 0xfffffc0812197981 */ /* 0x000f28000c1e9900 */
[----:B------:R-:W4:Y:S01]  /*3510*/  LDG.E.CONSTANT R33, desc[UR8][R18.64] ;  /* 0x0000000812217981 */ /* 0x000f22000c1e9900 */
[-C--:B------:R-:W-:Y:S01]  /*3520*/  FMUL R31, R31, R26.reuse ;  /* 0x0000001a1f1f7220 */ /* 0x080fe20000400000 */
[----:B------:R-:W-:-:S02]  /*3530*/  FMUL R34, R27, R26 ;  /* 0x0000001a1b227220 */ /* 0x000fc40000400000 */
[----:B------:R-:W4:Y:S01]  /*3540*/  LDG.E.CONSTANT R27, desc[UR8][R18.64+0x8] ;  /* 0x00000808121b7981 */ /* 0x000f22000c1e9900 */
[----:B------:R-:W-:Y:S01]  /*3550*/  FMUL R23, R23, R26 ;  /* 0x0000001a17177220 */ /* 0x000fe20000400000 */
[C---:B-----5:R-:W-:Y:S01]  /*3560*/  FFMA R30, R2.reuse, R30, R31 ;  /* 0x0000001e021e7223 */ /* 0x060fe2000000001f */
[----:B------:R-:W-:Y:S02]  /*3570*/  FMUL R31, R13, R26 ;  /* 0x0000001a0d1f7220 */ /* 0x000fe40000400000 */
[----:B------:R-:W5:Y:S02]  /*3580*/  LDG.E.CONSTANT R13, desc[UR8][R18.64+0x4] ;  /* 0x00000408120d7981 */ /* 0x000f64000c1e9900 */
[----:B------:R-:W-:Y:S01]  /*3590*/  FFMA R31, R2, R30, R31 ;  /* 0x0000001e021f7223 */ /* 0x000fe2000000001f */
[----:B------:R-:W-:-:S04]  /*35a0*/  FMUL R30, R30, R26 ;  /* 0x0000001a1e1e7220 */ /* 0x000fc80000400000 */
[C---:B--2---:R-:W-:Y:S01]  /*35b0*/  FFMA R32, R2.reuse, R37, R30 ;  /* 0x0000002502207223 */ /* 0x044fe2000000001e */
[C---:B------:R-:W-:Y:S01]  /*35c0*/  FFMA R30, R2.reuse, R31, R34 ;  /* 0x0000001f021e7223 */ /* 0x040fe20000000022 */
[----:B------:R-:W-:Y:S02]  /*35d0*/  FMUL R37, R31, R26 ;  /* 0x0000001a1f257220 */ /* 0x000fe40000400000 */
[----:B------:R0:W2:Y:S02]  /*35e0*/  LDG.E.CONSTANT R31, desc[UR8][R18.64+0xc] ;  /* 0x00000c08121f7981 */ /* 0x0000a4000c1e9900 */
[----:B------:R-:W-:Y:S01]  /*35f0*/  FFMA R37, R2, R32, R37 ;  /* 0x0000002002257223 */ /* 0x000fe20000000025 */
[----:B------:R-:W-:Y:S01]  /*3600*/  FMUL R32, R32, R26 ;  /* 0x0000001a20207220 */ /* 0x000fe20000400000 */
[----:B------:R-:W-:Y:S01]  /*3610*/  FFMA R23, R2, R30, R23 ;  /* 0x0000001e02177223 */ /* 0x000fe20000000017 */
[-C--:B------:R-:W-:Y:S02]  /*3620*/  FMUL R30, R30, R26.reuse ;  /* 0x0000001a1e1e7220 */ /* 0x080fe40000400000 */
[C---:B---3--:R-:W-:Y:S01]  /*3630*/  FFMA R35, R2.reuse, R35, R32 ;  /* 0x0000002302237223 */ /* 0x048fe20000000020 */
[----:B------:R-:W-:Y:S01]  /*3640*/  FADD R22, R23, R22 ;  /* 0x0000001617167221 */ /* 0x000fe20000000000 */
[-C--:B------:R-:W-:Y:S01]  /*3650*/  FMUL R32, R37, R26.reuse ;  /* 0x0000001a25207220 */ /* 0x080fe20000400000 */
[----:B------:R-:W-:Y:S01]  /*3660*/  FMUL R23, R23, R26 ;  /* 0x0000001a17177220 */ /* 0x000fe20000400000 */
[----:B------:R-:W-:-:S02]  /*3670*/  FFMA R30, R2, R37, R30 ;  /* 0x00000025021e7223 */ /* 0x000fc4000000001e */
[C---:B------:R-:W-:Y:S01]  /*3680*/  FFMA R37, R2.reuse, R35, R32 ;  /* 0x0000002302257223 */ /* 0x040fe20000000020 */
[----:B------:R-:W-:Y:S01]  /*3690*/  FMUL R32, R35, R26 ;  /* 0x0000001a23207220 */ /* 0x000fe20000400000 */
[----:B------:R-:W-:Y:S01]  /*36a0*/  FFMA R23, R2, R30, R23 ;  /* 0x0000001e02177223 */ /* 0x000fe20000000017 */
[-C--:B------:R-:W-:Y:S02]  /*36b0*/  FMUL R30, R30, R26.reuse ;  /* 0x0000001a1e1e7220 */ /* 0x080fe40000400000 */
[C---:B----4-:R-:W-:Y:S01]  /*36c0*/  FFMA R32, R2.reuse, R25, R32 ;  /* 0x0000001902207223 */ /* 0x050fe20000000020 */
[-C--:B------:R-:W-:Y:S01]  /*36d0*/  FMUL R35, R37, R26.reuse ;  /* 0x0000001a25237220 */ /* 0x080fe20000400000 */
[----:B------:R-:W-:Y:S01]  /*36e0*/  FFMA R25, R2, R37, R30 ;  /* 0x0000002502197223 */ /* 0x000fe2000000001e */
[----:B------:R-:W-:Y:S01]  /*36f0*/  FMUL R30, R23, R26 ;  /* 0x0000001a171e7220 */ /* 0x000fe20000400000 */
[----:B------:R-:W-:Y:S01]  /*3700*/  FADD R22, R22, R23 ;  /* 0x0000001716167221 */ /* 0x000fe20000000000 */
[----:B------:R-:W-:Y:S01]  /*3710*/  FFMA R35, R2, R32, R35 ;  /* 0x0000002002237223 */ /* 0x000fe20000000023 */
[-C--:B------:R-:W-:Y:S01]  /*3720*/  FMUL R32, R32, R26.reuse ;  /* 0x0000001a20207220 */ /* 0x080fe20000400000 */
[----:B------:R-:W-:Y:S01]  /*3730*/  FFMA R23, R2, R25, R30 ;  /* 0x0000001902177223 */ /* 0x000fe2000000001e */
[----:B------:R-:W-:-:S02]  /*3740*/  FMUL R25, R25, R26 ;  /* 0x0000001a19197220 */ /* 0x000fc40000400000 */
[C---:B------:R-:W-:Y:S01]  /*3750*/  FFMA R33, R2.reuse, R33, R32 ;  /* 0x0000002102217223 */ /* 0x040fe20000000020 */
[-C--:B------:R-:W-:Y:S01]  /*3760*/  FMUL R30, R23, R26.reuse ;  /* 0x0000001a171e7220 */ /* 0x080fe20000400000 */
[----:B------:R-:W-:Y:S01]  /*3770*/  FFMA R25, R2, R35, R25 ;  /* 0x0000002302197223 */ /* 0x000fe20000000019 */
[-C--:B------:R-:W-:Y:S01]  /*3780*/  FMUL R32, R35, R26.reuse ;  /* 0x0000001a23207220 */ /* 0x080fe20000400000 */
[----:B------:R-:W-:Y:S02]  /*3790*/  FADD R22, R22, R23 ;  /* 0x0000001716167221 */ /* 0x000fe40000000000 */
[C---:B------:R-:W-:Y:S01]  /*37a0*/  FFMA R23, R2.reuse, R25, R30 ;  /* 0x0000001902177223 */ /* 0x040fe2000000001e */
[----:B------:R-:W-:Y:S01]  /*37b0*/  FFMA R35, R2, R33, R32 ;  /* 0x0000002102237223 */ /* 0x000fe20000000020 */
[-C--:B------:R-:W-:Y:S01]  /*37c0*/  FMUL R30, R25, R26.reuse ;  /* 0x0000001a191e7220 */ /* 0x080fe20000400000 */
[----:B------:R-:W-:-:S03]  /*37d0*/  FMUL R32, R33, R26 ;  /* 0x0000001a21207220 */ /* 0x000fc60000400000 */
[----:B------:R-:W-:Y:S01]  /*37e0*/  FFMA R25, R2, R35, R30 ;  /* 0x0000002302197223 */ /* 0x000fe2000000001e */
[-C--:B------:R-:W-:Y:S01]  /*37f0*/  FMUL R35, R35, R26.reuse ;  /* 0x0000001a23237220 */ /* 0x080fe20000400000 */
[----:B------:R-:W-:Y:S01]  /*3800*/  FMUL R30, R23, R26 ;  /* 0x0000001a171e7220 */ /* 0x000fe20000400000 */
[----:B------:R-:W-:Y:S01]  /*3810*/  FADD R22, R22, R23 ;  /* 0x0000001716167221 */ /* 0x000fe20000000000 */
[----:B------:R-:W-:-:S04]  /*3820*/  IADD3 R24, PT, PT, R24, 0x8, RZ ;  /* 0x0000000818187810 */ /* 0x000fc80007ffe0ff */
[----:B------:R-:W-:Y:S02]  /*3830*/  ISETP.NE.AND P1, PT, R24, RZ, PT ;  /* 0x000000ff1800720c */ /* 0x000fe40003f25270 */
[----:B0-----:R-:W-:Y:S02]  /*3840*/  IADD3 R18, P2, PT, R18, 0x20, RZ ;  /* 0x0000002012127810 */ /* 0x001fe40007f5e0ff */
[----:B------:R-:W-:Y:S02]  /*3850*/  IADD3 R29, PT, PT, R29, 0x8, RZ ;  /* 0x000000081d1d7810 */ /* 0x000fe40007ffe0ff */
[----:B------:R-:W-:Y:S01]  /*3860*/  IADD3.X R19, PT, PT, RZ, R19, RZ, P2, !PT ;  /* 0x00000013ff137210 */ /* 0x000fe200017fe4ff */
[----:B-----5:R-:W-:-:S04]  /*3870*/  FFMA R13, R2, R13, R32 ;  /* 0x0000000d020d7223 */ /* 0x020fc80000000020 */
[C---:B------:R-:W-:Y:S01]  /*3880*/  FFMA R35, R2.reuse, R13, R35 ;  /* 0x0000000d02237223 */ /* 0x040fe20000000023 */
[-C--:B------:R-:W-:Y:S01]  /*3890*/  FMUL R32, R13, R26.reuse ;  /* 0x0000001a0d207220 */ /* 0x080fe20000400000 */
[C---:B------:R-:W-:Y:S01]  /*38a0*/  FFMA R13, R2.reuse, R25, R30 ;  /* 0x00000019020d7223 */ /* 0x040fe2000000001e */
[-C--:B------:R-:W-:Y:S02]  /*38b0*/  FMUL R30, R25, R26.reuse ;  /* 0x0000001a191e7220 */ /* 0x080fe40000400000 */
[C---:B------:R-:W-:Y:S01]  /*38c0*/  FFMA R27, R2.reuse, R27, R32 ;  /* 0x0000001b021b7223 */ /* 0x040fe20000000020 */
[-C--:B------:R-:W-:Y:S01]  /*38d0*/  FMUL R32, R35, R26.reuse ;  /* 0x0000001a23207220 */ /* 0x080fe20000400000 */
[C---:B------:R-:W-:Y:S01]  /*38e0*/  FFMA R23, R2.reuse, R35, R30 ;  /* 0x0000002302177223 */ /* 0x040fe2000000001e */
[-C--:B------:R-:W-:Y:S02]  /*38f0*/  FMUL R30, R13, R26.reuse ;  /* 0x0000001a0d1e7220 */ /* 0x080fe40000400000 */
[C---:B------:R-:W-:Y:S01]  /*3900*/  FFMA R25, R2.reuse, R27, R32 ;  /* 0x0000001b02197223 */ /* 0x040fe20000000020 */
[-C--:B------:R-:W-:Y:S01]  /*3910*/  FMUL R32, R23, R26.reuse ;  /* 0x0000001a17207220 */ /* 0x080fe20000400000 */
[----:B------:R-:W-:Y:S01]  /*3920*/  FFMA R23, R2, R23, R30 ;  /* 0x0000001702177223 */ /* 0x000fe2000000001e */
[----:B------:R-:W-:-:S02]  /*3930*/  FMUL R34, R27, R26 ;  /* 0x0000001a1b227220 */ /* 0x000fc40000400000 */
[C---:B------:R-:W-:Y:S01]  /*3940*/  FFMA R27, R2.reuse, R25, R32 ;  /* 0x00000019021b7223 */ /* 0x040fe20000000020 */
[-C--:B------:R-:W-:Y:S01]  /*3950*/  FMUL R30, R23, R26.reuse ;  /* 0x0000001a171e7220 */ /* 0x080fe20000400000 */
[----:B--2---:R-:W-:Y:S01]  /*3960*/  FFMA R31, R2, R31, R34 ;  /* 0x0000001f021f7223 */ /* 0x004fe20000000022 */
[-C--:B------:R-:W-:Y:S01]  /*3970*/  FMUL R32, R25, R26.reuse ;  /* 0x0000001a19207220 */ /* 0x080fe20000400000 */
[----:B------:R-:W-:Y:S01]  /*3980*/  FADD R22, R22, R13 ;  /* 0x0000000d16167221 */ /* 0x000fe20000000000 */
[C---:B------:R-:W-:Y:S01]  /*3990*/  FFMA R25, R2.reuse, R27, R30 ;  /* 0x0000001b02197223 */ /* 0x040fe2000000001e */
[-C--:B------:R-:W-:Y:S01]  /*39a0*/  FMUL R27, R27, R26.reuse ;  /* 0x0000001a1b1b7220 */ /* 0x080fe20000400000 */
[----:B------:R-:W-:Y:S01]  /*39b0*/  FFMA R13, R2, R31, R32 ;  /* 0x0000001f020d7223 */ /* 0x000fe20000000020 */
[----:B------:R-:W-:Y:S01]  /*39c0*/  FADD R22, R22, R23 ;  /* 0x0000001716167221 */ /* 0x000fe20000000000 */
[----:B------:R-:W-:Y:S02]  /*39d0*/  FMUL R23, R25, R26 ;  /* 0x0000001a19177220 */ /* 0x000fe40000400000 */
[----:B------:R-:W-:Y:S01]  /*39e0*/  FFMA R27, R2, R13, R27 ;  /* 0x0000000d021b7223 */ /* 0x000fe2000000001b */
[----:B------:R-:W-:-:S03]  /*39f0*/  FADD R22, R22, R25 ;  /* 0x0000001916167221 */ /* 0x000fc60000000000 */
[----:B------:R-:W-:-:S04]  /*3a00*/  FFMA R23, R2, R27, R23 ;  /* 0x0000001b02177223 */ /* 0x000fc80000000017 */
[----:B------:R-:W-:Y:S01]  /*3a10*/  FADD R22, R22, R23 ;  /* 0x0000001716167221 */ /* 0x000fe20000000000 */
[----:B------:R-:W-:Y:S06]  /*3a20*/  @P1 BRA `(.L_x_85) ;  /* 0xfffffff800a81947 */ /* 0x000fec000383ffff */
.L_x_84:
[----:B------:R-:W-:Y:S05]  /*3a30*/  @!P3 BRA `(.L_x_83) ;  /* 0x000000040054b947 */ /* 0x000fea0003800000 */
[----:B------:R-:W-:Y:S02]  /*3a40*/  ISETP.GE.U32.AND P1, PT, R28, 0x4, PT ;  /* 0x000000041c00780c */ /* 0x000fe40003f26070 */
[----:B------:R-:W-:-:S11]  /*3a50*/  LOP3.LUT P2, R28, R12, 0x3, RZ, 0xc0, !PT ;  /* 0x000000030c1c7812 */ /* 0x000fd6000784c0ff */
[----:B------:R-:W-:Y:S05]  /*3a60*/  @!P1 BRA `(.L_x_86) ;  /* 0x0000000000a89947 */ /* 0x000fea0003800000 */
[----:B------:R-:W-:-:S05]  /*3a70*/  IMAD.WIDE.U32 R18, R29, 0x4, R20 ;  /* 0x000000041d127825 */ /* 0x000fca00078e0014 */
[----:B------:R-:W5:Y:S04]  /*3a80*/  LDG.E.CONSTANT R37, desc[UR8][R18.64] ;  /* 0x0000000812257981 */ /* 0x000f68000c1e9900 */
[----:B------:R-:W2:Y:S04]  /*3a90*/  LDG.E.CONSTANT R35, desc[UR8][R18.64+0x4] ;  /* 0x0000040812237981 */ /* 0x000ea8000c1e9900 */
[----:B------:R-:W3:Y:S04]  /*3aa0*/  LDG.E.CONSTANT R25, desc[UR8][R18.64+0x8] ;  /* 0x0000080812197981 */ /* 0x000ee8000c1e9900 */
[----:B------:R0:W4:Y:S01]  /*3ab0*/  LDG.E.CONSTANT R33, desc[UR8][R18.64+0xc] ;  /* 0x00000c0812217981 */ /* 0x000122000c1e9900 */
[-C--:B------:R-:W-:Y:S01]  /*3ac0*/  FMUL R31, R31, R26.reuse ;  /* 0x0000001a1f1f7220 */ /* 0x080fe20000400000 */
[-C--:B------:R-:W-:Y:S01]  /*3ad0*/  FMUL R24, R13, R26.reuse ;  /* 0x0000001a0d187220 */ /* 0x080fe20000400000 */
[----:B------:R-:W-:Y:S01]  /*3ae0*/  FMUL R32, R27, R26 ;  /* 0x0000001a1b207220 */ /* 0x000fe20000400000 */
[----:B------:R-:W-:Y:S01]  /*3af0*/  IADD3 R29, PT, PT, R29, 0x4, RZ ;  /* 0x000000041d1d7810 */ /* 0x000fe20007ffe0ff */
[----:B-----5:R-:W-:-:S04]  /*3b00*/  FFMA R31, R2, R37, R31 ;  /* 0x00000025021f7223 */ /* 0x020fc8000000001f */
[-C--:B------:R-:W-:Y:S01]  /*3b10*/  FMUL R30, R31, R26.reuse ;  /* 0x0000001a1f1e7220 */ /* 0x080fe20000400000 */
[C---:B------:R-:W-:Y:S01]  /*3b20*/  FFMA R13, R2.reuse, R31, R24 ;  /* 0x0000001f020d7223 */ /* 0x040fe20000000018 */
[-C--:B------:R-:W-:Y:S02]  /*3b30*/  FMUL R24, R23, R26.reuse ;  /* 0x0000001a17187220 */ /* 0x080fe40000400000 */
[C---:B--2---:R-:W-:Y:S01]  /*3b40*/  FFMA R35, R2.reuse, R35, R30 ;  /* 0x0000002302237223 */ /* 0x044fe2000000001e */
[----:B------:R-:W-:Y:S01]  /*3b50*/  FFMA R23, R2, R13, R32 ;  /* 0x0000000d02177223 */ /* 0x000fe20000000020 */
[----:B------:R-:W-:-:S03]  /*3b60*/  FMUL R30, R13, R26 ;  /* 0x0000001a0d1e7220 */ /* 0x000fc60000400000 */
[C---:B------:R-:W-:Y:S01]  /*3b70*/  FFMA R13, R2.reuse, R23, R24 ;  /* 0x00000017020d7223 */ /* 0x040fe20000000018 */
[-C--:B0-----:R-:W-:Y:S01]  /*3b80*/  FMUL R18, R23, R26.reuse ;  /* 0x0000001a17127220 */ /* 0x081fe20000400000 */
[----:B------:R-:W-:Y:S01]  /*3b90*/  FFMA R19, R2, R35, R30 ;  /* 0x0000002302137223 */ /* 0x000fe2000000001e */
[-C--:B------:R-:W-:Y:S01]  /*3ba0*/  FMUL R30, R35, R26.reuse ;  /* 0x0000001a231e7220 */ /* 0x080fe20000400000 */
[-C--:B------:R-:W-:Y:S01]  /*3bb0*/  FMUL R24, R13, R26.reuse ;  /* 0x0000001a0d187220 */ /* 0x080fe20000400000 */
[----:B------:R-:W-:Y:S01]  /*3bc0*/  FADD R22, R22, R13 ;  /* 0x0000000d16167221 */ /* 0x000fe20000000000 */
[C---:B------:R-:W-:Y:S01]  /*3bd0*/  FFMA R23, R2.reuse, R19, R18 ;  /* 0x0000001302177223 */ /* 0x040fe20000000012 */
[C---:B---3--:R-:W-:Y:S01]  /*3be0*/  FFMA R25, R2.reuse, R25, R30 ;  /* 0x0000001902197223 */ /* 0x048fe2000000001e */
[-C--:B------:R-:W-:Y:S02]  /*3bf0*/  FMUL R18, R19, R26.reuse ;  /* 0x0000001a13127220 */ /* 0x080fe40000400000 */
[C---:B------:R-:W-:Y:S01]  /*3c00*/  FFMA R19, R2.reuse, R23, R24 ;  /* 0x0000001702137223 */ /* 0x040fe20000000018 */
[-C--:B------:R-:W-:Y:S01]  /*3c10*/  FMUL R24, R23, R26.reuse ;  /* 0x0000001a17187220 */ /* 0x080fe20000400000 */
[----:B------:R-:W-:Y:S01]  /*3c20*/  FFMA R23, R2, R25, R18 ;  /* 0x0000001902177223 */ /* 0x000fe20000000012 */
[-C--:B------:R-:W-:Y:S01]  /*3c30*/  FMUL R30, R25, R26.reuse ;  /* 0x0000001a191e7220 */ /* 0x080fe20000400000 */
[-C--:B------:R-:W-:Y:S01]  /*3c40*/  FMUL R18, R19, R26.reuse ;  /* 0x0000001a13127220 */ /* 0x080fe20000400000 */
[----:B------:R-:W-:Y:S01]  /*3c50*/  FADD R22, R22, R19 ;  /* 0x0000001316167221 */ /* 0x000fe20000000000 */
[C---:B------:R-:W-:Y:S01]  /*3c60*/  FFMA R25, R2.reuse, R23, R24 ;  /* 0x0000001702197223 */ /* 0x040fe20000000018 */
[----:B----4-:R-:W-:Y:S01]  /*3c70*/  FFMA R31, R2, R33, R30 ;  /* 0x00000021021f7223 */ /* 0x010fe2000000001e */
[----:B------:R-:W-:-:S02]  /*3c80*/  FMUL R24, R23, R26 ;  /* 0x0000001a17187220 */ /* 0x000fc40000400000 */
[C---:B------:R-:W-:Y:S01]  /*3c90*/  FFMA R23, R2.reuse, R25, R18 ;  /* 0x0000001902177223 */ /* 0x040fe20000000012 */
[-C--:B------:R-:W-:Y:S01]  /*3ca0*/  FMUL R18, R25, R26.reuse ;  /* 0x0000001a19127220 */ /* 0x080fe20000400000 */
[----:B------:R-:W-:Y:S02]  /*3cb0*/  FFMA R13, R2, R31, R24 ;  /* 0x0000001f020d7223 */ /* 0x000fe40000000018 */
[----:B------:R-:W-:Y:S01]  /*3cc0*/  FMUL R24, R23, R26 ;  /* 0x0000001a17187220 */ /* 0x000fe20000400000 */
[----:B------:R-:W-:Y:S01]  /*3cd0*/  FADD R22, R22, R23 ;  /* 0x0000001716167221 */ /* 0x000fe20000000000 */
[----:B------:R-:W-:-:S04]  /*3ce0*/  FFMA R27, R2, R13, R18 ;  /* 0x0000000d021b7223 */ /* 0x000fc80000000012 */
[----:B------:R-:W-:-:S04]  /*3cf0*/  FFMA R23, R2, R27, R24 ;  /* 0x0000001b02177223 */ /* 0x000fc80000000018 */
[----:B------:R-:W-:-:S07]  /*3d00*/  FADD R22, R22, R23 ;  /* 0x0000001716167221 */ /* 0x000fce0000000000 */
.L_x_86:
[----:B------:R-:W-:Y:S05]  /*3d10*/  @!P2 BRA `(.L_x_83) ;  /* 0x00000000009ca947 */ /* 0x000fea0003800000 */
[----:B------:R-:W-:Y:S02]  /*3d20*/  ISETP.NE.AND P1, PT, R28, 0x1, PT ;  /* 0x000000011c00780c */ /* 0x000fe40003f25270 */
[----:B------:R-:W-:-:S04]  /*3d30*/  LOP3.LUT R18, R12, 0x1, RZ, 0xc0, !PT ;  /* 0x000000010c127812 */ /* 0x000fc800078ec0ff */
[----:B------:R-:W-:-:S07]  /*3d40*/  ISETP.NE.U32.AND P2, PT, R18, 0x1, PT ;  /* 0x000000011200780c */ /* 0x000fce0003f45070 */
[----:B------:R-:W-:Y:S06]  /*3d50*/  @!P1 BRA `(.L_x_87) ;  /* 0x0000000000589947 */ /* 0x000fec0003800000 */
[----:B------:R-:W-:-:S05]  /*3d60*/  IMAD.WIDE.U32 R18, R29, 0x4, R20 ;  /* 0x000000041d127825 */ /* 0x000fca00078e0014 */
[----:B------:R-:W5:Y:S04]  /*3d70*/  LDG.E.CONSTANT R25, desc[UR8][R18.64] ;  /* 0x0000000812197981 */ /* 0x000f68000c1e9900 */
[----:B------:R-:W2:Y:S01]  /*3d80*/  LDG.E.CONSTANT R33, desc[UR8][R18.64+0x4] ;  /* 0x0000040812217981 */ /* 0x000ea2000c1e9900 */
[-C--:B------:R-:W-:Y:S01]  /*3d90*/  FMUL R31, R31, R26.reuse ;  /* 0x0000001a1f1f7220 */ /* 0x080fe20000400000 */
[-C--:B------:R-:W-:Y:S01]  /*3da0*/  FMUL R24, R13, R26.reuse ;  /* 0x0000001a0d187220 */ /* 0x080fe20000400000 */
[----:B------:R-:W-:Y:S01]  /*3db0*/  FMUL R28, R27, R26 ;  /* 0x0000001a1b1c7220 */ /* 0x000fe20000400000 */
[----:B------:R-:W-:Y:S01]  /*3dc0*/  IADD3 R29, PT, PT, R29, 0x2, RZ ;  /* 0x000000021d1d7810 */ /* 0x000fe20007ffe0ff */
[----:B-----5:R-:W-:-:S04]  /*3dd0*/  FFMA R25, R2, R25, R31 ;  /* 0x0000001902197223 */ /* 0x020fc8000000001f */
[C---:B------:R-:W-:Y:S01]  /*3de0*/  FFMA R13, R2.reuse, R25, R24 ;  /* 0x00000019020d7223 */ /* 0x040fe20000000018 */
[-C--:B------:R-:W-:Y:S01]  /*3df0*/  FMUL R30, R25, R26.reuse ;  /* 0x0000001a191e7220 */ /* 0x080fe20000400000 */
[-C--:B------:R-:W-:Y:S02]  /*3e00*/  FMUL R24, R23, R26.reuse ;  /* 0x0000001a17187220 */ /* 0x080fe40000400000 */
[C---:B------:R-:W-:Y:S01]  /*3e10*/  FFMA R23, R2.reuse, R13, R28 ;  /* 0x0000000d02177223 */ /* 0x040fe2000000001c */
[C---:B--2---:R-:W-:Y:S01]  /*3e20*/  FFMA R31, R2.reuse, R33, R30 ;  /* 0x00000021021f7223 */ /* 0x044fe2000000001e */
[-C--:B------:R-:W-:Y:S02]  /*3e30*/  FMUL R28, R13, R26.reuse ;  /* 0x0000001a0d1c7220 */ /* 0x080fe40000400000 */
        /* <DEDUP_REMOVED lines=8> */
.L_x_87:
[----:B------:R-:W-:Y:S05]  /*3ec0*/  @P2 BRA `(.L_x_83) ;  /* 0x0000000000302947 */ /* 0x000fea0003800000 */
[----:B------:R-:W-:-:S06]  /*3ed0*/  IMAD.WIDE.U32 R18, R29, 0x4, R20 ;  /* 0x000000041d127825 */ /* 0x000fcc00078e0014 */
[----:B------:R-:W5:Y:S01]  /*3ee0*/  LDG.E.CONSTANT R19, desc[UR8][R18.64] ;  /* 0x0000000812137981 */ /* 0x000f62000c1e9900 */
[-C--:B------:R-:W-:Y:S01]  /*3ef0*/  FMUL R31, R31, R26.reuse ;  /* 0x0000001a1f1f7220 */ /* 0x080fe20000400000 */
[-C--:B------:R-:W-:Y:S01]  /*3f00*/  FMUL R24, R13, R26.reuse ;  /* 0x0000001a0d187220 */ /* 0x080fe20000400000 */
[----:B------:R-:W-:Y:S01]  /*3f10*/  FMUL R28, R27, R26 ;  /* 0x0000001a1b1c7220 */ /* 0x000fe20000400000 */
[----:B------:R-:W-:Y:S01]  /*3f20*/  IADD3 R29, PT, PT, R29, 0x1, RZ ;  /* 0x000000011d1d7810 */ /* 0x000fe20007ffe0ff */
[----:B-----5:R-:W-:-:S04]  /*3f30*/  FFMA R31, R2, R19, R31 ;  /* 0x00000013021f7223 */ /* 0x020fc8000000001f */
[----:B------:R-:W-:Y:S01]  /*3f40*/  FFMA R13, R2, R31, R24 ;  /* 0x0000001f020d7223 */ /* 0x000fe20000000018 */
[----:B------:R-:W-:-:S03]  /*3f50*/  FMUL R24, R23, R26 ;  /* 0x0000001a17187220 */ /* 0x000fc60000400000 */
[----:B------:R-:W-:-:S04]  /*3f60*/  FFMA R27, R2, R13, R28 ;  /* 0x0000000d021b7223 */ /* 0x000fc8000000001c */
[----:B------:R-:W-:-:S04]  /*3f70*/  FFMA R23, R2, R27, R24 ;  /* 0x0000001b02177223 */ /* 0x000fc80000000018 */
[----:B------:R-:W-:-:S07]  /*3f80*/  FADD R22, R22, R23 ;  /* 0x0000001716167221 */ /* 0x000fce0000000000 */
.L_x_83:
        /* <DEDUP_REMOVED lines=8> */
[----:B------:R-:W-:Y:S01]  /*4010*/  IMAD.WIDE.U32 R18, R29, 0x4, RZ ;  /* 0x000000041d127825 */ /* 0x000fe200078e00ff */
[----:B------:R-:W-:Y:S02]  /*4020*/  LOP3.LUT R5, R12, 0xfffffff8, RZ, 0xc0, !PT ;  /* 0xfffffff80c057812 */ /* 0x000fe400078ec0ff */
[----:B------:R-:W-:Y:S02]  /*4030*/  MOV R25, R22 ;  /* 0x0000001600197202 */ /* 0x000fe40000000f00 */
[----:B------:R-:W-:Y:S01]  /*4040*/  IADD3 R5, PT, PT, -R5, RZ, RZ ;  /* 0x000000ff05057210 */ /* 0x000fe20007ffe1ff */
[----:B------:R-:W-:-:S03]  /*4050*/  IMAD.WIDE R18, R0, 0x4, R18 ;  /* 0x0000000400127825 */ /* 0x000fc600078e0212 */
[----:B------:R-:W-:-:S04]  /*4060*/  IADD3 R16, P0, PT, R18, R16, RZ ;  /* 0x0000001012107210 */ /* 0x000fc80007f1e0ff */
[----:B------:R-:W-:-:S04]  /*4070*/  IADD3 R16, P1, PT, R16, 0x10, RZ ;  /* 0x0000001010107810 */ /* 0x000fc80007f3e0ff */
[----:B------:R-:W-:-:S09]  /*4080*/  IADD3.X R17, PT, PT, RZ, R19, R17, P1, P0 ;  /* 0x00000013ff117210 */ /* 0x000fd20000fe0411 */
.L_x_90:
[----:B------:R-:W5:Y:S04]  /*4090*/  LDG.E.CONSTANT R30, desc[UR8][R16.64+-0x10] ;  /* 0xfffff008101e7981 */ /* 0x000f68000c1e9900 */
[----:B------:R-:W2:Y:S04]  /*40a0*/  LDG.E.CONSTANT R28, desc[UR8][R16.64+-0xc] ;  /* 0xfffff408101c7981 */ /* 0x000ea8000c1e9900 */
[----:B------:R-:W3:Y:S04]  /*40b0*/  LDG.E.CONSTANT R18, desc[UR8][R16.64+-0x8] ;  /* 0xfffff80810127981 */ /* 0x000ee8000c1e9900 */
[----:B------:R-:W4:Y:S04]  /*40c0*/  LDG.E.CONSTANT R37, desc[UR8][R16.64+-0x4] ;  /* 0xfffffc0810257981 */ /* 0x000f28000c1e9900 */
[----:B------:R-:W4:Y:S04]  /*40d0*/  LDG.E.CONSTANT R35, desc[UR8][R16.64] ;  /* 0x0000000810237981 */ /* 0x000f28000c1e9900 */
[----:B------:R-:W4:Y:S01]  /*40e0*/  LDG.E.CONSTANT R33, desc[UR8][R16.64+0x4] ;  /* 0x0000040810217981 */ /* 0x000f22000c1e9900 */
[----:B------:R-:W-:-:S03]  /*40f0*/  FMUL R31, R31, R26 ;  /* 0x0000001a1f1f7220 */ /* 0x000fc60000400000 */
[----:B------:R-:W4:Y:S01]  /*4100*/  LDG.E.CONSTANT R19, desc[UR8][R16.64+0x8] ;  /* 0x0000080810137981 */ /* 0x000f22000c1e9900 */
[----:B------:R-:W-:Y:S01]  /*4110*/  FMUL R13, R13, R26 ;  /* 0x0000001a0d0d7220 */ /* 0x000fe20000400000 */
[C---:B-----5:R-:W-:Y:S02]  /*4120*/  FFMA R32, R2.reuse, R30, R31 ;  /* 0x0000001e02207223 */ /* 0x060fe4000000001f */
[----:B------:R0:W5:Y:S01]  /*4130*/  LDG.E.CONSTANT R31, desc[UR8][R16.64+0xc] ;  /* 0x00000c08101f7981 */ /* 0x000162000c1e9900 */
[----:B------:R-:W-:Y:S01]  /*4140*/  IADD3 R5, PT, PT, R5, 0x8, RZ ;  /* 0x0000000805057810 */ /* 0x000fe20007ffe0ff */
[----:B------:R-:W-:Y:S01]  /*4150*/  FFMA R30, R2, R32, R13 ;  /* 0x00000020021e7223 */ /* 0x000fe2000000000d */
[-C--:B------:R-:W-:Y:S01]  /*4160*/  FMUL R13, R32, R26.reuse ;  /* 0x0000001a200d7220 */ /* 0x080fe20000400000 */
[----:B------:R-:W-:Y:S01]  /*4170*/  FMUL R32, R27, R26 ;  /* 0x0000001a1b207220 */ /* 0x000fe20000400000 */
[----:B------:R-:W-:Y:S02]  /*4180*/  ISETP.NE.AND P0, PT, R5, RZ, PT ;  /* 0x000000ff0500720c */ /* 0x000fe40003f05270 */
[C---:B--2---:R-:W-:Y:S01]  /*4190*/  FFMA R27, R2.reuse, R28, R13 ;  /* 0x0000001c021b7223 */ /* 0x044fe2000000000d */
[----:B------:R-:W-:Y:S01]  /*41a0*/  FFMA R13, R2, R30, R32 ;  /* 0x0000001e020d7223 */ /* 0x000fe20000000020 */
[-C--:B------:R-:W-:Y:S01]  /*41b0*/  FMUL R30, R30, R26.reuse ;  /* 0x0000001a1e1e7220 */ /* 0x080fe20000400000 */
[-C--:B------:R-:W-:Y:S01]  /*41c0*/  FMUL R32, R23, R26.reuse ;  /* 0x0000001a17207220 */ /* 0x080fe20000400000 */
[-C--:B------:R-:W-:Y:S01]  /*41d0*/  FMUL R28, R25, R26.reuse ;  /* 0x0000001a191c7220 */ /* 0x080fe20000400000 */
[-C--:B------:R-:W-:Y:S01]  /*41e0*/  FMUL R25, R27, R26.reuse ;  /* 0x0000001a1b197220 */ /* 0x080fe20000400000 */
[C---:B------:R-:W-:Y:S01]  /*41f0*/  FFMA R23, R2.reuse, R27, R30 ;  /* 0x0000001b02177223 */ /* 0x040fe2000000001e */
[----:B------:R-:W-:Y:S01]  /*4200*/  FMUL R30, R13, R26 ;  /* 0x0000001a0d1e7220 */ /* 0x000fe20000400000 */
[C---:B------:R-:W-:Y:S01]  /*4210*/  FFMA R27, R2.reuse, R13, R32 ;  /* 0x0000000d021b7223 */ /* 0x040fe20000000020 */
[----:B---3--:R-:W-:Y:S01]  /*4220*/  FFMA R13, R2, R18, R25 ;  /* 0x00000012020d7223 */ /* 0x008fe20000000019 */
[----:B0-----:R-:W-:Y:S01]  /*4230*/  IADD3 R16, P1, PT, R16, 0x20, RZ ;  /* 0x0000002010107810 */ /* 0x001fe20007f3e0ff */
[C---:B------:R-:W-:Y:S01]  /*4240*/  FFMA R25, R2.reuse, R23, R30 ;  /* 0x0000001702197223 */ /* 0x040fe2000000001e */
[-C--:B------:R-:W-:Y:S01]  /*4250*/  FMUL R23, R23, R26.reuse ;  /* 0x0000001a17177220 */ /* 0x080fe20000400000 */
[-C--:B------:R-:W-:Y:S01]  /*4260*/  FMUL R18, R27, R26.reuse ;  /* 0x0000001a1b127220 */ /* 0x080fe20000400000 */
[C---:B------:R-:W-:Y:S01]  /*4270*/  FFMA R28, R2.reuse, R27, R28 ;  /* 0x0000001b021c7223 */ /* 0x040fe2000000001c */
[-C--:B------:R-:W-:Y:S01]  /*4280*/  FMUL R30, R13, R26.reuse ;  /* 0x0000001a0d1e7220 */ /* 0x080fe20000400000 */
[C---:B------:R-:W-:Y:S01]  /*4290*/  FFMA R23, R2.reuse, R13, R23 ;  /* 0x0000000d02177223 */ /* 0x040fe20000000017 */
[----:B------:R-:W-:Y:S01]  /*42a0*/  FFMA R13, R2, R25, R18 ;  /* 0x00000019020d7223 */ /* 0x000fe20000000012 */
[-C--:B------:R-:W-:Y:S01]  /*42b0*/  FMUL R18, R25, R26.reuse ;  /* 0x0000001a19127220 */ /* 0x080fe20000400000 */
[C---:B------:R-:W-:Y:S01]  /*42c0*/  FADD R22, R28.reuse, R22 ;  /* 0x000000161c167221 */ /* 0x040fe20000000000 */
[-C--:B------:R-:W-:Y:S01]  /*42d0*/  FMUL R28, R28, R26.reuse ;  /* 0x0000001a1c1c7220 */ /* 0x080fe20000400000 */
[C---:B----4-:R-:W-:Y:S01]  /*42e0*/  FFMA R37, R2.reuse, R37, R30 ;  /* 0x0000002502257223 */ /* 0x050fe2000000001e */
[C---:B------:R-:W-:Y:S01]  /*42f0*/  FFMA R25, R2.reuse, R23, R18 ;  /* 0x0000001702197223 */ /* 0x040fe20000000012 */
[-C--:B------:R-:W-:Y:S01]  /*4300*/  FMUL R23, R23, R26.reuse ;  /* 0x0000001a17177220 */ /* 0x080fe20000400000 */
[C---:B------:R-:W-:Y:S01]  /*4310*/  FFMA R27, R2.reuse, R13, R28 ;  /* 0x0000000d021b7223 */ /* 0x040fe2000000001c */
[-C--:B------:R-:W-:Y:S01]  /*4320*/  FMUL R18, R13, R26.reuse ;  /* 0x0000001a0d127220 */ /* 0x080fe20000400000 */
[-C--:B------:R-:W-:Y:S01]  /*4330*/  FMUL R30, R37, R26.reuse ;  /* 0x0000001a251e7220 */ /* 0x080fe20000400000 */
[C---:B------:R-:W-:Y:S01]  /*4340*/  FFMA R13, R2.reuse, R37, R23 ;  /* 0x00000025020d7223 */ /* 0x040fe20000000017 */
[-C--:B------:R-:W-:Y:S01]  /*4350*/  FMUL R28, R27, R26.reuse ;  /* 0x0000001a1b1c7220 */ /* 0x080fe20000400000 */
[----:B------:R-:W-:Y:S01]  /*4360*/  FFMA R23, R2, R25, R18 ;  /* 0x0000001902177223 */ /* 0x000fe20000000012 */
[-C--:B------:R-:W-:Y:S01]  /*4370*/  FMUL R18, R25, R26.reuse ;  /* 0x0000001a19127220 */ /* 0x080fe20000400000 */
[----:B------:R-:W-:Y:S01]  /*4380*/  FADD R22, R22, R27 ;  /* 0x0000001b16167221 */ /* 0x000fe20000000000 */
[C---:B------:R-:W-:Y:S01]  /*4390*/  FFMA R35, R2.reuse, R35, R30 ;  /* 0x0000002302237223 */ /* 0x040fe2000000001e */
[C---:B------:R-:W-:Y:S01]  /*43a0*/  FFMA R25, R2.reuse, R23, R28 ;  /* 0x0000001702197223 */ /* 0x040fe2000000001c */
[-C--:B------:R-:W-:Y:S01]  /*43b0*/  FMUL R27, R23, R26.reuse ;  /* 0x0000001a171b7220 */ /* 0x080fe20000400000 */
[C---:B------:R-:W-:Y:S01]  /*43c0*/  FFMA R23, R2.reuse, R13, R18 ;  /* 0x0000000d02177223 */ /* 0x040fe20000000012 */
[-C--:B------:R-:W-:Y:S01]  /*43d0*/  FMUL R28, R13, R26.reuse ;  /* 0x0000001a0d1c7220 */ /* 0x080fe20000400000 */
[-C--:B------:R-:W-:Y:S01]  /*43e0*/  FMUL R30, R35, R26.reuse ;  /* 0x0000001a231e7220 */ /* 0x080fe20000400000 */
[-C--:B------:R-:W-:Y:S01]  /*43f0*/  FMUL R18, R25, R26.reuse ;  /* 0x0000001a19127220 */ /* 0x080fe20000400000 */
[C---:B------:R-:W-:Y:S01]  /*4400*/  FFMA R27, R2.reuse, R23, R27 ;  /* 0x00000017021b7223 */ /* 0x040fe2000000001b */
[----:B------:R-:W-:Y:S01]  /*4410*/  FFMA R35, R2, R35, R28 ;  /* 0x0000002302237223 */ /* 0x000fe2000000001c */
[-C--:B------:R-:W-:Y:S01]  /*4420*/  FMUL R28, R23, R26.reuse ;  /* 0x0000001a171c7220 */ /* 0x080fe20000400000 */
[----:B------:R-:W-:Y:S01]  /*4430*/  FADD R22, R22, R25 ;  /* 0x0000001916167221 */ /* 0x000fe20000000000 */
[C---:B------:R-:W-:Y:S01]  /*4440*/  FFMA R13, R2.reuse, R27, R18 ;  /* 0x0000001b020d7223 */ /* 0x040fe20000000012 */
[-C--:B------:R-:W-:Y:S01]  /*4450*/  FMUL R27, R27, R26.reuse ;  /* 0x0000001a1b1b7220 */ /* 0x080fe20000400000 */
[C---:B------:R-:W-:Y:S01]  /*4460*/  FFMA R23, R2.reuse, R35, R28 ;  /* 0x0000002302177223 */ /* 0x040fe2000000001c */
[----:B------:R-:W-:Y:S01]  /*4470*/  FFMA R33, R2, R33, R30 ;  /* 0x0000002102217223 */ /* 0x000fe2000000001e */
[-C--:B------:R-:W-:Y:S01]  /*4480*/  FMUL R28, R35, R26.reuse ;  /* 0x0000001a231c7220 */ /* 0x080fe20000400000 */
[----:B------:R-:W-:Y:S01]  /*4490*/  FADD R22, R22, R13 ;  /* 0x0000000d16167221 */ /* 0x000fe20000000000 */
[-C--:B------:R-:W-:Y:S01]  /*44a0*/  FMUL R18, R13, R26.reuse ;  /* 0x0000001a0d127220 */ /* 0x080fe20000400000 */
[C---:B------:R-:W-:Y:S01]  /*44b0*/  FFMA R27, R2.reuse, R23, R27 ;  /* 0x00000017021b7223 */ /* 0x040fe2000000001b */
[-C--:B------:R-:W-:Y:S01]  /*44c0*/  FMUL R30, R23, R26.reuse ;  /* 0x0000001a171e7220 */ /* 0x080fe20000400000 */
[C---:B------:R-:W-:Y:S01]  /*44d0*/  FFMA R13, R2.reuse, R33, R28 ;  /* 0x00000021020d7223 */ /* 0x040fe2000000001c */
[-C--:B------:R-:W-:Y:S01]  /*44e0*/  FMUL R28, R33, R26.reuse ;  /* 0x0000001a211c7220 */ /* 0x080fe20000400000 */
[C---:B------:R-:W-:Y:S01]  /*44f0*/  FFMA R23, R2.reuse, R27, R18 ;  /* 0x0000001b02177223 */ /* 0x040fe20000000012 */
[-C--:B------:R-:W-:Y:S01]  /*4500*/  FMUL R18, R27, R26.reuse ;  /* 0x0000001a1b127220 */ /* 0x080fe20000400000 */
[C---:B------:R-:W-:Y:S01]  /*4510*/  FFMA R25, R2.reuse, R13, R30 ;  /* 0x0000000d02197223 */ /* 0x040fe2000000001e */
[C---:B------:R-:W-:Y:S01]  /*4520*/  FFMA R19, R2.reuse, R19, R28 ;  /* 0x0000001302137223 */ /* 0x040fe2000000001c */
[-C--:B------:R-:W-:Y:S01]  /*4530*/  FMUL R30, R13, R26.reuse ;  /* 0x0000001a0d1e7220 */ /* 0x080fe20000400000 */
[-C--:B------:R-:W-:Y:S01]  /*4540*/  FMUL R28, R23, R26.reuse ;  /* 0x0000001a171c7220 */ /* 0x080fe20000400000 */
[C---:B------:R-:W-:Y:S01]  /*4550*/  FFMA R13, R2.reuse, R25, R18 ;  /* 0x00000019020d7223 */ /* 0x040fe20000000012 */
[-C--:B------:R-:W-:Y:S01]  /*4560*/  FMUL R18, R25, R26.reuse ;  /* 0x0000001a19127220 */ /* 0x080fe20000400000 */
[C---:B------:R-:W-:Y:S01]  /*4570*/  FFMA R25, R2.reuse, R19, R30 ;  /* 0x0000001302197223 */ /* 0x040fe2000000001e */
[-C--:B------:R-:W-:Y:S01]  /*4580*/  FMUL R30, R19, R26.reuse ;  /* 0x0000001a131e7220 */ /* 0x080fe20000400000 */
[C---:B------:R-:W-:Y:S01]  /*4590*/  FFMA R19, R2.reuse, R13, R28 ;  /* 0x0000000d02137223 */ /* 0x040fe2000000001c */
[-C--:B------:R-:W-:Y:S01]  /*45a0*/  FMUL R28, R13, R26.reuse ;  /* 0x0000001a0d1c7220 */ /* 0x080fe20000400000 */
[----:B------:R-:W-:Y:S01]  /*45b0*/  FFMA R13, R2, R25, R18 ;  /* 0x00000019020d7223 */ /* 0x000fe20000000012 */
[----:B------:R-:W-:Y:S01]  /*45c0*/  FADD R22, R22, R23 ;  /* 0x0000001716167221 */ /* 0x000fe20000000000 */
[----:B------:R-:W-:Y:S01]  /*45d0*/  FMUL R18, R19, R26 ;  /* 0x0000001a13127220 */ /* 0x000fe20000400000 */
[----:B------:R-:W-:-:S02]  /*45e0*/  IADD3.X R17, PT, PT, RZ, R17, RZ, P1, !PT ;  /* 0x00000011ff117210 */ /* 0x000fc40000ffe4ff */
[----:B------:R-:W-:Y:S01]  /*45f0*/  FADD R22, R22, R19 ;  /* 0x0000001316167221 */ /* 0x000fe20000000000 */
[----:B------:R-:W-:Y:S01]  /*4600*/  IADD3 R29, PT, PT, R29, 0x8, RZ ;  /* 0x000000081d1d7810 */ /* 0x000fe20007ffe0ff */
[C---:B-----5:R-:W-:Y:S01]  /*4610*/  FFMA R31, R2.reuse, R31, R30 ;  /* 0x0000001f021f7223 */ /* 0x060fe2000000001e */
[-C--:B------:R-:W-:Y:S01]  /*4620*/  FMUL R30, R25, R26.reuse ;  /* 0x0000001a191e7220 */ /* 0x080fe20000400000 */
[C---:B------:R-:W-:Y:S01]  /*4630*/  FFMA R25, R2.reuse, R13, R28 ;  /* 0x0000000d02197223 */ /* 0x040fe2000000001c */
[-C--:B------:R-:W-:Y:S02]  /*4640*/  FMUL R28, R13, R26.reuse ;  /* 0x0000001a0d1c7220 */ /* 0x080fe40000400000 */
[C---:B------:R-:W-:Y:S01]  /*4650*/  FFMA R13, R2.reuse, R31, R30 ;  /* 0x0000001f020d7223 */ /* 0x040fe2000000001e */
[C---:B------:R-:W-:Y:S01]  /*4660*/  FFMA R33, R2.reuse, R25, R18 ;  /* 0x0000001902217223 */ /* 0x040fe20000000012 */
[-C--:B------:R-:W-:Y:S02]  /*4670*/  FMUL R23, R25, R26.reuse ;  /* 0x0000001a19177220 */ /* 0x080fe40000400000 */
[----:B------:R-:W-:Y:S01]  /*4680*/  FFMA R27, R2, R13, R28 ;  /* 0x0000000d021b7223 */ /* 0x000fe2000000001c */
[----:B------:R-:W-:Y:S01]  /*4690*/  FMUL R25, R33, R26 ;  /* 0x0000001a21197220 */ /* 0x000fe20000400000 */
[----:B------:R-:W-:-:S02]  /*46a0*/  FADD R22, R22, R33 ;  /* 0x0000002116167221 */ /* 0x000fc40000000000 */
[----:B------:R-:W-:-:S04]  /*46b0*/  FFMA R23, R2, R27, R23 ;  /* 0x0000001b02177223 */ /* 0x000fc80000000017 */
[----:B------:R-:W-:-:S04]  /*46c0*/  FFMA R25, R2, R23, R25 ;  /* 0x0000001702197223 */ /* 0x000fc80000000019 */
[----:B------:R-:W-:Y:S01]  /*46d0*/  FADD R22, R22, R25 ;  /* 0x0000001916167221 */ /* 0x000fe20000000000 */
[----:B------:R-:W-:Y:S06]  /*46e0*/  @P0 BRA `(.L_x_90) ;  /* 0xfffffff800680947 */ /* 0x000fec000383ffff */
.L_x_89:
        /* <DEDUP_REMOVED lines=11> */
[-C--:B------:R-:W-:Y:S01]  /*47a0*/  FMUL R28, R27, R26.reuse ;  /* 0x0000001a1b1c7220 */ /* 0x080fe20000400000 */
[----:B------:R-:W-:Y:S01]  /*47b0*/  IADD3 R29, PT, PT, R29, 0x4, RZ ;  /* 0x000000041d1d7810 */ /* 0x000fe20007ffe0ff */
[----:B0-----:R-:W-:Y:S01]  /*47c0*/  FMUL R17, R25, R26 ;  /* 0x0000001a19117220 */ /* 0x001fe20000400000 */
        /* <DEDUP_REMOVED lines=8> */
[-C--:B------:R-:W-:Y:S01]  /*4850*/  FMUL R16, R23, R26.reuse ;  /* 0x0000001a17107220 */ /* 0x080fe20000400000 */
[C---:B------:R-:W-:Y:S01]  /*4860*/  FFMA R13, R2.reuse, R33, R28 ;  /* 0x00000021020d7223 */ /* 0x040fe2000000001c */
[----:B------:R-:W-:Y:S01]  /*4870*/  FMUL R28, R33, R26 ;  /* 0x0000001a211c7220 */ /* 0x000fe20000400000 */
[----:B------:R-:W-:Y:S01]  /*4880*/  FFMA R17, R2, R24, R17 ;  /* 0x0000001802117223 */ /* 0x000fe20000000011 */
[-C--:B------:R-:W-:Y:S01]  /*4890*/  FMUL R24, R24, R26.reuse ;  /* 0x0000001a18187220 */ /* 0x080fe20000400000 */
[C---:B------:R-:W-:Y:S01]  /*48a0*/  FFMA R23, R2.reuse, R13, R16 ;  /* 0x0000000d02177223 */ /* 0x040fe20000000010 */
[C---:B---3--:R-:W-:Y:S01]  /*48b0*/  FFMA R25, R2.reuse, R19, R28 ;  /* 0x0000001302197223 */ /* 0x048fe2000000001c */
[-C--:B------:R-:W-:Y:S01]  /*48c0*/  FMUL R16, R13, R26.reuse ;  /* 0x0000001a0d107220 */ /* 0x080fe20000400000 */
[-C--:B------:R-:W-:Y:S01]  /*48d0*/  FMUL R19, R17, R26.reuse ;  /* 0x0000001a11137220 */ /* 0x080fe20000400000 */
[C---:B------:R-:W-:Y:S01]  /*48e0*/  FFMA R24, R2.reuse, R23, R24 ;  /* 0x0000001702187223 */ /* 0x040fe20000000018 */
[-C--:B------:R-:W-:Y:S01]  /*48f0*/  FMUL R28, R23, R26.reuse ;  /* 0x0000001a171c7220 */ /* 0x080fe20000400000 */
[C---:B------:R-:W-:Y:S01]  /*4900*/  FFMA R13, R2.reuse, R25, R16 ;  /* 0x00000019020d7223 */ /* 0x040fe20000000010 */
[----:B------:R-:W-:Y:S01]  /*4910*/  FMUL R16, R25, R26 ;  /* 0x0000001a19107220 */ /* 0x000fe20000400000 */
[----:B------:R-:W-:Y:S01]  /*4920*/  FFMA R19, R2, R24, R19 ;  /* 0x0000001802137223 */ /* 0x000fe20000000013 */
[-C--:B------:R-:W-:Y:S01]  /*4930*/  FMUL R24, R24, R26.reuse ;  /* 0x0000001a18187220 */ /* 0x080fe20000400000 */
[C---:B------:R-:W-:Y:S01]  /*4940*/  FFMA R23, R2.reuse, R13, R28 ;  /* 0x0000000d02177223 */ /* 0x040fe2000000001c */
[C---:B----4-:R-:W-:Y:S01]  /*4950*/  FFMA R31, R2.reuse, R5, R16 ;  /* 0x00000005021f7223 */ /* 0x050fe20000000010 */
[-C--:B------:R-:W-:Y:S01]  /*4960*/  FMUL R16, R13, R26.reuse ;  /* 0x0000001a0d107220 */ /* 0x080fe20000400000 */
[-C--:B------:R-:W-:Y:S01]  /*4970*/  FMUL R5, R19, R26.reuse ;  /* 0x0000001a13057220 */ /* 0x080fe20000400000 */
[C---:B------:R-:W-:Y:S01]  /*4980*/  FFMA R24, R2.reuse, R23, R24 ;  /* 0x0000001702187223 */ /* 0x040fe20000000018 */
[----:B------:R-:W-:Y:S01]  /*4990*/  FMUL R28, R23, R26 ;  /* 0x0000001a171c7220 */ /* 0x000fe20000400000 */
[----:B------:R-:W-:Y:S01]  /*49a0*/  FFMA R13, R2, R31, R16 ;  /* 0x0000001f020d7223 */ /* 0x000fe20000000010 */
[----:B------:R-:W-:Y:S01]  /*49b0*/  FADD R22, R22, R17 ;  /* 0x0000001116167221 */ /* 0x000fe20000000000 */
[----:B------:R-:W-:Y:S01]  /*49c0*/  FFMA R5, R2, R24, R5 ;  /* 0x0000001802057223 */ /* 0x000fe20000000005 */
[-C--:B------:R-:W-:Y:S01]  /*49d0*/  FMUL R24, R24, R26.reuse ;  /* 0x0000001a18187220 */ /* 0x080fe20000400000 */
[----:B------:R-:W-:Y:S01]  /*49e0*/  FFMA R27, R2, R13, R28 ;  /* 0x0000000d021b7223 */ /* 0x000fe2000000001c */
[----:B------:R-:W-:Y:S01]  /*49f0*/  FADD R22, R22, R19 ;  /* 0x0000001316167221 */ /* 0x000fe20000000000 */
[----:B------:R-:W-:-:S02]  /*4a00*/  FMUL R16, R5, R26 ;  /* 0x0000001a05107220 */ /* 0x000fc40000400000 */
[----:B------:R-:W-:Y:S01]  /*4a10*/  FFMA R23, R2, R27, R24 ;  /* 0x0000001b02177223 */ /* 0x000fe20000000018 */
[----:B------:R-:W-:-:S03]  /*4a20*/  FADD R22, R22, R5 ;  /* 0x0000000516167221 */ /* 0x000fc60000000000 */
[----:B------:R-:W-:-:S04]  /*4a30*/  FFMA R25, R2, R23, R16 ;  /* 0x0000001702197223 */ /* 0x000fc80000000010 */
[----:B------:R-:W-:-:S07]  /*4a40*/  FADD R22, R22, R25 ;  /* 0x0000001916167221 */ /* 0x000fce0000000000 */
.L_x_91:
[----:B------:R-:W-:Y:S05]  /*4a50*/  @!P1 BRA `(.L_x_88) ;  /* 0x0000000000b09947 */ /* 0x000fea0003800000 */
[----:B------:R-:W-:Y:S02]  /*4a60*/  ISETP.NE.AND P0, PT, R18, 0x1, PT ;  /* 0x000000011200780c */ /* 0x000fe40003f05270 */
[----:B------:R-:W-:-:S04]  /*4a70*/  LOP3.LUT R12, R12, 0x1, RZ, 0xc0, !PT ;  /* 0x000000010c0c7812 */ /* 0x000fc800078ec0ff */
[----:B------:R-:W-:-:S07]  /*4a80*/  ISETP.NE.U32.AND P1, PT, R12, 0x1, PT ;  /* 0x000000010c00780c */ /* 0x000fce0003f25070 */
[----:B------:R-:W-:Y:S06]  /*4a90*/  @!P0 BRA `(.L_x_92) ;  /* 0x0000000000688947 */ /* 0x000fec0003800000 */
[----:B------:R-:W-:-:S05]  /*4aa0*/  IMAD.WIDE.U32 R16, R29, 0x4, R20 ;  /* 0x000000041d107825 */ /* 0x000fca00078e0014 */
[----:B------:R-:W5:Y:S04]  /*4ab0*/  LDG.E.CONSTANT R5, desc[UR8][R16.64] ;  /* 0x0000000810057981 */ /* 0x000f68000c1e9900 */
[----:B------:R0:W2:Y:S01]  /*4ac0*/  LDG.E.CONSTANT R19, desc[UR8][R16.64+0x4] ;  /* 0x0000040810137981 */ /* 0x0000a2000c1e9900 */
        /* <DEDUP_REMOVED lines=23> */
.L_x_92:
[----:B------:R-:W-:Y:S05]  /*4c40*/  @P1 BRA `(.L_x_88) ;  /* 0x0000000000341947 */ /* 0x000fea0003800000 */
[----:B------:R-:W-:-:S06]  /*4c50*/  IMAD.WIDE.U32 R20, R29, 0x4, R20 ;  /* 0x000000041d147825 */ /* 0x000fcc00078e0014 */
[----:B------:R-:W5:Y:S01]  /*4c60*/  LDG.E.CONSTANT R21, desc[UR8][R20.64] ;  /* 0x0000000814157981 */ /* 0x000f62000c1e9900 */
[-C--:B------:R-:W-:Y:S01]  /*4c70*/  FMUL R31, R31, R26.reuse ;  /* 0x0000001a1f1f7220 */ /* 0x080fe20000400000 */
[-C--:B------:R-:W-:Y:S01]  /*4c80*/  FMUL R12, R13, R26.reuse ;  /* 0x0000001a0d0c7220 */ /* 0x080fe20000400000 */
[----:B------:R-:W-:Y:S02]  /*4c90*/  FMUL R16, R27, R26 ;  /* 0x0000001a1b107220 */ /* 0x000fe40000400000 */
[----:B-----5:R-:W-:-:S04]  /*4ca0*/  FFMA R31, R2, R21, R31 ;  /* 0x00000015021f7223 */ /* 0x020fc8000000001f */
[C---:B------:R-:W-:Y:S01]  /*4cb0*/  FFMA R13, R2.reuse, R31, R12 ;  /* 0x0000001f020d7223 */ /* 0x040fe2000000000c */
[-C--:B------:R-:W-:Y:S01]  /*4cc0*/  FMUL R12, R23, R26.reuse ;  /* 0x0000001a170c7220 */ /* 0x080fe20000400000 */
[----:B------:R-:W-:Y:S02]  /*4cd0*/  FMUL R26, R25, R26 ;  /* 0x0000001a191a7220 */ /* 0x000fe40000400000 */
[----:B------:R-:W-:-:S04]  /*4ce0*/  FFMA R27, R2, R13, R16 ;  /* 0x0000000d021b7223 */ /* 0x000fc80000000010 */
[----:B------:R-:W-:-:S04]  /*4cf0*/  FFMA R23, R2, R27, R12 ;  /* 0x0000001b02177223 */ /* 0x000fc8000000000c */
[----:B------:R-:W-:-:S04]  /*4d00*/  FFMA R25, R2, R23, R26 ;  /* 0x0000001702197223 */ /* 0x000fc8000000001a */
[----:B------:R-:W-:-:S07]  /*4d10*/  FADD R22, R22, R25 ;  /* 0x0000001916167221 */ /* 0x000fce0000000000 */
.L_x_88:
[----:B------:R-:W0:Y:S01]  /*4d20*/  LDCU.64 UR4, c[0x0][0x3d0] ;  /* 0x00007a00ff0477ac */ /* 0x000e220008000a00 */
[----:B------:R-:W-:Y:S01]  /*4d30*/  IADD3 R21, PT, PT, R3, R0, RZ ;  /* 0x0000000003157210 */ /* 0x000fe20007ffe0ff */
[----:B------:R-:W-:Y:S01]  /*4d40*/  FMUL R12, R8, R27 ;  /* 0x0000001b080c7220 */ /* 0x000fe20000400000 */
[----:B------:R-:W-:Y:S02]  /*4d50*/  FMUL R19, R22, R11 ;  /* 0x0000000b16137220 */ /* 0x000fe40000400000 */
[----:B------:R-:W-:Y:S01]  /*4d60*/  IADD3 R17, P0, PT, R21, R14, RZ ;  /* 0x0000000e15117210 */ /* 0x000fe20007f1e0ff */
[----:B---3--:R-:W-:-:S03]  /*4d70*/  FFMA R5, R7, R23, R12 ;  /* 0x0000001707057223 */ /* 0x008fc6000000000c */
[----:B------:R-:W-:Y:S01]  /*4d80*/  LEA.HI.X.SX32 R12, R21, R10, 0x1, P0 ;  /* 0x0000000a150c7211 */ /* 0x000fe200000f0eff */
[----:B----4-:R-:W-:-:S04]  /*4d90*/  FFMA R5, R6, R25, R5 ;  /* 0x0000001906057223 */ /* 0x010fc80000000005 */
[----:B--2---:R-:W-:Y:S01]  /*4da0*/  FFMA R5, R4, R19, R5 ;  /* 0x0000001304057223 */ /* 0x004fe20000000005 */
[----:B0-----:R-:W-:-:S04]  /*4db0*/  LEA R16, P0, R17, UR4, 0x2 ;  /* 0x0000000411107c11 */ /* 0x001fc8000f8010ff */
[----:B------:R-:W-:Y:S02]  /*4dc0*/  LEA.HI.X R17, R17, UR5, R12, 0x2, P0 ;  /* 0x0000000511117c11 */ /* 0x000fe400080f140c */
[----:B------:R-:W-:-:S03]  /*4dd0*/  MOV R12, R13 ;  /* 0x0000000d000c7202 */ /* 0x000fc60000000f00 */
[----:B------:R0:W-:Y:S04]  /*4de0*/  STG.E desc[UR8][R16.64], R5 ;  /* 0x0000000510007986 */ /* 0x0001e8000c101908 */
.L_x_58:
[----:B------:R-:W-:Y:S05]  /*4df0*/  BSYNC.RECONVERGENT B0 ;  /* 0x0000000000007941 */ /* 0x000fea0003800200 */
.L_x_57:
[----:B------:R-:W1:Y:S01]  /*4e00*/  LDCU UR4, c[0x0][0x3c0] ;  /* 0x00007800ff0477ac */ /* 0x000e620008000800 */
[----:B0-----:R-:W-:Y:S01]  /*4e10*/  IADD3 R5, PT, PT, R9, 0x1, RZ ;  /* 0x0000000109057810 */ /* 0x001fe20007ffe0ff */
[----:B------:R0:W0:Y:S04]  /*4e20*/  SHFL.IDX PT, R11, R31, RZ, 0x1f ;  /* 0x00001fff1f0b7589 */ /* 0x00002800000e0000 */
[----:B------:R-:W0:Y:S04]  /*4e30*/  SHFL.IDX PT, R12, R12, RZ, 0x1f ;  /* 0x00001fff0c0c7589 */ /* 0x000e2800000e0000 */
[----:B------:R0:W0:Y:S04]  /*4e40*/  SHFL.IDX PT, R13, R27, RZ, 0x1f ;  /* 0x00001fff1b0d7589 */ /* 0x00002800000e0000 */
[----:B------:R0:W0:Y:S01]  /*4e50*/  SHFL.IDX PT, R16, R23, RZ, 0x1f ;  /* 0x00001fff17107589 */ /* 0x00002200000e0000 */
[----:B-1----:R-:W-:-:S03]  /*4e60*/  ISETP.GE.AND P0, PT, R5, UR4, PT ;  /* 0x0000000405007c0c */ /* 0x002fc6000bf06270 */
[----:B------:R1:W0:Y:S04]  /*4e70*/  SHFL.IDX PT, R17, R25, RZ, 0x1f ;  /* 0x00001fff19117589 */ /* 0x00022800000e0000 */
[----:B------:R1:W0:Y:S06]  /*4e80*/  SHFL.IDX PT, R18, R19, RZ, 0x1f ;  /* 0x00001fff13127589 */ /* 0x00022c00000e0000 */
[----:B------:R-:W-:Y:S05]  /*4e90*/  @P0 EXIT ;  /* 0x000000000000094d */ /* 0x000fea0003800000 */
[----:B------:R-:W5:Y:S01]  /*4ea0*/  S2R R5, SR_TID.X ;  /* 0x0000000000057919 */ /* 0x000f620000002100 */
[----:B------:R-:W-:Y:S01]  /*4eb0*/  IADD3 R0, PT, PT, -R3, UR4, -R0 ;  /* 0x0000000403007c10 */ /* 0x000fe2000fffe900 */
[----:B------:R-:W0:Y:S01]  /*4ec0*/  LDCU UR5, c[0x0][0x3c0] ;  /* 0x00007800ff0577ac */ /* 0x000e220008000800 */
[----:B------:R-:W0:Y:S01]  /*4ed0*/  LDCU.64 UR6, c[0x0][0x3d0] ;  /* 0x00007a00ff0677ac */ /* 0x000e220008000a00 */
[----:B-----5:R-:W-:-:S04]  /*4ee0*/  LOP3.LUT R20, R5, 0x1f, RZ, 0xc0, !PT ;  /* 0x0000001f05147812 */ /* 0x020fc800078ec0ff */
[----:B------:R-:W-:-:S04]  /*4ef0*/  IADD3 R5, PT, PT, R20, R9, RZ ;  /* 0x0000000914057210 */ /* 0x000fc80007ffe0ff */
[----:B0-----:R-:W-:-:S07]  /*4f00*/  IADD3 R3, PT, PT, R5, 0x1, RZ ;  /* 0x0000000105037810 */ /* 0x001fce0007ffe0ff */
.L_x_95:
[----:B0-----:R-:W0:Y:S01]  /*4f10*/  LDC.64 R20, c[0x0][0x380] ;  /* 0x0000e000ff147b82 */ /* 0x001e220000000a00 */
[----:B------:R-:W-:-:S04]  /*4f20*/  IADD3 R22, PT, PT, R5, 0x1, RZ ;  /* 0x0000000105167810 */ /* 0x000fc80007ffe0ff */
[----:B------:R-:W-:Y:S01]  /*4f30*/  ISETP.GE.AND P0, PT, R22, UR5, PT ;  /* 0x0000000516007c0c */ /* 0x000fe2000bf06270 */
[----:B0-----:R-:W-:-:S12]  /*4f40*/  IMAD.WIDE R20, R3, 0x4, R20 ;  /* 0x0000000403147825 */ /* 0x001fd800078e0214 */
[----:B------:R0:W5:Y:S01]  /*4f50*/  @!P0 LDG.E.CONSTANT R21, desc[UR8][R20.64] ;  /* 0x0000000814158981 */ /* 0x000162000c1e9900 */
[----:B-1----:R-:W-:Y:S01]  /*4f60*/  FADD R19, -R2, 1 ;  /* 0x3f80000002137421 */ /* 0x002fe20000000100 */
[----:B------:R-:W-:Y:S01]  /*4f70*/  ISETP.GE.AND P1, PT, R22, UR5, PT ;  /* 0x0000000516007c0c */ /* 0x000fe2000bf26270 */
[----:B------:R-:W-:Y:S01]  /*4f80*/  HFMA2 R22, -RZ, RZ, 0, 0 ;  /* 0x00000000ff167431 */ /* 0x000fe200000001ff */
[----:B------:R-:W1:Y:S01]  /*4f90*/  S2R R23, SR_TID.X ;  /* 0x0000000000177919 */ /* 0x000e620000002100 */
[----:B------:R-:W-:Y:S01]  /*4fa0*/  BSSY.RECONVERGENT B0, `(.L_x_93) ;  /* 0x0000070000007945 */ /* 0x000fe20003800200 */
[----:B------:R-:W-:-:S05]  /*4fb0*/  FSEL R19, R19, 1, !P1 ;  /* 0x3f80000013137808 */ /* 0x000fca0004800000 */
[----:B--2---:R-:W2:Y:S02]  /*4fc0*/  SHFL.UP PT, R24, R19, 0x1, RZ ;  /* 0x0420000013187989 */ /* 0x004ea400000e00ff */
[----:B--2---:R-:W-:Y:S01]  /*4fd0*/  FMUL R26, R19, R24 ;  /* 0x00000018131a7220 */ /* 0x004fe20000400000 */
[----:B-1----:R-:W-:-:S04]  /*4fe0*/  LOP3.LUT P6, R23, R23, 0x1f, RZ, 0xc0, !PT ;  /* 0x0000001f17177812 */ /* 0x002fc800078cc0ff */
[----:B0-----:R-:W-:Y:S02]  /*4ff0*/  FSEL R20, R19, R26, !P6 ;  /* 0x0000001a13147208 */ /* 0x001fe40007000000 */
[C---:B------:R-:W-:Y:S02]  /*5000*/  ISETP.GE.U32.AND P5, PT, R23.reuse, 0x2, PT ;  /* 0x000000021700780c */ /* 0x040fe40003fa6070 */
[C---:B------:R-:W-:Y:S02]  /*5010*/  ISETP.GE.U32.AND P4, PT, R23.reuse, 0x4, PT ;  /* 0x000000041700780c */ /* 0x040fe40003f86070 */
[C---:B------:R-:W-:Y:S02]  /*5020*/  ISETP.GE.U32.AND P3, PT, R23.reuse, 0x8, PT ;  /* 0x000000081700780c */ /* 0x040fe40003f66070 */
[----:B------:R-:W-:Y:S01]  /*5030*/  ISETP.GE.U32.AND P2, PT, R23, 0x10, PT ;  /* 0x000000101700780c */ /* 0x000fe20003f46070 */
[----:B-----5:R-:W-:Y:S02]  /*5040*/  @!P0 FMUL R22, R2, R21 ;  /* 0x0000001502168220 */ /* 0x020fe40000400000 */
[----:B------:R-:W0:Y:S04]  /*5050*/  SHFL.UP PT, R21, R20, 0x2, RZ ;  /* 0x0440000014157989 */ /* 0x000e2800000e00ff */
[----:B------:R-:W1:Y:S01]  /*5060*/  SHFL.UP PT, R24, R22, 0x1, RZ ;  /* 0x0420000016187989 */ /* 0x000e6200000e00ff */
[----:B0-----:R-:W-:Y:S01]  /*5070*/  FMUL R21, R20, R21 ;  /* 0x0000001514157220 */ /* 0x001fe20000400000 */
[----:B-1----:R-:W-:-:S04]  /*5080*/  @P6 FFMA R22, R19, R24, R22 ;  /* 0x0000001813166223 */ /* 0x002fc80000000016 */
[C---:B------:R-:W-:Y:S01]  /*5090*/  FSEL R21, R20.reuse, R21, !P5 ;  /* 0x0000001514157208 */ /* 0x040fe20006800000 */
[----:B------:R-:W0:Y:S04]  /*50a0*/  SHFL.UP PT, R25, R22, 0x2, RZ ;  /* 0x0440000016197989 */ /* 0x000e2800000e00ff */
[----:B------:R-:W1:Y:S01]  /*50b0*/  SHFL.UP PT, R24, R21, 0x4, RZ ;  /* 0x0480000015187989 */ /* 0x000e6200000e00ff */
[----:B0-----:R-:W-:Y:S01]  /*50c0*/  @P5 FFMA R22, R20, R25, R22 ;  /* 0x0000001914165223 */ /* 0x001fe20000000016 */
[----:B-1----:R-:W-:-:S04]  /*50d0*/  FMUL R24, R21, R24 ;  /* 0x0000001815187220 */ /* 0x002fc80000400000 */
[----:B------:R-:W0:Y:S01]  /*50e0*/  SHFL.UP PT, R26, R22, 0x4, RZ ;  /* 0x04800000161a7989 */ /* 0x000e2200000e00ff */
[----:B------:R-:W-:-:S05]  /*50f0*/  FSEL R25, R21, R24, !P4 ;  /* 0x0000001815197208 */ /* 0x000fca0006000000 */
[----:B------:R-:W1:Y:S01]  /*5100*/  SHFL.UP PT, R24, R25, 0x8, RZ ;  /* 0x0500000019187989 */ /* 0x000e6200000e00ff */
[----:B0-----:R-:W-:-:S05]  /*5110*/  @P4 FFMA R22, R21, R26, R22 ;  /* 0x0000001a15164223 */ /* 0x001fca0000000016 */
[----:B------:R-:W0:Y:S01]  /*5120*/  SHFL.UP PT, R26, R22, 0x8, RZ ;  /* 0x05000000161a7989 */ /* 0x000e2200000e00ff */
[----:B-1----:R-:W-:-:S05]  /*5130*/  FMUL R24, R25, R24 ;  /* 0x0000001819187220 */ /* 0x002fca0000400000 */
[----:B------:R-:W-:-:S05]  /*5140*/  FSEL R27, R25, R24, !P3 ;  /* 0x00000018191b7208 */ /* 0x000fca0005800000 */
[----:B------:R-:W1:Y:S01]  /*5150*/  SHFL.UP PT, R24, R27, 0x10, RZ ;  /* 0x060000001b187989 */ /* 0x000e6200000e00ff */
[----:B0-----:R-:W-:-:S05]  /*5160*/  @P3 FFMA R22, R25, R26, R22 ;  /* 0x0000001a19163223 */ /* 0x001fca0000000016 */
[----:B------:R-:W0:Y:S01]  /*5170*/  SHFL.UP PT, R26, R22, 0x10, RZ ;  /* 0x06000000161a7989 */ /* 0x000e2200000e00ff */
[----:B-1----:R-:W-:-:S05]  /*5180*/  FMUL R24, R27, R24 ;  /* 0x000000181b187220 */ /* 0x002fca0000400000 */
[C---:B------:R-:W-:Y:S01]  /*5190*/  FSEL R23, R27.reuse, R24, !P2 ;  /* 0x000000181b177208 */ /* 0x040fe20005000000 */
[----:B0-----:R-:W-:-:S04]  /*51a0*/  @P2 FFMA R22, R27, R26, R22 ;  /* 0x0000001a1b162223 */ /* 0x001fc80000000016 */
[----:B------:R-:W-:-:S04]  /*51b0*/  FFMA R11, R23, R11, R22 ;  /* 0x0000000b170b7223 */ /* 0x000fc80000000016 */
[----:B------:R-:W-:-:S05]  /*51c0*/  FMUL R24, R2, R11 ;  /* 0x0000000b02187220 */ /* 0x000fca0000400000 */
[----:B------:R-:W-:-:S05]  /*51d0*/  FSEL R24, R24, RZ, !P1 ;  /* 0x000000ff18187208 */ /* 0x000fca0004800000 */
[----:B------:R-:W0:Y:S02]  /*51e0*/  SHFL.UP PT, R26, R24, 0x1, RZ ;  /* 0x04200000181a7989 */ /* 0x000e2400000e00ff */
[----:B0-----:R-:W-:-:S05]  /*51f0*/  @P6 FFMA R24, R19, R26, R24 ;  /* 0x0000001a13186223 */ /* 0x001fca0000000018 */
[----:B------:R-:W0:Y:S02]  /*5200*/  SHFL.UP PT, R29, R24, 0x2, RZ ;  /* 0x04400000181d7989 */ /* 0x000e2400000e00ff */
[----:B0-----:R-:W-:-:S05]  /*5210*/  @P5 FFMA R24, R20, R29, R24 ;  /* 0x0000001d14185223 */ /* 0x001fca0000000018 */
[----:B------:R-:W0:Y:S02]  /*5220*/  SHFL.UP PT, R22, R24, 0x4, RZ ;  /* 0x0480000018167989 */ /* 0x000e2400000e00ff */
[----:B0-----:R-:W-:-:S05]  /*5230*/  @P4 FFMA R24, R21, R22, R24 ;  /* 0x0000001615184223 */ /* 0x001fca0000000018 */
[----:B------:R-:W0:Y:S02]  /*5240*/  SHFL.UP PT, R22, R24, 0x8, RZ ;  /* 0x0500000018167989 */ /* 0x000e2400000e00ff */
[----:B0-----:R-:W-:-:S05]  /*5250*/  @P3 FFMA R24, R25, R22, R24 ;  /* 0x0000001619183223 */ /* 0x001fca0000000018 */
[----:B------:R-:W0:Y:S02]  /*5260*/  SHFL.UP PT, R22, R24, 0x10, RZ ;  /* 0x0600000018167989 */ /* 0x000e2400000e00ff */
        /* <DEDUP_REMOVED lines=48> */
[----:B0-----:R-:W-:Y:S01]  /*5570*/  @P4 FFMA R22, R21, R19, R22 ;  /* 0x0000001315164223 */ /* 0x001fe20000000016 */
[----:B------:R-:W-:-:S04]  /*5580*/  MOV R19, 0x1 ;  /* 0x0000000100137802 */ /* 0x000fc80000000f00 */
[----:B------:R-:W0:Y:S01]  /*5590*/  SHFL.UP PT, R12, R22, 0x8, RZ ;  /* 0x05000000160c7989 */ /* 0x000e2200000e00ff */
[----:B------:R-:W-:-:S04]  /*55a0*/  VIADDMNMX R19, R0, -R19, 0x20, PT ;  /* 0x0000002000137446 */ /* 0x000fc80003800913 */
[----:B------:R-:W-:Y:S01]  /*55b0*/  IADD3 R20, PT, PT, R19, -0x1, RZ ;  /* 0xffffffff13147810 */ /* 0x000fe20007ffe0ff */
[----:B0-----:R-:W-:-:S05]  /*55c0*/  @P3 FFMA R22, R25, R12, R22 ;  /* 0x0000000c19163223 */ /* 0x001fca0000000016 */
[----:B------:R-:W0:Y:S02]  /*55d0*/  SHFL.UP PT, R12, R22, 0x10, RZ ;  /* 0x06000000160c7989 */ /* 0x000e2400000e00ff */
[----:B0-----:R-:W-:-:S04]  /*55e0*/  @P2 FFMA R22, R27, R12, R22 ;  /* 0x0000000c1b162223 */ /* 0x001fc80000000016 */
[----:B------:R-:W-:Y:S01]  /*55f0*/  FFMA R25, R23, R18, R22 ;  /* 0x0000001217197223 */ /* 0x000fe20000000016 */
[----:B------:R-:W-:Y:S06]  /*5600*/  @P0 BRA `(.L_x_94) ;  /* 0x0000000000240947 */ /* 0x000fec0003800000 */
[----:B------:R-:W-:Y:S01]  /*5610*/  FMUL R12, R8, R13 ;  /* 0x0000000d080c7220 */ /* 0x000fe20000400000 */
[----:B------:R-:W-:-:S03]  /*5620*/  IADD3 R22, P0, PT, R3, R14, RZ ;  /* 0x0000000e03167210 */ /* 0x000fc60007f1e0ff */
[----:B---3--:R-:W-:Y:S01]  /*5630*/  FFMA R19, R7, R16, R12 ;  /* 0x0000001007137223 */ /* 0x008fe2000000000c */
[----:B------:R-:W-:Y:S02]  /*5640*/  LEA.HI.X.SX32 R23, R3, R10, 0x1, P0 ;  /* 0x0000000a03177211 */ /* 0x000fe400000f0eff */
[----:B------:R-:W-:Y:S01]  /*5650*/  LEA R18, P0, R22, UR6, 0x2 ;  /* 0x0000000616127c11 */ /* 0x000fe2000f8010ff */
[----:B----4-:R-:W-:-:S03]  /*5660*/  FFMA R21, R6, R17, R19 ;  /* 0x0000001106157223 */ /* 0x010fc60000000013 */
[----:B------:R-:W-:Y:S01]  /*5670*/  LEA.HI.X R19, R22, UR7, R23, 0x2, P0 ;  /* 0x0000000716137c11 */ /* 0x000fe200080f1417 */
[----:B------:R-:W-:-:S05]  /*5680*/  FFMA R21, R4, R25, R21 ;  /* 0x0000001904157223 */ /* 0x000fca0000000015 */
[----:B------:R0:W-:Y:S03]  /*5690*/  STG.E desc[UR8][R18.64], R21 ;  /* 0x0000001512007986 */ /* 0x0001e6000c101908 */
.L_x_94:
[----:B------:R-:W-:Y:S05]  /*56a0*/  BSYNC.RECONVERGENT B0 ;  /* 0x0000000000007941 */ /* 0x000fea0003800200 */
.L_x_93:
[C---:B0-----:R-:W-:Y:S01]  /*56b0*/  IADD3 R19, PT, PT, R9.reuse, 0x21, RZ ;  /* 0x0000002109137810 */ /* 0x041fe20007ffe0ff */
[----:B------:R0:W1:Y:S01]  /*56c0*/  SHFL.IDX PT, R11, R11, R20, 0x1f ;  /* 0x00001f140b0b7589 */ /* 0x00006200000e0000 */
[----:B------:R-:W-:Y:S02]  /*56d0*/  IADD3 R9, PT, PT, R9, 0x20, RZ ;  /* 0x0000002009097810 */ /* 0x000fe40007ffe0ff */
[----:B------:R-:W-:Y:S01]  /*56e0*/  ISETP.GE.AND P0, PT, R19, UR5, PT ;  /* 0x0000000513007c0c */ /* 0x000fe2000bf06270 */
[----:B------:R0:W2:Y:S01]  /*56f0*/  SHFL.IDX PT, R12, R29, R20, 0x1f ;  /* 0x00001f141d0c7589 */ /* 0x0000a200000e0000 */
[----:B------:R-:W-:Y:S02]  /*5700*/  IADD3 R5, PT, PT, R5, 0x20, RZ ;  /* 0x0000002005057810 */ /* 0x000fe40007ffe0ff */
[----:B------:R-:W-:Y:S01]  /*5710*/  IADD3 R0, PT, PT, R0, -0x20, RZ ;  /* 0xffffffe000007810 */ /* 0x000fe20007ffe0ff */
[----:B------:R0:W0:Y:S01]  /*5720*/  SHFL.IDX PT, R13, R13, R20, 0x1f ;  /* 0x00001f140d0d7589 */ /* 0x00002200000e0000 */
[----:B------:R-:W-:-:S03]  /*5730*/  IADD3 R3, PT, PT, R3, 0x20, RZ ;  /* 0x0000002003037810 */ /* 0x000fc60007ffe0ff */
[----:B------:R0:W0:Y:S04]  /*5740*/  SHFL.IDX PT, R16, R16, R20, 0x1f ;  /* 0x00001f1410107589 */ /* 0x00002800000e0000 */
[----:B------:R0:W0:Y:S04]  /*5750*/  SHFL.IDX PT, R17, R17, R20, 0x1f ;  /* 0x00001f1411117589 */ /* 0x00002800000e0000 */
[----:B------:R0:W0:Y:S01]  /*5760*/  SHFL.IDX PT, R18, R25, R20, 0x1f ;  /* 0x00001f1419127589 */ /* 0x00002200000e0000 */
[----:B------:R-:W-:Y:S05]  /*5770*/  @!P0 BRA `(.L_x_95) ;  /* 0xfffffff400e48947 */ /* 0x000fea000383ffff */
[----:B------:R-:W-:Y:S05]  /*5780*/  EXIT ;  /* 0x000000000000794d */ /* 0x000fea0003800000 */
        .weak           $__internal_1_$__cuda_sm20_rcp_rn_f32_slowpath
        .type           $__internal_1_$__cuda_sm20_rcp_rn_f32_slowpath,@function
        .size           $__internal_1_$__cuda_sm20_rcp_rn_f32_slowpath,(.L_x_175 - $__internal_1_$__cuda_sm20_rcp_rn_f32_slowpath)
$__internal_1_$__cuda_sm20_rcp_rn_f32_slowpath:
[----:B------:R-:W-:-:S04]  /*5790*/  SHF.L.U32 R0, R16, 0x1, RZ ;  /* 0x0000000110007819 */ /* 0x000fc800000006ff */
[----:B------:R-:W-:Y:S02]  /*57a0*/  SHF.R.U32.HI R19, RZ, 0x18, R0 ;  /* 0x00000018ff137819 */ /* 0x000fe40000011600 */
[----:B------:R-:W-:Y:S02]  /*57b0*/  MOV R0, R16 ;  /* 0x0000001000007202 */ /* 0x000fe40000000f00 */
[----:B------:R-:W-:-:S13]  /*57c0*/  ISETP.NE.U32.AND P0, PT, R19, RZ, PT ;  /* 0x000000ff1300720c */ /* 0x000fda0003f05070 */
[----:B------:R-:W-:Y:S05]  /*57d0*/  @P0 BRA `(.L_x_96) ;  /* 0x00000000002c0947 */ /* 0x000fea0003800000 */
[----:B------:R-:W-:-:S04]  /*57e0*/  SHF.L.U32 R11, R0, 0x1, RZ ;  /* 0x00000001000b7819 */ /* 0x000fc800000006ff */
[----:B------:R-:W-:-:S13]  /*57f0*/  ISETP.NE.AND P0, PT, R11, RZ, PT ;  /* 0x000000ff0b00720c */ /* 0x000fda0003f05270 */
[----:B------:R2:W3:Y:S01]  /*5800*/  @!P0 MUFU.RCP R11, R0 ;  /* 0x00000000000b8308 */ /* 0x0004e20000001000 */
[----:B------:R-:W-:Y:S05]  /*5810*/  @!P0 BRA `(.L_x_97) ;  /* 0x0000000000a48947 */ /* 0x000fea0003800000 */
[----:B------:R-:W-:-:S04]  /*5820*/  FFMA R13, R0, 1.84467440737095516160e+19, RZ ;  /* 0x5f800000000d7823 */ /* 0x000fc800000000ff */
[----:B--2---:R-:W3:Y:S02]  /*5830*/  MUFU.RCP R0, R13 ;  /* 0x0000000d00007308 */ /* 0x004ee40000001000 */
[----:B---3--:R-:W-:-:S04]  /*5840*/  FFMA R11, R13, R0, -1 ;  /* 0xbf8000000d0b7423 */ /* 0x008fc80000000000 */
[----:B------:R-:W-:-:S04]  /*5850*/  FADD.FTZ R11, -R11, -RZ ;  /* 0x800000ff0b0b7221 */ /* 0x000fc80000010100 */
[----:B------:R-:W-:-:S04]  /*5860*/  FFMA R0, R0, R11, R0 ;  /* 0x0000000b00007223 */ /* 0x000fc80000000000 */
[----:B------:R-:W-:Y:S01]  /*5870*/  FFMA R11, R0, 1.84467440737095516160e+19, RZ ;  /* 0x5f800000000b7823 */ /* 0x000fe200000000ff */
[----:B------:R-:W-:Y:S06]  /*5880*/  BRA `(.L_x_97) ;  /* 0x0000000000887947 */ /* 0x000fec0003800000 */
.L_x_96:
        /* <DEDUP_REMOVED lines=21> */
[----:B------:R-:W-:Y:S02]  /*59e0*/  LOP3.LUT P2, RZ, R18, 0x2, RZ, 0xc0, !PT ;  /* 0x0000000212ff7812 */ /* 0x000fe4000784c0ff */
[----:B------:R-:W-:Y:S02]  /*59f0*/  IADD3 R16, PT, PT, R19, -0xfc, RZ ;  /* 0xffffff0413107810 */ /* 0x000fe40007ffe0ff */
[----:B------:R-:W-:-:S02]  /*5a00*/  PLOP3.LUT P0, PT, P0, P1, P2, 0xe0, 0x0 ;  /* 0x000000000000781c */ /* 0x000fc40000703c20 */
[----:B------:R-:W-:Y:S02]  /*5a10*/  LOP3.LUT P1, RZ, R0, 0x7fffff, RZ, 0xc0, !PT ;  /* 0x007fffff00ff7812 */ /* 0x000fe4000782c0ff */
[----:B------:R-:W-:-:S04]  /*5a20*/  SEL R11, RZ, 0x1, !P0 ;  /* 0x00000001ff0b7807 */ /* 0x000fc80004000000 */
[----:B------:R-:W-:-:S04]  /*5a30*/  IADD3 R11, PT, PT, -R11, RZ, RZ ;  /* 0x000000ff0b0b7210 */ /* 0x000fc80007ffe1ff */
[----:B------:R-:W-:Y:S02]  /*5a40*/  ISETP.GE.AND P0, PT, R11, RZ, PT ;  /* 0x000000ff0b00720c */ /* 0x000fe40003f06270 */
[----:B------:R-:W-:-:S11]  /*5a50*/  SHF.R.U32.HI R11, RZ, R16, R13 ;  /* 0x00000010ff0b7219 */ /* 0x000fd6000001160d */
[----:B------:R-:W-:-:S04]  /*5a60*/  @!P0 IADD3 R11, PT, PT, R11, 0x1, RZ ;  /* 0x000000010b0b8810 */ /* 0x000fc80007ffe0ff */
[----:B------:R-:W-:-:S04]  /*5a70*/  @!P1 SHF.L.U32 R11, R11, 0x1, RZ ;  /* 0x000000010b0b9819 */ /* 0x000fc800000006ff */
[----:B------:R-:W-:Y:S01]  /*5a80*/  LOP3.LUT R11, R11, 0x80000000, R0, 0xf8, !PT ;  /* 0x800000000b0b7812 */ /* 0x000fe200078ef800 */
[----:B------:R-:W-:Y:S06]  /*5a90*/  BRA `(.L_x_97) ;  /* 0x0000000000047947 */ /* 0x000fec0003800000 */
.L_x_98:
[----:B------:R0:W1:Y:S02]  /*5aa0*/  MUFU.RCP R11, R0 ;  /* 0x00000000000b7308 */ /* 0x0000640000001000 */
.L_x_97:
[----:B------:R-:W-:-:S04]  /*5ab0*/  MOV R13, 0x0 ;  /* 0x00000000000d7802 */ /* 0x000fc80000000f00 */
[----:B0123--:R-:W-:Y:S05]  /*5ac0*/  RET.REL.NODEC R12 `(tilson_batch_warp_scan_f32) ;  /* 0xffffffa40c4c7950 */ /* 0x00ffea0003c3ffff */
.L_x_99:
        /* <DEDUP_REMOVED lines=11> */
.L_x_175:


//--------------------- .text.tilson_batch_f32    --------------------------
	.section	.text.tilson_batch_f32,"ax",@progbits
	.align	128
        .global         tilson_batch_f32
        .type           tilson_batch_f32,@function
        .size           tilson_batch_f32,(.L_x_176 - tilson_batch_f32)
        .other          tilson_batch_f32,@"STO_CUDA_ENTRY STV_DEFAULT"
tilson_batch_f32:
.text.tilson_batch_f32:
[----:B------:R-:W-:Y:S01]  /*0000*/  LDC R1, c[0x0][0x37c] ;  /* 0x0000df00ff017b82 */ /* 0x000fe20000000800 */
[----:B------:R-:W0:Y:S07]  /*0010*/  S2R R0, SR_TID.X ;  /* 0x0000000000007919 */ /* 0x000e2e0000002100 */
[----:B------:R-:W0:Y:S01]  /*0020*/  S2UR UR4, SR_CTAID.X ;  /* 0x00000000000479c3 */ /* 0x000e220000002500 */
[----:B------:R-:W1:Y:S07]  /*0030*/  LDCU UR5, c[0x0][0x3c8] ;  /* 0x00007900ff0577ac */ /* 0x000e6e0008000800 */
[----:B------:R-:W0:Y:S02]  /*0040*/  LDC R5, c[0x0][0x360] ;  /* 0x0000d800ff057b82 */ /* 0x000e240000000800 */
[----:B0-----:R-:W-:-:S05]  /*0050*/  IMAD R5, R5, UR4, R0 ;  /* 0x0000000405057c24 */ /* 0x001fca000f8e0200 */
[----:B-1----:R-:W-:-:S13]  /*0060*/  ISETP.GE.AND P0, PT, R5, UR5, PT ;  /* 0x0000000505007c0c */ /* 0x002fda000bf06270 */
[----:B------:R-:W-:Y:S05]  /*0070*/  @P0 EXIT ;  /* 0x000000000000094d */ /* 0x000fea0003800000 */
[----:B------:R-:W0:Y:S01]  /*0080*/  LDC.64 R6, c[0x0][0x3b8] ;  /* 0x0000ee00ff067b82 */ /* 0x000e220000000a00 */
[----:B------:R-:W1:Y:S07]  /*0090*/  LDCU.64 UR8, c[0x0][0x358] ;  /* 0x00006b00ff0877ac */ /* 0x000e6e0008000a00 */
[----:B------:R-:W2:Y:S08]  /*00a0*/  LDC.64 R18, c[0x0][0x388] ;  /* 0x0000e200ff127b82 */ /* 0x000eb00000000a00 */
[----:B------:R-:W3:Y:S01]  /*00b0*/  LDC.64 R2, c[0x0][0x3c0] ;  /* 0x0000f000ff027b82 */ /* 0x000ee20000000a00 */
[----:B0-----:R-:W-:-:S06]  /*00c0*/  IMAD.WIDE R6, R5, 0x4, R6 ;  /* 0x0000000405067825 */ /* 0x001fcc00078e0206 */
[----:B-1----:R-:W4:Y:S01]  /*00d0*/  LDG.E.CONSTANT R6, desc[UR8][R6.64] ;  /* 0x0000000806067981 */ /* 0x002f22000c1e9900 */
[----:B--2---:R-:W-:-:S06]  /*00e0*/  IMAD.WIDE R18, R5, 0x4, R18 ;  /* 0x0000000405127825 */ /* 0x004fcc00078e0212 */
[----:B------:R-:W2:Y:S01]  /*00f0*/  LDG.E.CONSTANT R18, desc[UR8][R18.64] ;  /* 0x0000000812127981 */ /* 0x000ea2000c1e9900 */
[----:B----4-:R-:W-:-:S04]  /*0100*/  ISETP.GE.AND P0, PT, R6, RZ, PT ;  /* 0x000000ff0600720c */ /* 0x010fc80003f06270 */
[----:B--2---:R-:W-:-:S04]  /*0110*/  ISETP.LT.OR P0, PT, R18, 0x1, !P0 ;  /* 0x000000011200780c */ /* 0x004fc80004701670 */
[----:B---3--:R-:W-:-:S04]  /*0120*/  ISETP.LT.OR P0, PT, R2, 0x1, P0 ;  /* 0x000000010200780c */ /* 0x008fc80000701670 */
[----:B------:R-:W-:-:S13]  /*0130*/  ISETP.GE.U32.OR P0, PT, R3, R2, P0 ;  /* 0x000000020300720c */ /* 0x000fda0000706470 */
[----:B------:R-:W-:Y:S05]  /*0140*/  @P0 EXIT ;  /* 0x000000000000094d */ /* 0x000fea0003800000 */
[----:B------:R-:W-:-:S04]  /*0150*/  IADD3 R11, PT, PT, R6, R3, RZ ;  /* 0x00000003060b7210 */ /* 0x000fc80007ffe0ff */
[----:B------:R-:W-:-:S13]  /*0160*/  ISETP.GE.AND P0, PT, R11, R2, PT ;  /* 0x000000020b00720c */ /* 0x000fda0003f06270 */
[----:B------:R-:W-:Y:S05]  /*0170*/  @P0 EXIT ;  /* 0x000000000000094d */ /* 0x000fea0003800000 */
[----:B------:R-:W-:Y:S01]  /*0180*/  IMAD R0, R18, 0x6, R3 ;  /* 0x0000000612007824 */ /* 0x000fe200078e0203 */
[----:B------:R-:W0:Y:S04]  /*0190*/  LDC.64 R20, c[0x0][0x3b0] ;  /* 0x0000ec00ff147b82 */ /* 0x000e280000000a00 */
[----:B------:R-:W-:-:S04]  /*01a0*/  IADD3 R7, PT, PT, R0, -0x6, RZ ;  /* 0xfffffffa00077810 */ /* 0x000fc80007ffe0ff */
[----:B------:R-:W-:-:S13]  /*01b0*/  ISETP.GE.AND P0, PT, R7, R2, PT ;  /* 0x000000020700720c */ /* 0x000fda0003f06270 */
[----:B------:R-:W-:Y:S05]  /*01c0*/  @P0 EXIT ;  /* 0x000000000000094d */ /* 0x000fea0003800000 */
[----:B------:R-:W1:Y:S01]  /*01d0*/  LDC.64 R6, c[0x0][0x390] ;  /* 0x0000e400ff067b82 */ /* 0x000e620000000a00 */
[----:B0-----:R-:W-:-:S06]  /*01e0*/  IMAD.WIDE R20, R5, 0x4, R20 ;  /* 0x0000000405147825 */ /* 0x001fcc00078e0214 */
[----:B------:R0:W5:Y:S01]  /*01f0*/  LDG.E.CONSTANT R21, desc[UR8][R20.64] ;  /* 0x0000000814157981 */ /* 0x000162000c1e9900 */
[----:B------:R-:W2:Y:S08]  /*0200*/  LDC.64 R14, c[0x0][0x398] ;  /* 0x0000e600ff0e7b82 */ /* 0x000eb00000000a00 */
[----:B------:R-:W3:Y:S08]  /*0210*/  LDC.64 R16, c[0x0][0x3a0] ;  /* 0x0000e800ff107b82 */ /* 0x000ef00000000a00 */
[----:B------:R-:W4:Y:S01]  /*0220*/  LDC.64 R22, c[0x0][0x3a8] ;  /* 0x0000ea00ff167b82 */ /* 0x000f220000000a00 */
[----:B-1----:R-:W-:-:S05]  /*0230*/  IMAD.WIDE R6, R5, 0x4, R6 ;  /* 0x0000000405067825 */ /* 0x002fca00078e0206 */
[----:B------:R0:W5:Y:S01]  /*0240*/  LDG.E.CONSTANT R19, desc[UR8][R6.64] ;  /* 0x0000000806137981 */ /* 0x000162000c1e9900 */
[----:B--2---:R-:W-:-:S05]  /*0250*/  IMAD.WIDE R14, R5, 0x4, R14 ;  /* 0x00000004050e7825 */ /* 0x004fca00078e020e */
[----:B------:R0:W5:Y:S01]  /*0260*/  LDG.E.CONSTANT R13, desc[UR8][R14.64] ;  /* 0x000000080e0d7981 */ /* 0x000162000c1e9900 */
[----:B---3--:R-:W-:-:S05]  /*0270*/  IMAD.WIDE R16, R5, 0x4, R16 ;  /* 0x0000000405107825 */ /* 0x008fca00078e0210 */
[----:B------:R0:W5:Y:S01]  /*0280*/  LDG.E.CONSTANT R12, desc[UR8][R16.64] ;  /* 0x00000008100c7981 */ /* 0x000162000c1e9900 */
[----:B----4-:R-:W-:-:S05]  /*0290*/  IMAD.WIDE R22, R5, 0x4, R22 ;  /* 0x0000000405167825 */ /* 0x010fca00078e0216 */
[----:B------:R0:W5:Y:S01]  /*02a0*/  LDG.E.CONSTANT R10, desc[UR8][R22.64] ;  /* 0x00000008160a7981 */ /* 0x000162000c1e9900 */
[----:B------:R-:W-:Y:S01]  /*02b0*/  ISETP.GE.AND P0, PT, R11, 0x1, PT ;  /* 0x000000010b00780c */ /* 0x000fe20003f06270 */
[----:B------:R-:W-:Y:S01]  /*02c0*/  BSSY.RECONVERGENT B0, `(.L_x_100) ;  /* 0x0000042000007945 */ /* 0x000fe20003800200 */
[----:B------:R-:W-:-:S11]  /*02d0*/  IMAD R8, R5, R2, RZ ;  /* 0x0000000205087224 */ /* 0x000fd600078e02ff */
[----:B0-----:R-:W-:Y:S05]  /*02e0*/  @!P0 BRA `(.L_x_101) ;  /* 0x0000000000fc8947 */ /* 0x001fea0003800000 */
[----:B------:R-:W-:Y:S01]  /*02f0*/  VIMNMX R0, PT, PT, R11, R2, PT ;  /* 0x000000020b007248 */ /* 0x000fe20003fe0100 */
[----:B------:R-:W-:Y:S01]  /*0300*/  BSSY.RECONVERGENT B1, `(.L_x_102) ;  /* 0x000001d000017945 */ /* 0x000fe20003800200 */
[----:B------:R-:W-:Y:S02]  /*0310*/  HFMA2 R9, -RZ, RZ, 0, 0 ;  /* 0x00000000ff097431 */ /* 0x000fe400000001ff */
[C---:B------:R-:W-:Y:S02]  /*0320*/  ISETP.GE.AND P0, PT, R0.reuse, 0x8, PT ;  /* 0x000000080000780c */ /* 0x040fe40003f06270 */
[----:B------:R-:W-:-:S04]  /*0330*/  VIMNMX R14, PT, PT, R0, 0x1, !PT ;  /* 0x00000001000e7848 */ /* 0x000fc80007fe0100 */
[----:B------:R-:W-:-:S04]  /*0340*/  LOP3.LUT R16, R14, 0x7, RZ, 0xc0, !PT ;  /* 0x000000070e107812 */ /* 0x000fc800078ec0ff */
[----:B------:R-:W-:-:S03]  /*0350*/  ISETP.NE.AND P1, PT, R16, RZ, PT ;  /* 0x000000ff1000720c */ /* 0x000fc60003f25270 */
[----:B------:R-:W-:Y:S10]  /*0360*/  @!P0 BRA `(.L_x_103) ;  /* 0x0000000000588947 */ /* 0x000ff40003800000 */
[----:B------:R-:W0:Y:S01]  /*0370*/  LDCU.64 UR4, c[0x0][0x3d0] ;  /* 0x00007a00ff0477ac */ /* 0x000e220008000a00 */
[----:B------:R-:W-:Y:S02]  /*0380*/  LOP3.LUT R9, R14, 0x7ffffff8, RZ, 0xc0, !PT ;  /* 0x7ffffff80e097812 */ /* 0x000fe400078ec0ff */
[----:B------:R-:W-:Y:S02]  /*0390*/  MOV R15, R8 ;  /* 0x00000008000f7202 */ /* 0x000fe40000000f00 */
[----:B------:R-:W-:Y:S02]  /*03a0*/  MOV R17, 0x7fc00000 ;  /* 0x7fc0000000117802 */ /* 0x000fe40000000f00 */
[----:B------:R-:W-:Y:S01]  /*03b0*/  IADD3 R0, PT, PT, -R9, RZ, RZ ;  /* 0x000000ff09007210 */ /* 0x000fe20007ffe1ff */
[----:B0-----:R-:W-:-:S04]  /*03c0*/  UIADD3 UR4, UP0, UPT, UR4, 0x10, URZ ;  /* 0x0000001004047890 */ /* 0x001fc8000ff1e0ff */
[----:B------:R-:W-:Y:S02]  /*03d0*/  UIADD3.X UR5, UPT, UPT, URZ, UR5, URZ, UP0, !UPT ;  /* 0x00000005ff057290 */ /* 0x000fe400087fe4ff */
[----:B------:R-:W-:-:S04]  /*03e0*/  MOV R4, UR4 ;  /* 0x0000000400047c02 */ /* 0x000fc80008000f00 */
[----:B------:R-:W-:-:S07]  /*03f0*/  MOV R5, UR5 ;  /* 0x0000000500057c02 */ /* 0x000fce0008000f00 */
.L_x_104:
[C---:B0-----:R-:W-:Y:S01]  /*0400*/  IMAD.WIDE R6, R15.reuse, 0x4, R4 ;  /* 0x000000040f067825 */ /* 0x041fe200078e0204 */
[----:B------:R-:W-:Y:S02]  /*0410*/  IADD3 R0, PT, PT, R0, 0x8, RZ ;  /* 0x0000000800007810 */ /* 0x000fe40007ffe0ff */
[----:B------:R-:W-:Y:S02]  /*0420*/  IADD3 R15, PT, PT, R15, 0x8, RZ ;  /* 0x000000080f0f7810 */ /* 0x000fe40007ffe0ff */
[----:B------:R0:W-:Y:S01]  /*0430*/  STG.E desc[UR8][R6.64+-0x10], R17 ;  /* 0xfffff01106007986 */ /* 0x0001e2000c101908 */
[----:B------:R-:W-:-:S03]  /*0440*/  ISETP.NE.AND P0, PT, R0, RZ, PT ;  /* 0x000000ff0000720c */ /* 0x000fc60003f05270 */
[----:B------:R0:W-:Y:S04]  /*0450*/  STG.E desc[UR8][R6.64+-0xc], R17 ;  /* 0xfffff41106007986 */ /* 0x0001e8000c101908 */
[----:B------:R0:W-:Y:S04]  /*0460*/  STG.E desc[UR8][R6.64+-0x8], R17 ;  /* 0xfffff81106007986 */ /* 0x0001e8000c101908 */
[----:B------:R0:W-:Y:S04]  /*0470*/  STG.E desc[UR8][R6.64+-0x4], R17 ;  /* 0xfffffc1106007986 */ /* 0x0001e8000c101908 */
[----:B------:R0:W-:Y:S04]  /*0480*/  STG.E desc[UR8][R6.64], R17 ;  /* 0x0000001106007986 */ /* 0x0001e8000c101908 */
[----:B------:R0:W-:Y:S04]  /*0490*/  STG.E desc[UR8][R6.64+0x4], R17 ;  /* 0x0000041106007986 */ /* 0x0001e8000c101908 */
[----:B------:R0:W-:Y:S04]  /*04a0*/  STG.E desc[UR8][R6.64+0x8], R17 ;  /* 0x0000081106007986 */ /* 0x0001e8000c101908 */
[----:B------:R0:W-:Y:S01]  /*04b0*/  STG.E desc[UR8][R6.64+0xc], R17 ;  /* 0x00000c1106007986 */ /* 0x0001e2000c101908 */
[----:B------:R-:W-:Y:S05]  /*04c0*/  @P0 BRA `(.L_x_104) ;  /* 0xfffffffc00cc0947 */ /* 0x000fea000383ffff */
.L_x_103:
[----:B------:R-:W-:Y:S05]  /*04d0*/  BSYNC.RECONVERGENT B1 ;  /* 0x0000000000017941 */ /* 0x000fea0003800200 */
.L_x_102:
[----:B------:R-:W-:Y:S05]  /*04e0*/  @!P1 BRA `(.L_x_101) ;  /* 0x00000000007c9947 */ /* 0x000fea0003800000 */
[----:B------:R-:W-:Y:S01]  /*04f0*/  ISETP.GE.U32.AND P0, PT, R16, 0x4, PT ;  /* 0x000000041000780c */ /* 0x000fe20003f06070 */
[----:B------:R-:W-:Y:S01]  /*0500*/  BSSY.RECONVERGENT B1, `(.L_x_105) ;  /* 0x000000d000017945 */ /* 0x000fe20003800200 */
[----:B0-----:R-:W-:-:S04]  /*0510*/  LOP3.LUT R6, R14, 0x3, RZ, 0xc0, !PT ;  /* 0x000000030e067812 */ /* 0x001fc800078ec0ff */
[----:B------:R-:W-:-:S07]  /*0520*/  ISETP.NE.AND P1, PT, R6, RZ, PT ;  /* 0x000000ff0600720c */ /* 0x000fce0003f25270 */
[----:B------:R-:W-:Y:S06]  /*0530*/  @!P0 BRA `(.L_x_106) ;  /* 0x0000000000248947 */ /* 0x000fec0003800000 */
[----:B------:R-:W0:Y:S01]  /*0540*/  LDC.64 R4, c[0x0][0x3d0] ;  /* 0x0000f400ff047b82 */ /* 0x000e220000000a00 */
[----:B------:R-:W-:Y:S02]  /*0550*/  IADD3 R7, PT, PT, R8, R9, RZ ;  /* 0x0000000908077210 */ /* 0x000fe40007ffe0ff */
[----:B------:R-:W-:Y:S02]  /*0560*/  MOV R15, 0x7fc00000 ;  /* 0x7fc00000000f7802 */ /* 0x000fe40000000f00 */
[----:B------:R-:W-:Y:S01]  /*0570*/  IADD3 R9, PT, PT, R9, 0x4, RZ ;  /* 0x0000000409097810 */ /* 0x000fe20007ffe0ff */
[----:B0-----:R-:W-:-:S05]  /*0580*/  IMAD.WIDE R4, R7, 0x4, R4 ;  /* 0x0000000407047825 */ /* 0x001fca00078e0204 */
[----:B------:R0:W-:Y:S04]  /*0590*/  STG.E desc[UR8][R4.64], R15 ;  /* 0x0000000f04007986 */ /* 0x0001e8000c101908 */
[----:B------:R0:W-:Y:S04]  /*05a0*/  STG.E desc[UR8][R4.64+0x4], R15 ;  /* 0x0000040f04007986 */ /* 0x0001e8000c101908 */
[----:B------:R0:W-:Y:S04]  /*05b0*/  STG.E desc[UR8][R4.64+0x8], R15 ;  /* 0x0000080f04007986 */ /* 0x0001e8000c101908 */
[----:B------:R0:W-:Y:S02]  /*05c0*/  STG.E desc[UR8][R4.64+0xc], R15 ;  /* 0x00000c0f04007986 */ /* 0x0001e4000c101908 */
.L_x_106:
[----:B------:R-:W-:Y:S05]  /*05d0*/  BSYNC.RECONVERGENT B1 ;  /* 0x0000000000017941 */ /* 0x000fea0003800200 */
.L_x_105:
[----:B------:R-:W-:Y:S05]  /*05e0*/  @!P1 BRA `(.L_x_101) ;  /* 0x00000000003c9947 */ /* 0x000fea0003800000 */
[----:B------:R-:W-:Y:S02]  /*05f0*/  LOP3.LUT R0, R14, 0x1, RZ, 0xc0, !PT ;  /* 0x000000010e007812 */ /* 0x000fe400078ec0ff */
[----:B------:R-:W-:Y:S02]  /*0600*/  ISETP.NE.AND P0, PT, R6, 0x1, PT ;  /* 0x000000010600780c */ /* 0x000fe40003f05270 */
[----:B------:R-:W-:-:S11]  /*0610*/  ISETP.NE.U32.AND P1, PT, R0, 0x1, PT ;  /* 0x000000010000780c */ /* 0x000fd60003f25070 */
[----:B------:R-:W1:Y:S01]  /*0620*/  @P0 LDC.64 R6, c[0x0][0x3d0] ;  /* 0x0000f400ff060b82 */ /* 0x000e620000000a00 */
[----:B0-----:R-:W-:Y:S02]  /*0630*/  @P0 IADD3 R15, PT, PT, R8, R9, RZ ;  /* 0x00000009080f0210 */ /* 0x001fe40007ffe0ff */
[----:B------:R-:W-:-:S04]  /*0640*/  @P0 IADD3 R9, PT, PT, R9, 0x2, RZ ;  /* 0x0000000209090810 */ /* 0x000fc80007ffe0ff */
[----:B------:R-:W-:Y:S01]  /*0650*/  @!P1 IADD3 R9, PT, PT, R8, R9, RZ ;  /* 0x0000000908099210 */ /* 0x000fe20007ffe0ff */
[----:B------:R-:W0:Y:S01]  /*0660*/  @!P1 LDC.64 R4, c[0x0][0x3d0] ;  /* 0x0000f400ff049b82 */ /* 0x000e220000000a00 */
[----:B-1----:R-:W-:Y:S01]  /*0670*/  @P0 IMAD.WIDE R6, R15, 0x4, R6 ;  /* 0x000000040f060825 */ /* 0x002fe200078e0206 */
[----:B------:R-:W-:-:S05]  /*0680*/  @P0 MOV R15, 0x7fc00000 ;  /* 0x7fc00000000f0802 */ /* 0x000fca0000000f00 */
[----:B------:R1:W-:Y:S01]  /*0690*/  @P0 STG.E desc[UR8][R6.64], R15 ;  /* 0x0000000f06000986 */ /* 0x0003e2000c101908 */
[----:B0-----:R-:W-:Y:S01]  /*06a0*/  @!P1 IMAD.WIDE R4, R9, 0x4, R4 ;  /* 0x0000000409049825 */ /* 0x001fe200078e0204 */
[----:B------:R-:W-:Y:S02]  /*06b0*/  @!P1 MOV R9, 0x7fc00000 ;  /* 0x7fc0000000099802 */ /* 0x000fe40000000f00 */
[----:B------:R1:W-:Y:S04]  /*06c0*/  @P0 STG.E desc[UR8][R6.64+0x4], R15 ;  /* 0x0000040f06000986 */ /* 0x0003e8000c101908 */
[----:B------:R1:W-:Y:S02]  /*06d0*/  @!P1 STG.E desc[UR8][R4.64], R9 ;  /* 0x0000000904009986 */ /* 0x0003e4000c101908 */
.L_x_101:
[----:B------:R-:W-:Y:S05]  /*06e0*/  BSYNC.RECONVERGENT B0 ;  /* 0x0000000000007941 */ /* 0x000fea0003800200 */
.L_x_100:
[----:B-1----:R-:W-:-:S04]  /*06f0*/  IADD3 R9, PT, PT, R18, R3, RZ ;  /* 0x0000000312097210 */ /* 0x002fc80007ffe0ff */
[----:B------:R-:W-:-:S13]  /*0700*/  ISETP.GT.AND P0, PT, R9, R2, PT ;  /* 0x000000020900720c */ /* 0x000fda0003f04270 */
[----:B------:R-:W-:Y:S05]  /*0710*/  @P0 EXIT ;  /* 0x000000000000094d */ /* 0x000fea0003800000 */
[----:B------:R-:W-:Y:S01]  /*0720*/  I2FP.F32.U32 R0, R18 ;  /* 0x0000001200007245 */ /* 0x000fe20000201000 */
[----:B------:R-:W-:Y:S03]  /*0730*/  BSSY.RECONVERGENT B0, `(.L_x_107) ;  /* 0x000000d000007945 */ /* 0x000fe60003800200 */
[----:B------:R-:W-:-:S04]  /*0740*/  IADD3 R2, PT, PT, R0, 0x1800000, RZ ;  /* 0x0180000000027810 */ /* 0x000fc80007ffe0ff */
[----:B------:R-:W-:-:S04]  /*0750*/  LOP3.LUT R2, R2, 0x7f800000, RZ, 0xc0, !PT ;  /* 0x7f80000002027812 */ /* 0x000fc800078ec0ff */
[----:B------:R-:W-:-:S13]  /*0760*/  ISETP.GT.U32.AND P0, PT, R2, 0x1ffffff, PT ;  /* 0x01ffffff0200780c */ /* 0x000fda0003f04070 */
[----:B------:R-:W-:Y:S05]  /*0770*/  @P0 BRA `(.L_x_108) ;  /* 0x0000000000100947 */ /* 0x000fea0003800000 */
[----:B0-----:R-:W-:-:S07]  /*0780*/  MOV R4, 0x7a0 ;  /* 0x000007a000047802 */ /* 0x001fce0000000f00 */
[----:B-----5:R-:W-:Y:S05]  /*0790*/  CALL.REL.NOINC `($__internal_2_$__cuda_sm20_rcp_rn_f32_slowpath) ;  /* 0x0000005000447944 */ /* 0x020fea0003c00000 */
[----:B------:R-:W-:Y:S01]  /*07a0*/  MOV R7, R3 ;  /* 0x0000000300077202 */ /* 0x000fe20000000f00 */
[----:B------:R-:W-:Y:S06]  /*07b0*/  BRA `(.L_x_109) ;  /* 0x0000000000107947 */ /* 0x000fec0003800000 */
.L_x_108:
[----:B0-----:R-:W0:Y:S02]  /*07c0*/  MUFU.RCP R7, R0 ;  /* 0x0000000000077308 */ /* 0x001e240000001000 */
[----:B0-----:R-:W-:-:S04]  /*07d0*/  FFMA R2, R0, R7, -1 ;  /* 0xbf80000000027423 */ /* 0x001fc80000000007 */
[----:B------:R-:W-:-:S04]  /*07e0*/  FADD.FTZ R2, -R2, -RZ ;  /* 0x800000ff02027221 */ /* 0x000fc80000010100 */
[----:B------:R-:W-:-:S07]  /*07f0*/  FFMA R7, R7, R2, R7 ;  /* 0x0000000207077223 */ /* 0x000fce0000000007 */
.L_x_109:
[----:B------:R-:W-:Y:S05]  /*0800*/  BSYNC.RECONVERGENT B0 ;  /* 0x0000000000007941 */ /* 0x000fea0003800200 */
.L_x_107:
[----:B------:R-:W0:Y:S01]  /*0810*/  LDC R6, c[0x0][0x3c4] ;  /* 0x0000f100ff067b82 */ /* 0x000e220000000800 */
[C---:B------:R-:W-:Y:S01]  /*0820*/  ISETP.GE.U32.AND P0, PT, R18.reuse, 0x10, PT ;  /* 0x000000101200780c */ /* 0x040fe20003f06070 */
[----:B------:R-:W-:Y:S01]  /*0830*/  BSSY.RECONVERGENT B0, `(.L_x_110) ;  /* 0x0000037000007945 */ /* 0x000fe20003800200 */
[----:B------:R-:W-:Y:S01]  /*0840*/  LOP3.LUT R25, R18, 0xf, RZ, 0xc0, !PT ;  /* 0x0000000f12197812 */ /* 0x000fe200078ec0ff */
[----:B------:R-:W-:Y:S01]  /*0850*/  HFMA2 R0, -RZ, RZ, 0, 0 ;  /* 0x00000000ff007431 */ /* 0x000fe200000001ff */
[----:B------:R-:W-:Y:S02]  /*0860*/  MOV R5, RZ ;  /* 0x000000ff00057202 */ /* 0x000fe40000000f00 */
[----:B------:R-:W-:Y:S01]  /*0870*/  ISETP.NE.AND P1, PT, R25, RZ, PT ;  /* 0x000000ff1900720c */ /* 0x000fe20003f25270 */
[----:B------:R-:W1:Y:S06]  /*0880*/  LDC.64 R14, c[0x0][0x380] ;  /* 0x0000e000ff0e7b82 */ /* 0x000e6c0000000a00 */
[----:B------:R-:W-:Y:S06]  /*0890*/  @!P0 BRA `(.L_x_111) ;  /* 0x0000000000c08947 */ /* 0x000fec0003800000 */
[----:B------:R-:W2:Y:S01]  /*08a0*/  LDCU UR6, c[0x0][0x3c4] ;  /* 0x00007880ff0677ac */ /* 0x000ea20008000800 */
[----:B------:R-:W-:Y:S02]  /*08b0*/  LOP3.LUT R5, R18, 0x7ffffff0, RZ, 0xc0, !PT ;  /* 0x7ffffff012057812 */ /* 0x000fe400078ec0ff */
[----:B------:R-:W-:Y:S01]  /*08c0*/  MOV R0, RZ ;  /* 0x000000ff00007202 */ /* 0x000fe20000000f00 */
[----:B------:R-:W2:Y:S01]  /*08d0*/  LDCU.64 UR4, c[0x0][0x380] ;  /* 0x00007000ff0477ac */ /* 0x000ea20008000a00 */
[----:B------:R-:W-:Y:S01]  /*08e0*/  IADD3 R4, PT, PT, -R5, RZ, RZ ;  /* 0x000000ff05047210 */ /* 0x000fe20007ffe1ff */
[----:B--2---:R-:W-:-:S04]  /*08f0*/  UIMAD.WIDE UR4, UR6, 0x4, UR4 ;  /* 0x00000004060478a5 */ /* 0x004fc8000f8e0204 */
[----:B------:R-:W-:-:S04]  /*0900*/  UIADD3 UR6, UP0, UPT, UR4, 0x20, URZ ;  /* 0x0000002004067890 */ /* 0x000fc8000ff1e0ff */
[----:B------:R-:W-:Y:S02]  /*0910*/  UIADD3.X UR4, UPT, UPT, URZ, UR5, URZ, UP0, !UPT ;  /* 0x00000005ff047290 */ /* 0x000fe400087fe4ff */
[----:B------:R-:W-:-:S04]  /*0920*/  MOV R20, UR6 ;  /* 0x0000000600147c02 */ /* 0x000fc80008000f00 */
[----:B------:R-:W-:-:S07]  /*0930*/  MOV R3, UR4 ;  /* 0x0000000400037c02 */ /* 0x000fce0008000f00 */
.L_x_112:
[----:B------:R-:W-:-:S05]  /*0940*/  MOV R2, R20 ;  /* 0x0000001400027202 */ /* 0x000fca0000000f00 */
[----:B------:R-:W2:Y:S04]  /*0950*/  LDG.E.CONSTANT R17, desc[UR8][R2.64+-0x20] ;  /* 0xffffe00802117981 */ /* 0x000ea8000c1e9900 */
[----:B------:R-:W3:Y:S04]  /*0960*/  LDG.E.CONSTANT R27, desc[UR8][R2.64+-0x1c] ;  /* 0xffffe408021b7981 */ /* 0x000ee8000c1e9900 */
[----:B------:R-:W4:Y:S04]  /*0970*/  LDG.E.CONSTANT R20, desc[UR8][R2.64+-0x18] ;  /* 0xffffe80802147981 */ /* 0x000f28000c1e9900 */
[----:B------:R-:W4:Y:S04]  /*0980*/  LDG.E.CONSTANT R22, desc[UR8][R2.64+-0x14] ;  /* 0xffffec0802167981 */ /* 0x000f28000c1e9900 */
[----:B------:R-:W4:Y:S04]  /*0990*/  LDG.E.CONSTANT R24, desc[UR8][R2.64+-0x10] ;  /* 0xfffff00802187981 */ /* 0x000f28000c1e9900 */
[----:B------:R-:W4:Y:S04]  /*09a0*/  LDG.E.CONSTANT R23, desc[UR8][R2.64+-0xc] ;  /* 0xfffff40802177981 */ /* 0x000f28000c1e9900 */
[----:B------:R-:W4:Y:S01]  /*09b0*/  LDG.E.CONSTANT R16, desc[UR8][R2.64+-0x8] ;  /* 0xfffff80802107981 */ /* 0x000f22000c1e9900 */
[----:B--2---:R-:W-:-:S03]  /*09c0*/  FADD R0, R17, R0 ;  /* 0x0000000011007221 */ /* 0x004fc60000000000 */
[----:B------:R-:W2:Y:S01]  /*09d0*/  LDG.E.CONSTANT R17, desc[UR8][R2.64+-0x4] ;  /* 0xfffffc0802117981 */ /* 0x000ea2000c1e9900 */
[----:B---3--:R-:W-:-:S03]  /*09e0*/  FADD R27, R0, R27 ;  /* 0x0000001b001b7221 */ /* 0x008fc60000000000 */
[----:B------:R-:W3:Y:S01]  /*09f0*/  LDG.E.CONSTANT R0, desc[UR8][R2.64] ;  /* 0x0000000802007981 */ /* 0x000ee2000c1e9900 */
[----:B----4-:R-:W-:-:S03]  /*0a00*/  FADD R27, R27, R20 ;  /* 0x000000141b1b7221 */ /* 0x010fc60000000000 */
[----:B------:R-:W4:Y:S01]  /*0a10*/  LDG.E.CONSTANT R20, desc[UR8][R2.64+0x4] ;  /* 0x0000040802147981 */ /* 0x000f22000c1e9900 */
[----:B------:R-:W-:-:S03]  /*0a20*/  FADD R27, R27, R22 ;  /* 0x000000161b1b7221 */ /* 0x000fc60000000000 */
[----:B------:R-:W4:Y:S01]  /*0a30*/  LDG.E.CONSTANT R22, desc[UR8][R2.64+0x8] ;  /* 0x0000080802167981 */ /* 0x000f22000c1e9900 */
[----:B------:R-:W-:-:S03]  /*0a40*/  FADD R26, R27, R24 ;  /* 0x000000181b1a7221 */ /* 0x000fc60000000000 */
[----:B------:R-:W4:Y:S01]  /*0a50*/  LDG.E.CONSTANT R24, desc[UR8][R2.64+0xc] ;  /* 0x00000c0802187981 */ /* 0x000f22000c1e9900 */
[----:B------:R-:W-:-:S03]  /*0a60*/  FADD R27, R26, R23 ;  /* 0x000000171a1b7221 */ /* 0x000fc60000000000 */
[----:B------:R-:W4:Y:S01]  /*0a70*/  LDG.E.CONSTANT R23, desc[UR8][R2.64+0x10] ;  /* 0x0000100802177981 */ /* 0x000f22000c1e9900 */
[----:B------:R-:W-:-:S03]  /*0a80*/  FADD R26, R27, R16 ;  /* 0x000000101b1a7221 */ /* 0x000fc60000000000 */
[----:B------:R-:W4:Y:S01]  /*0a90*/  LDG.E.CONSTANT R16, desc[UR8][R2.64+0x14] ;  /* 0x0000140802107981 */ /* 0x000f22000c1e9900 */
[----:B--2---:R-:W-:-:S03]  /*0aa0*/  FADD R27, R26, R17 ;  /* 0x000000111a1b7221 */ /* 0x004fc60000000000 */
[----:B------:R-:W2:Y:S01]  /*0ab0*/  LDG.E.CONSTANT R17, desc[UR8][R2.64+0x18] ;  /* 0x0000180802117981 */ /* 0x000ea2000c1e9900 */
[----:B---3--:R-:W-:-:S03]  /*0ac0*/  FADD R27, R27, R0 ;  /* 0x000000001b1b7221 */ /* 0x008fc60000000000 */
[----:B------:R3:W2:Y:S01]  /*0ad0*/  LDG.E.CONSTANT R0, desc[UR8][R2.64+0x1c] ;  /* 0x00001c0802007981 */ /* 0x0006a2000c1e9900 */
[----:B------:R-:W-:Y:S01]  /*0ae0*/  IADD3 R4, PT, PT, R4, 0x10, RZ ;  /* 0x0000001004047810 */ /* 0x000fe20007ffe0ff */
[----:B----4-:R-:W-:Y:S01]  /*0af0*/  FADD R27, R27, R20 ;  /* 0x000000141b1b7221 */ /* 0x010fe20000000000 */
[----:B------:R-:W-:Y:S02]  /*0b00*/  IADD3 R20, P2, PT, R2, 0x40, RZ ;  /* 0x0000004002147810 */ /* 0x000fe40007f5e0ff */
[----:B------:R-:W-:Y:S01]  /*0b10*/  ISETP.NE.AND P0, PT, R4, RZ, PT ;  /* 0x000000ff0400720c */ /* 0x000fe20003f05270 */
[----:B------:R-:W-:-:S04]  /*0b20*/  FADD R27, R27, R22 ;  /* 0x000000161b1b7221 */ /* 0x000fc80000000000 */
[----:B------:R-:W-:Y:S01]  /*0b30*/  FADD R24, R27, R24 ;  /* 0x000000181b187221 */ /* 0x000fe20000000000 */
[----:B---3--:R-:W-:-:S03]  /*0b40*/  IADD3.X R3, PT, PT, RZ, R3, RZ, P2, !PT ;  /* 0x00000003ff037210 */ /* 0x008fc600017fe4ff */
[----:B------:R-:W-:-:S04]  /*0b50*/  FADD R23, R24, R23 ;  /* 0x0000001718177221 */ /* 0x000fc80000000000 */
[----:B------:R-:W-:-:S04]  /*0b60*/  FADD R16, R23, R16 ;  /* 0x0000001017107221 */ /* 0x000fc80000000000 */
[----:B--2---:R-:W-:-:S04]  /*0b70*/  FADD R17, R16, R17 ;  /* 0x0000001110117221 */ /* 0x004fc80000000000 */
[----:B------:R-:W-:Y:S01]  /*0b80*/  FADD R0, R17, R0 ;  /* 0x0000000011007221 */ /* 0x000fe20000000000 */
[----:B------:R-:W-:Y:S06]  /*0b90*/  @P0 BRA `(.L_x_112) ;  /* 0xfffffffc00680947 */ /* 0x000fec000383ffff */
.L_x_111:
[----:B------:R-:W-:Y:S05]  /*0ba0*/  BSYNC.RECONVERGENT B0 ;  /* 0x0000000000007941 */ /* 0x000fea0003800200 */
.L_x_110:
[----:B------:R-:W-:Y:S01]  /*0bb0*/  BSSY.RECONVERGENT B0, `(.L_x_113) ;  /* 0x000003b000007945 */ /* 0x000fe20003800200 */
[----:B01----:R-:W-:-:S03]  /*0bc0*/  IMAD.WIDE R14, R6, 0x4, R14 ;  /* 0x00000004060e7825 */ /* 0x003fc600078e020e */
[----:B------:R-:W-:Y:S05]  /*0bd0*/  @!P1 BRA `(.L_x_114) ;  /* 0x0000000000e09947 */ /* 0x000fea0003800000 */
[----:B------:R-:W-:Y:S01]  /*0be0*/  ISETP.GE.U32.AND P0, PT, R25, 0x8, PT ;  /* 0x000000081900780c */ /* 0x000fe20003f06070 */
[----:B------:R-:W-:Y:S01]  /*0bf0*/  BSSY.RECONVERGENT B1, `(.L_x_115) ;  /* 0x0000016000017945 */ /* 0x000fe20003800200 */
[----:B------:R-:W-:-:S04]  /*0c00*/  LOP3.LUT R24, R18, 0x7, RZ, 0xc0, !PT ;  /* 0x0000000712187812 */ /* 0x000fc800078ec0ff */
[----:B------:R-:W-:-:S07]  /*0c10*/  ISETP.NE.AND P1, PT, R24, RZ, PT ;  /* 0x000000ff1800720c */ /* 0x000fce0003f25270 */
[----:B------:R-:W-:Y:S06]  /*0c20*/  @!P0 BRA `(.L_x_116) ;  /* 0x0000000000488947 */ /* 0x000fec0003800000 */
[----:B------:R-:W-:-:S05]  /*0c30*/  IMAD.WIDE.U32 R2, R5, 0x4, R14 ;  /* 0x0000000405027825 */ /* 0x000fca00078e000e */
[----:B------:R-:W2:Y:S04]  /*0c40*/  LDG.E.CONSTANT R23, desc[UR8][R2.64] ;  /* 0x0000000802177981 */ /* 0x000ea8000c1e9900 */
[----:B------:R-:W3:Y:S04]  /*0c50*/  LDG.E.CONSTANT R22, desc[UR8][R2.64+0x4] ;  /* 0x0000040802167981 */ /* 0x000ee8000c1e9900 */
[----:B------:R-:W4:Y:S04]  /*0c60*/  LDG.E.CONSTANT R25, desc[UR8][R2.64+0x8] ;  /* 0x0000080802197981 */ /* 0x000f28000c1e9900 */
[----:B------:R-:W4:Y:S04]  /*0c70*/  LDG.E.CONSTANT R27, desc[UR8][R2.64+0xc] ;  /* 0x00000c08021b7981 */ /* 0x000f28000c1e9900 */
[----:B------:R-:W4:Y:S04]  /*0c80*/  LDG.E.CONSTANT R17, desc[UR8][R2.64+0x10] ;  /* 0x0000100802117981 */ /* 0x000f28000c1e9900 */
[----:B------:R-:W4:Y:S04]  /*0c90*/  LDG.E.CONSTANT R16, desc[UR8][R2.64+0x14] ;  /* 0x0000140802107981 */ /* 0x000f28000c1e9900 */
[----:B------:R-:W4:Y:S04]  /*0ca0*/  LDG.E.CONSTANT R4, desc[UR8][R2.64+0x18] ;  /* 0x0000180802047981 */ /* 0x000f28000c1e9900 */
[----:B------:R-:W4:Y:S01]  /*0cb0*/  LDG.E.CONSTANT R20, desc[UR8][R2.64+0x1c] ;  /* 0x00001c0802147981 */ /* 0x000f22000c1e9900 */
[----:B------:R-:W-:Y:S01]  /*0cc0*/  IADD3 R5, PT, PT, R5, 0x8, RZ ;  /* 0x0000000805057810 */ /* 0x000fe20007ffe0ff */
[----:B--2---:R-:W-:-:S04]  /*0cd0*/  FADD R23, R0, R23 ;  /* 0x0000001700177221 */ /* 0x004fc80000000000 */
[----:B---3--:R-:W-:-:S04]  /*0ce0*/  FADD R22, R23, R22 ;  /* 0x0000001617167221 */ /* 0x008fc80000000000 */
[----:B----4-:R-:W-:-:S04]  /*0cf0*/  FADD R22, R22, R25 ;  /* 0x0000001916167221 */ /* 0x010fc80000000000 */
[----:B------:R-:W-:-:S04]  /*0d00*/  FADD R22, R22, R27 ;  /* 0x0000001b16167221 */ /* 0x000fc80000000000 */
[----:B------:R-:W-:-:S04]  /*0d10*/  FADD R17, R22, R17 ;  /* 0x0000001116117221 */ /* 0x000fc80000000000 */
[----:B------:R-:W-:-:S04]  /*0d20*/  FADD R17, R17, R16 ;  /* 0x0000001011117221 */ /* 0x000fc80000000000 */
[----:B------:R-:W-:-:S04]  /*0d30*/  FADD R17, R17, R4 ;  /* 0x0000000411117221 */ /* 0x000fc80000000000 */
[----:B------:R-:W-:-:S07]  /*0d40*/  FADD R0, R17, R20 ;  /* 0x0000001411007221 */ /* 0x000fce0000000000 */
.L_x_116:
[----:B------:R-:W-:Y:S05]  /*0d50*/  BSYNC.RECONVERGENT B1 ;  /* 0x0000000000017941 */ /* 0x000fea0003800200 */
.L_x_115:
        /* <DEDUP_REMOVED lines=10> */
[----:B------:R-:W4:Y:S01]  /*0e00*/  LDG.E.CONSTANT R25, desc[UR8][R2.64+0xc] ;  /* 0x00000c0802197981 */ /* 0x000f22000c1e9900 */
[----:B------:R-:W-:Y:S01]  /*0e10*/  IADD3 R5, PT, PT, R5, 0x4, RZ ;  /* 0x0000000405057810 */ /* 0x000fe20007ffe0ff */
[----:B--2---:R-:W-:-:S04]  /*0e20*/  FADD R17, R0, R17 ;  /* 0x0000001100117221 */ /* 0x004fc80000000000 */
[----:B---3--:R-:W-:-:S04]  /*0e30*/  FADD R16, R17, R16 ;  /* 0x0000001011107221 */ /* 0x008fc80000000000 */
[----:B----4-:R-:W-:-:S04]  /*0e40*/  FADD R16, R16, R23 ;  /* 0x0000001710107221 */ /* 0x010fc80000000000 */
[----:B------:R-:W-:-:S07]  /*0e50*/  FADD R0, R16, R25 ;  /* 0x0000001910007221 */ /* 0x000fce0000000000 */
.L_x_118:
[----:B------:R-:W-:Y:S05]  /*0e60*/  BSYNC.RECONVERGENT B1 ;  /* 0x0000000000017941 */ /* 0x000fea0003800200 */
.L_x_117:
[----:B------:R-:W-:Y:S05]  /*0e70*/  @!P1 BRA `(.L_x_114) ;  /* 0x0000000000389947 */ /* 0x000fea0003800000 */
[----:B------:R-:W0:Y:S01]  /*0e80*/  LDCU.64 UR4, c[0x0][0x380] ;  /* 0x00007000ff0477ac */ /* 0x000e220008000a00 */
[----:B------:R-:W-:Y:S01]  /*0e90*/  IMAD.WIDE.U32 R2, R5, 0x4, RZ ;  /* 0x0000000405027825 */ /* 0x000fe200078e00ff */
[----:B------:R-:W-:-:S03]  /*0ea0*/  IADD3 R4, PT, PT, -R4, RZ, RZ ;  /* 0x000000ff04047210 */ /* 0x000fc60007ffe1ff */
[----:B------:R-:W-:-:S03]  /*0eb0*/  IMAD.WIDE R2, R6, 0x4, R2 ;  /* 0x0000000406027825 */ /* 0x000fc600078e0202 */
[----:B0-----:R-:W-:-:S04]  /*0ec0*/  IADD3 R2, P0, PT, R2, UR4, RZ ;  /* 0x0000000402027c10 */ /* 0x001fc8000ff1e0ff */
[----:B------:R-:W-:-:S09]  /*0ed0*/  IADD3.X R5, PT, PT, R3, UR5, RZ, P0, !PT ;  /* 0x0000000503057c10 */ /* 0x000fd200087fe4ff */
.L_x_119:
[----:B------:R-:W-:-:S06]  /*0ee0*/  MOV R3, R5 ;  /* 0x0000000500037202 */ /* 0x000fcc0000000f00 */
[----:B------:R0:W2:Y:S01]  /*0ef0*/  LDG.E.CONSTANT R3, desc[UR8][R2.64] ;  /* 0x0000000802037981 */ /* 0x0000a2000c1e9900 */
[----:B------:R-:W-:-:S04]  /*0f00*/  IADD3 R4, PT, PT, R4, 0x1, RZ ;  /* 0x0000000104047810 */ /* 0x000fc80007ffe0ff */
[----:B------:R-:W-:Y:S02]  /*0f10*/  ISETP.NE.AND P0, PT, R4, RZ, PT ;  /* 0x000000ff0400720c */ /* 0x000fe40003f05270 */
[----:B0-----:R-:W-:-:S04]  /*0f20*/  IADD3 R2, P1, PT, R2, 0x4, RZ ;  /* 0x0000000402027810 */ /* 0x001fc80007f3e0ff */
[----:B------:R-:W-:Y:S01]  /*0f30*/  IADD3.X R5, PT, PT, RZ, R5, RZ, P1, !PT ;  /* 0x00000005ff057210 */ /* 0x000fe20000ffe4ff */
[----:B--2---:R-:W-:-:S06]  /*0f40*/  FADD R0, R3, R0 ;  /* 0x0000000003007221 */ /* 0x004fcc0000000000 */
[----:B------:R-:W-:Y:S05]  /*0f50*/  @P0 BRA `(.L_x_119) ;  /* 0xfffffffc00e00947 */ /* 0x000fea000383ffff */
.L_x_114:
[----:B------:R-:W-:Y:S05]  /*0f60*/  BSYNC.RECONVERGENT B0 ;  /* 0x0000000000007941 */ /* 0x000fea0003800200 */
.L_x_113:
[----:B------:R-:W-:Y:S01]  /*0f70*/  ISETP.GE.U32.AND P0, PT, R18, 0x2, PT ;  /* 0x000000021200780c */ /* 0x000fe20003f06070 */
[----:B------:R-:W-:Y:S01]  /*0f80*/  FMUL R0, R0, R7 ;  /* 0x0000000700007220 */ /* 0x000fe20000400000 */
[----:B------:R-:W-:Y:S01]  /*0f90*/  BSSY.RECONVERGENT B0, `(.L_x_120) ;  /* 0x00000b4000007945 */ /* 0x000fe20003800200 */
[----:B------:R-:W-:Y:S02]  /*0fa0*/  HFMA2 R23, -RZ, RZ, 0, 5.9604644775390625e-08 ;  /* 0x00000001ff177431 */ /* 0x000fe400000001ff */
[----:B-----5:R-:W-:Y:S01]  /*0fb0*/  FADD R5, -R19, 1 ;  /* 0x3f80000013057421 */ /* 0x020fe20000000100 */
[----:B------:R-:W-:-:S07]  /*0fc0*/  MOV R4, R0 ;  /* 0x0000000000047202 */ /* 0x000fce0000000f00 */
[----:B------:R-:W-:Y:S05]  /*0fd0*/  @!P0 BRA `(.L_x_121) ;  /* 0x0000000800bc8947 */ /* 0x000fea0003800000 */
[C---:B------:R-:W-:Y:S01]  /*0fe0*/  LEA R23, R18.reuse, 0xffffffff, 0x1 ;  /* 0xffffffff12177811 */ /* 0x040fe200078e08ff */
[----:B------:R-:W-:Y:S01]  /*0ff0*/  BSSY.RECONVERGENT B1, `(.L_x_122) ;  /* 0x0000059000017945 */ /* 0x000fe20003800200 */
[----:B------:R-:W-:Y:S02]  /*1000*/  MOV R4, R0 ;  /* 0x0000000000047202 */ /* 0x000fe40000000f00 */
[----:B------:R-:W-:Y:S02]  /*1010*/  IADD3 R16, PT, PT, -R18, R23, RZ ;  /* 0x0000001712107210 */ /* 0x000fe40007ffe1ff */
[----:B------:R-:W-:Y:S02]  /*1020*/  MOV R17, R18 ;  /* 0x0000001200117202 */ /* 0x000fe40000000f00 */
[C---:B------:R-:W-:Y:S02]  /*1030*/  IADD3 R2, PT, PT, R16.reuse, -0x1, RZ ;  /* 0xffffffff10027810 */ /* 0x040fe40007ffe0ff */
[----:B------:R-:W-:-:S02]  /*1040*/  LOP3.LUT R25, R16, 0xf, RZ, 0xc0, !PT ;  /* 0x0000000f10197812 */ /* 0x000fc400078ec0ff */
[----:B------:R-:W-:Y:S02]  /*1050*/  ISETP.GE.U32.AND P2, PT, R2, 0xf, PT ;  /* 0x0000000f0200780c */ /* 0x000fe40003f46070 */
[----:B------:R-:W-:-:S11]  /*1060*/  ISETP.NE.AND P1, PT, R25, RZ, PT ;  /* 0x000000ff1900720c */ /* 0x000fd60003f25270 */
[----:B------:R-:W-:Y:S05]  /*1070*/  @!P2 BRA `(.L_x_123) ;  /* 0x000000040040a947 */ /* 0x000fea0003800000 */
[----:B------:R-:W0:Y:S01]  /*1080*/  LDCU.64 UR4, c[0x0][0x380] ;  /* 0x00007000ff0477ac */ /* 0x000e220008000a00 */
[----:B------:R-:W-:Y:S01]  /*1090*/  IMAD.WIDE.U32 R2, R18, 0x4, RZ ;  /* 0x0000000412027825 */ /* 0x000fe200078e00ff */
[----:B------:R-:W-:Y:S02]  /*10a0*/  LOP3.LUT R20, R16, 0xfffffff0, RZ, 0xc0, !PT ;  /* 0xfffffff010147812 */ /* 0x000fe400078ec0ff */
[----:B------:R-:W-:Y:S02]  /*10b0*/  MOV R4, R0 ;  /* 0x0000000000047202 */ /* 0x000fe40000000f00 */
[----:B------:R-:W-:Y:S01]  /*10c0*/  MOV R17, R18 ;  /* 0x0000001200117202 */ /* 0x000fe20000000f00 */
[----:B------:R-:W-:Y:S01]  /*10d0*/  IMAD.WIDE R2, R6, 0x4, R2 ;  /* 0x0000000406027825 */ /* 0x000fe200078e0202 */
[----:B------:R-:W-:Y:S02]  /*10e0*/  IADD3 R20, PT, PT, -R20, RZ, RZ ;  /* 0x000000ff14147210 */ /* 0x000fe40007ffe1ff */
[----:B0-----:R-:W-:-:S04]  /*10f0*/  IADD3 R2, P2, PT, R2, UR4, RZ ;  /* 0x0000000402027c10 */ /* 0x001fc8000ff5e0ff */
[----:B------:R-:W-:-:S04]  /*1100*/  IADD3 R2, P3, PT, R2, 0x20, RZ ;  /* 0x0000002002027810 */ /* 0x000fc80007f7e0ff */
[----:B------:R-:W-:-:S09]  /*1110*/  IADD3.X R3, PT, PT, RZ, UR5, R3, P3, P2 ;  /* 0x00000005ff037c10 */ /* 0x000fd20009fe4403 */
.L_x_124:
[----:B------:R-:W2:Y:S04]  /*1120*/  LDG.E.CONSTANT R28, desc[UR8][R2.64+-0x20] ;  /* 0xffffe008021c7981 */ /* 0x000ea8000c1e9900 */
[----:B------:R-:W3:Y:S04]  /*1130*/  LDG.E.CONSTANT R26, desc[UR8][R2.64+-0x1c] ;  /* 0xffffe408021a7981 */ /* 0x000ee8000c1e9900 */
[----:B------:R-:W4:Y:S04]  /*1140*/  LDG.E.CONSTANT R24, desc[UR8][R2.64+-0x18] ;  /* 0xffffe80802187981 */ /* 0x000f28000c1e9900 */
[----:B------:R-:W5:Y:S01]  /*1150*/  LDG.E.CONSTANT R22, desc[UR8][R2.64+-0x14] ;  /* 0xffffec0802167981 */ /* 0x000f62000c1e9900 */
[----:B------:R-:W-:-:S04]  /*1160*/  FMUL R4, R4, R5 ;  /* 0x0000000504047220 */ /* 0x000fc80000400000 */
[----:B--2---:R-:W-:-:S04]  /*1170*/  FFMA R4, R19, R28, R4 ;  /* 0x0000001c13047223 */ /* 0x004fc80000000004 */
[C---:B------:R-:W-:Y:S01]  /*1180*/  FMUL R29, R4.reuse, R5 ;  /* 0x00000005041d7220 */ /* 0x040fe20000400000 */
[----:B------:R-:W-:Y:S02]  /*1190*/  FADD R27, R4, R0 ;  /* 0x00000000041b7221 */ /* 0x000fe40000000000 */
[----:B------:R-:W2:Y:S01]  /*11a0*/  LDG.E.CONSTANT R0, desc[UR8][R2.64+-0x10] ;  /* 0xfffff00802007981 */ /* 0x000ea2000c1e9900 */
[----:B---3--:R-:W-:-:S03]  /*11b0*/  FFMA R26, R19, R26, R29 ;  /* 0x0000001a131a7223 */ /* 0x008fc6000000001d */
[----:B------:R-:W3:Y:S01]  /*11c0*/  LDG.E.CONSTANT R4, desc[UR8][R2.64+-0xc] ;  /* 0xfffff40802047981 */ /* 0x000ee2000c1e9900 */
[----:B------:R-:W-:Y:S01]  /*11d0*/  FADD R27, R27, R26 ;  /* 0x0000001a1b1b7221 */ /* 0x000fe20000000000 */
[----:B------:R-:W-:-:S04]  /*11e0*/  FMUL R26, R26, R5 ;  /* 0x000000051a1a7220 */ /* 0x000fc80000400000 */
[----:B----4-:R-:W-:-:S04]  /*11f0*/  FFMA R26, R19, R24, R26 ;  /* 0x00000018131a7223 */ /* 0x010fc8000000001a */
[----:B------:R-:W-:Y:S01]  /*1200*/  FADD R24, R27, R26 ;  /* 0x0000001a1b187221 */ /* 0x000fe20000000000 */
[----:B------:R-:W-:-:S04]  /*1210*/  FMUL R26, R26, R5 ;  /* 0x000000051a1a7220 */ /* 0x000fc80000400000 */
[----:B-----5:R-:W-:Y:S02]  /*1220*/  FFMA R27, R19, R22, R26 ;  /* 0x00000016131b7223 */ /* 0x020fe4000000001a */
[----:B------:R-:W4:Y:S04]  /*1230*/  LDG.E.CONSTANT R26, desc[UR8][R2.64+-0x8] ;  /* 0xfffff808021a7981 */ /* 0x000f28000c1e9900 */
[----:B------:R-:W5:Y:S01]  /*1240*/  LDG.E.CONSTANT R22, desc[UR8][R2.64+-0x4] ;  /* 0xfffffc0802167981 */ /* 0x000f62000c1e9900 */
[----:B------:R-:W-:Y:S01]  /*1250*/  FMUL R28, R27, R5 ;  /* 0x000000051b1c7220 */ /* 0x000fe20000400000 */
[----:B------:R-:W-:-:S03]  /*1260*/  FADD R24, R24, R27 ;  /* 0x0000001b18187221 */ /* 0x000fc60000000000 */
[----:B--2---:R-:W-:-:S04]  /*1270*/  FFMA R0, R19, R0, R28 ;  /* 0x0000000013007223 */ /* 0x004fc8000000001c */
[----:B------:R-:W-:Y:S01]  /*1280*/  FMUL R27, R0, R5 ;  /* 0x00000005001b7220 */ /* 0x000fe20000400000 */
[----:B------:R-:W-:Y:S02]  /*1290*/  FADD R24, R24, R0 ;  /* 0x0000000018187221 */ /* 0x000fe40000000000 */
[----:B------:R-:W2:Y:S01]  /*12a0*/  LDG.E.CONSTANT R0, desc[UR8][R2.64] ;  /* 0x0000000802007981 */ /* 0x000ea2000c1e9900 */
[----:B---3--:R-:W-:-:S04]  /*12b0*/  FFMA R4, R19, R4, R27 ;  /* 0x0000000413047223 */ /* 0x008fc8000000001b */
[----:B------:R-:W-:Y:S01]  /*12c0*/  FADD R24, R24, R4 ;  /* 0x0000000418187221 */ /* 0x000fe20000000000 */
[----:B------:R-:W-:-:S04]  /*12d0*/  FMUL R4, R4, R5 ;  /* 0x0000000504047220 */ /* 0x000fc80000400000 */
[----:B----4-:R-:W-:Y:S02]  /*12e0*/  FFMA R26, R19, R26, R4 ;  /* 0x0000001a131a7223 */ /* 0x010fe40000000004 */
[----:B------:R-:W3:Y:S02]  /*12f0*/  LDG.E.CONSTANT R4, desc[UR8][R2.64+0x4] ;  /* 0x0000040802047981 */ /* 0x000ee4000c1e9900 */
        /* <DEDUP_REMOVED lines=20> */
[----:B------:R0:W5:Y:S01]  /*1440*/  LDG.E.CONSTANT R22, desc[UR8][R2.64+0x1c] ;  /* 0x00001c0802167981 */ /* 0x000162000c1e9900 */
[----:B------:R-:W-:Y:S01]  /*1450*/  FMUL R28, R27, R5 ;  /* 0x000000051b1c7220 */ /* 0x000fe20000400000 */
[----:B------:R-:W-:Y:S01]  /*1460*/  FADD R24, R24, R27 ;  /* 0x0000001b18187221 */ /* 0x000fe20000000000 */
[----:B------:R-:W-:-:S04]  /*1470*/  IADD3 R20, PT, PT, R20, 0x10, RZ ;  /* 0x0000001014147810 */ /* 0x000fc80007ffe0ff */
[----:B------:R-:W-:Y:S02]  /*1480*/  ISETP.NE.AND P2, PT, R20, RZ, PT ;  /* 0x000000ff1400720c */ /* 0x000fe40003f45270 */
[----:B0-----:R-:W-:Y:S02]  /*1490*/  IADD3 R2, P3, PT, R2, 0x40, RZ ;  /* 0x0000004002027810 */ /* 0x001fe40007f7e0ff */
[----:B------:R-:W-:Y:S02]  /*14a0*/  IADD3 R17, PT, PT, R17, 0x10, RZ ;  /* 0x0000001011117810 */ /* 0x000fe40007ffe0ff */
[----:B------:R-:W-:Y:S01]  /*14b0*/  IADD3.X R3, PT, PT, RZ, R3, RZ, P3, !PT ;  /* 0x00000003ff037210 */ /* 0x000fe20001ffe4ff */
[----:B--2---:R-:W-:-:S04]  /*14c0*/  FFMA R0, R19, R0, R28 ;  /* 0x0000000013007223 */ /* 0x004fc8000000001c */
[----:B------:R-:W-:Y:S01]  /*14d0*/  FMUL R27, R0, R5 ;  /* 0x00000005001b7220 */ /* 0x000fe20000400000 */
[----:B------:R-:W-:-:S03]  /*14e0*/  FADD R24, R24, R0 ;  /* 0x0000000018187221 */ /* 0x000fc60000000000 */
[----:B---3--:R-:W-:-:S04]  /*14f0*/  FFMA R4, R19, R4, R27 ;  /* 0x0000000413047223 */ /* 0x008fc8000000001b */
[----:B------:R-:W-:Y:S01]  /*1500*/  FMUL R0, R4, R5 ;  /* 0x0000000504007220 */ /* 0x000fe20000400000 */
[----:B------:R-:W-:-:S03]  /*1510*/  FADD R24, R24, R4 ;  /* 0x0000000418187221 */ /* 0x000fc60000000000 */
[----:B----4-:R-:W-:-:S04]  /*1520*/  FFMA R0, R19, R26, R0 ;  /* 0x0000001a13007223 */ /* 0x010fc80000000000 */
[----:B------:R-:W-:Y:S01]  /*1530*/  FADD R27, R24, R0 ;  /* 0x00000000181b7221 */ /* 0x000fe20000000000 */
[----:B------:R-:W-:-:S04]  /*1540*/  FMUL R0, R0, R5 ;  /* 0x0000000500007220 */ /* 0x000fc80000400000 */
[----:B-----5:R-:W-:-:S04]  /*1550*/  FFMA R4, R19, R22, R0 ;  /* 0x0000001613047223 */ /* 0x020fc80000000000 */
[----:B------:R-:W-:Y:S01]  /*1560*/  FADD R0, R27, R4 ;  /* 0x000000041b007221 */ /* 0x000fe20000000000 */
[----:B------:R-:W-:Y:S06]  /*1570*/  @P2 BRA `(.L_x_124) ;  /* 0xfffffff800e82947 */ /* 0x000fec000383ffff */
.L_x_123:
[----:B------:R-:W-:Y:S05]  /*1580*/  BSYNC.RECONVERGENT B1 ;  /* 0x0000000000017941 */ /* 0x000fea0003800200 */
.L_x_122:
        /* <DEDUP_REMOVED lines=9> */
[----:B------:R-:W4:Y:S01]  /*1620*/  LDG.E.CONSTANT R22, desc[UR8][R2.64+0x8] ;  /* 0x0000080802167981 */ /* 0x000f22000c1e9900 */
[----:B------:R-:W-:-:S03]  /*1630*/  FMUL R4, R4, R5 ;  /* 0x0000000504047220 */ /* 0x000fc60000400000 */
[----:B------:R-:W5:Y:S01]  /*1640*/  LDG.E.CONSTANT R20, desc[UR8][R2.64+0xc] ;  /* 0x00000c0802147981 */ /* 0x000f62000c1e9900 */
[----:B--2---:R-:W-:-:S03]  /*1650*/  FFMA R28, R19, R28, R4 ;  /* 0x0000001c131c7223 */ /* 0x004fc60000000004 */
[----:B------:R-:W2:Y:S01]  /*1660*/  LDG.E.CONSTANT R4, desc[UR8][R2.64+0x10] ;  /* 0x0000100802047981 */ /* 0x000ea2000c1e9900 */
[----:B------:R-:W-:-:S04]  /*1670*/  FMUL R25, R28, R5 ;  /* 0x000000051c197220 */ /* 0x000fc80000400000 */
[----:B---3--:R-:W-:Y:S01]  /*1680*/  FFMA R24, R19, R24, R25 ;  /* 0x0000001813187223 */ /* 0x008fe20000000019 */
[----:B------:R-:W-:Y:S02]  /*1690*/  FADD R25, R0, R28 ;  /* 0x0000001c00197221 */ /* 0x000fe40000000000 */
[----:B------:R-:W3:Y:S01]  /*16a0*/  LDG.E.CONSTANT R0, desc[UR8][R2.64+0x14] ;  /* 0x0000140802007981 */ /* 0x000ee2000c1e9900 */
[----:B------:R-:W-:Y:S01]  /*16b0*/  FMUL R27, R24, R5 ;  /* 0x00000005181b7220 */ /* 0x000fe20000400000 */
[----:B------:R-:W-:Y:S02]  /*16c0*/  FADD R25, R25, R24 ;  /* 0x0000001819197221 */ /* 0x000fe40000000000 */
[----:B------:R-:W3:Y:S01]  /*16d0*/  LDG.E.CONSTANT R28, desc[UR8][R2.64+0x1c] ;  /* 0x00001c08021c7981 */ /* 0x000ee2000c1e9900 */
[----:B----4-:R-:W-:-:S04]  /*16e0*/  FFMA R22, R19, R22, R27 ;  /* 0x0000001613167223 */ /* 0x010fc8000000001b */
[----:B------:R-:W-:-:S04]  /*16f0*/  FMUL R27, R22, R5 ;  /* 0x00000005161b7220 */ /* 0x000fc80000400000 */
[----:B-----5:R-:W-:-:S04]  /*1700*/  FFMA R20, R19, R20, R27 ;  /* 0x0000001413147223 */ /* 0x020fc8000000001b */
[----:B------:R-:W-:-:S04]  /*1710*/  FMUL R27, R20, R5 ;  /* 0x00000005141b7220 */ /* 0x000fc80000400000 */
[----:B--2---:R-:W-:Y:S02]  /*1720*/  FFMA R24, R19, R4, R27 ;  /* 0x0000000413187223 */ /* 0x004fe4000000001b */
[----:B------:R-:W2:Y:S01]  /*1730*/  LDG.E.CONSTANT R4, desc[UR8][R2.64+0x18] ;  /* 0x0000180802047981 */ /* 0x000ea2000c1e9900 */
[----:B------:R-:W-:Y:S01]  /*1740*/  FADD R25, R25, R22 ;  /* 0x0000001619197221 */ /* 0x000fe20000000000 */
[----:B------:R-:W-:-:S04]  /*1750*/  FMUL R22, R24, R5 ;  /* 0x0000000518167220 */ /* 0x000fc80000400000 */
[----:B---3--:R-:W-:Y:S01]  /*1760*/  FFMA R0, R19, R0, R22 ;  /* 0x0000000013007223 */ /* 0x008fe20000000016 */
[----:B------:R-:W-:-:S03]  /*1770*/  FADD R25, R25, R20 ;  /* 0x0000001419197221 */ /* 0x000fc60000000000 */
[----:B------:R-:W-:Y:S01]  /*1780*/  FMUL R20, R0, R5 ;  /* 0x0000000500147220 */ /* 0x000fe20000400000 */
[----:B------:R-:W-:-:S04]  /*1790*/  FADD R25, R25, R24 ;  /* 0x0000001819197221 */ /* 0x000fc80000000000 */
[----:B------:R-:W-:Y:S01]  /*17a0*/  FADD R25, R25, R0 ;  /* 0x0000000019197221 */ /* 0x000fe20000000000 */
[----:B------:R-:W-:Y:S01]  /*17b0*/  IADD3 R17, PT, PT, R17, 0x8, RZ ;  /* 0x0000000811117810 */ /* 0x000fe20007ffe0ff */
[----:B--2---:R-:W-:-:S04]  /*17c0*/  FFMA R4, R19, R4, R20 ;  /* 0x0000000413047223 */ /* 0x004fc80000000014 */
[----:B------:R-:W-:Y:S01]  /*17d0*/  FMUL R0, R4, R5 ;  /* 0x0000000504007220 */ /* 0x000fe20000400000 */
[----:B------:R-:W-:-:S03]  /*17e0*/  FADD R25, R25, R4 ;  /* 0x0000000419197221 */ /* 0x000fc60000000000 */
[----:B------:R-:W-:-:S04]  /*17f0*/  FFMA R4, R19, R28, R0 ;  /* 0x0000001c13047223 */ /* 0x000fc80000000000 */
[----:B------:R-:W-:-:S07]  /*1800*/  FADD R0, R25, R4 ;  /* 0x0000000419007221 */ /* 0x000fce0000000000 */
.L_x_126:
[----:B------:R-:W-:Y:S05]  /*1810*/  BSYNC.RECONVERGENT B1 ;  /* 0x0000000000017941 */ /* 0x000fea0003800200 */
.L_x_125:
        /* <DEDUP_REMOVED lines=10> */
[----:B------:R-:W5:Y:S01]  /*18c0*/  LDG.E.CONSTANT R22, desc[UR8][R2.64+0xc] ;  /* 0x00000c0802167981 */ /* 0x000f62000c1e9900 */
[----:B------:R-:W-:Y:S01]  /*18d0*/  FMUL R4, R4, R5 ;  /* 0x0000000504047220 */ /* 0x000fe20000400000 */
[----:B------:R-:W-:-:S03]  /*18e0*/  IADD3 R17, PT, PT, R17, 0x4, RZ ;  /* 0x0000000411117810 */ /* 0x000fc60007ffe0ff */
        /* <DEDUP_REMOVED lines=11> */
.L_x_128:
[----:B------:R-:W-:Y:S05]  /*19a0*/  BSYNC.RECONVERGENT B1 ;  /* 0x0000000000017941 */ /* 0x000fea0003800200 */
.L_x_127:
[----:B------:R-:W-:Y:S05]  /*19b0*/  @!P2 BRA `(.L_x_121) ;  /* 0x000000000044a947 */ /* 0x000fea0003800000 */
[----:B------:R-:W0:Y:S01]  /*19c0*/  LDCU.64 UR4, c[0x0][0x380] ;  /* 0x00007000ff0477ac */ /* 0x000e220008000a00 */
[----:B------:R-:W-:Y:S01]  /*19d0*/  IMAD.WIDE.U32 R2, R17, 0x4, RZ ;  /* 0x0000000411027825 */ /* 0x000fe200078e00ff */
[----:B------:R-:W-:-:S03]  /*19e0*/  IADD3 R16, PT, PT, -R16, RZ, RZ ;  /* 0x000000ff10107210 */ /* 0x000fc60007ffe1ff */
[----:B------:R-:W-:-:S03]  /*19f0*/  IMAD.WIDE R2, R6, 0x4, R2 ;  /* 0x0000000406027825 */ /* 0x000fc600078e0202 */
[----:B0-----:R-:W-:-:S04]  /*1a00*/  IADD3 R17, P1, PT, R2, UR4, RZ ;  /* 0x0000000402117c10 */ /* 0x001fc8000ff3e0ff */
[----:B------:R-:W-:-:S09]  /*1a10*/  IADD3.X R20, PT, PT, R3, UR5, RZ, P1, !PT ;  /* 0x0000000503147c10 */ /* 0x000fd20008ffe4ff */
.L_x_129:
[----:B------:R-:W-:Y:S02]  /*1a20*/  MOV R2, R17 ;  /* 0x0000001100027202 */ /* 0x000fe40000000f00 */
[----:B------:R-:W-:-:S05]  /*1a30*/  MOV R3, R20 ;  /* 0x0000001400037202 */ /* 0x000fca0000000f00 */
[----:B------:R-:W2:Y:S01]  /*1a40*/  LDG.E.CONSTANT R2, desc[UR8][R2.64] ;  /* 0x0000000802027981 */ /* 0x000ea2000c1e9900 */
[----:B------:R-:W-:Y:S01]  /*1a50*/  IADD3 R16, PT, PT, R16, 0x1, RZ ;  /* 0x0000000110107810 */ /* 0x000fe20007ffe0ff */
[----:B------:R-:W-:Y:S01]  /*1a60*/  FMUL R4, R4, R5 ;  /* 0x0000000504047220 */ /* 0x000fe20000400000 */
[----:B------:R-:W-:Y:S02]  /*1a70*/  IADD3 R17, P2, PT, R17, 0x4, RZ ;  /* 0x0000000411117810 */ /* 0x000fe40007f5e0ff */
[----:B------:R-:W-:Y:S02]  /*1a80*/  ISETP.NE.AND P1, PT, R16, RZ, PT ;  /* 0x000000ff1000720c */ /* 0x000fe40003f25270 */
[----:B------:R-:W-:Y:S01]  /*1a90*/  IADD3.X R20, PT, PT, RZ, R20, RZ, P2, !PT ;  /* 0x00000014ff147210 */ /* 0x000fe200017fe4ff */
[----:B--2---:R-:W-:-:S04]  /*1aa0*/  FFMA R4, R19, R2, R4 ;  /* 0x0000000213047223 */ /* 0x004fc80000000004 */
[----:B------:R-:W-:-:S06]  /*1ab0*/  FADD R0, R4, R0 ;  /* 0x0000000004007221 */ /* 0x000fcc0000000000 */
[----:B------:R-:W-:Y:S05]  /*1ac0*/  @P1 BRA `(.L_x_129) ;  /* 0xfffffffc00d41947 */ /* 0x000fea000383ffff */
.L_x_121:
[----:B------:R-:W-:Y:S05]  /*1ad0*/  BSYNC.RECONVERGENT B0 ;  /* 0x0000000000007941 */ /* 0x000fea0003800200 */
.L_x_120:
[----:B------:R-:W-:Y:S01]  /*1ae0*/  FMUL R0, R0, R7 ;  /* 0x0000000700007220 */ /* 0x000fe20000400000 */
[----:B------:R-:W-:Y:S04]  /*1af0*/  BSSY.RECONVERGENT B0, `(.L_x_130) ;  /* 0x00000eb000007945 */ /* 0x000fe80003800200 */
[----:B------:R-:W-:Y:S01]  /*1b00*/  MOV R3, R0 ;  /* 0x0000000000037202 */ /* 0x000fe20000000f00 */
[----:B------:R-:W-:Y:S06]  /*1b10*/  @!P0 BRA `(.L_x_131) ;  /* 0x0000000c00a08947 */ /* 0x000fec0003800000 */
[C---:B------:R-:W-:Y:S01]  /*1b20*/  IADD3 R2, PT, PT, R18.reuse, -0x2, RZ ;  /* 0xfffffffe12027810 */ /* 0x040fe20007ffe0ff */
[----:B------:R-:W-:Y:S01]  /*1b30*/  BSSY.RECONVERGENT B1, `(.L_x_132) ;  /* 0x0000078000017945 */ /* 0x000fe20003800200 */
[----:B------:R-:W-:Y:S02]  /*1b40*/  IADD3 R20, PT, PT, R18, -0x1, RZ ;  /* 0xffffffff12147810 */ /* 0x000fe40007ffe0ff */
[----:B------:R-:W-:Y:S02]  /*1b50*/  ISETP.GE.U32.AND P2, PT, R2, 0xf, PT ;  /* 0x0000000f0200780c */ /* 0x000fe40003f46070 */
[----:B------:R-:W-:Y:S02]  /*1b60*/  LOP3.LUT R24, R20, 0xf, RZ, 0xc0, !PT ;  /* 0x0000000f14187812 */ /* 0x000fe400078ec0ff */
[----:B------:R-:W-:Y:S02]  /*1b70*/  MOV R3, R0 ;  /* 0x0000000000037202 */ /* 0x000fe40000000f00 */
[----:B------:R-:W-:-:S02]  /*1b80*/  ISETP.NE.AND P1, PT, R24, RZ, PT ;  /* 0x000000ff1800720c */ /* 0x000fc40003f25270 */
[----:B------:R-:W-:-:S05]  /*1b90*/  MOV R25, R23 ;  /* 0x0000001700197202 */ /* 0x000fca0000000f00 */
[----:B------:R-:W-:Y:S06]  /*1ba0*/  @!P2 BRA `(.L_x_133) ;  /* 0x0000000400c0a947 */ /* 0x000fec0003800000 */
[----:B------:R-:W0:Y:S01]  /*1bb0*/  LDCU.64 UR4, c[0x0][0x380] ;  /* 0x00007000ff0477ac */ /* 0x000e220008000a00 */
[----:B------:R-:W-:Y:S01]  /*1bc0*/  IMAD.WIDE.U32 R2, R23, 0x4, RZ ;  /* 0x0000000417027825 */ /* 0x000fe200078e00ff */
[----:B------:R-:W-:-:S03]  /*1bd0*/  MOV R25, R23 ;  /* 0x0000001700197202 */ /* 0x000fc60000000f00 */
[----:B------:R-:W-:-:S03]  /*1be0*/  IMAD.WIDE R2, R6, 0x4, R2 ;  /* 0x0000000406027825 */ /* 0x000fc600078e0202 */
[----:B0-----:R-:W-:Y:S02]  /*1bf0*/  IADD3 R16, P2, PT, R2, UR4, RZ ;  /* 0x0000000402107c10 */ /* 0x001fe4000ff5e0ff */
[----:B------:R-:W-:Y:S02]  /*1c00*/  LOP3.LUT R2, R20, 0xfffffff0, RZ, 0xc0, !PT ;  /* 0xfffffff014027812 */ /* 0x000fe400078ec0ff */
[----:B------:R-:W-:Y:S02]  /*1c10*/  IADD3 R16, P3, PT, R16, 0x20, RZ ;  /* 0x0000002010107810 */ /* 0x000fe40007f7e0ff */
[----:B------:R-:W-:Y:S02]  /*1c20*/  IADD3 R2, PT, PT, -R2, RZ, RZ ;  /* 0x000000ff02027210 */ /* 0x000fe40007ffe1ff */
[----:B------:R-:W-:Y:S02]  /*1c30*/  IADD3.X R17, PT, PT, RZ, UR5, R3, P3, P2 ;  /* 0x00000005ff117c10 */ /* 0x000fe40009fe4403 */
[----:B------:R-:W-:-:S07]  /*1c40*/  MOV R3, R0 ;  /* 0x0000000000037202 */ /* 0x000fce0000000f00 */
.L_x_134:
[----:B------:R-:W2:Y:S04]  /*1c50*/  LDG.E.CONSTANT R23, desc[UR8][R16.64+-0x20] ;  /* 0xffffe00810177981 */ /* 0x000ea8000c1e9900 */
[----:B------:R-:W3:Y:S04]  /*1c60*/  LDG.E.CONSTANT R28, desc[UR8][R16.64+-0x1c] ;  /* 0xffffe408101c7981 */ /* 0x000ee8000c1e9900 */
[----:B------:R-:W4:Y:S04]  /*1c70*/  LDG.E.CONSTANT R26, desc[UR8][R16.64+-0x18] ;  /* 0xffffe808101a7981 */ /* 0x000f28000c1e9900 */
[----:B------:R-:W5:Y:S01]  /*1c80*/  LDG.E.CONSTANT R22, desc[UR8][R16.64+-0x14] ;  /* 0xffffec0810167981 */ /* 0x000f62000c1e9900 */
[-C--:B------:R-:W-:Y:S01]  /*1c90*/  FMUL R4, R4, R5.reuse ;  /* 0x0000000504047220 */ /* 0x080fe20000400000 */
[----:B------:R-:W-:-:S03]  /*1ca0*/  FMUL R3, R3, R5 ;  /* 0x0000000503037220 */ /* 0x000fc60000400000 */
[----:B--2---:R-:W-:-:S04]  /*1cb0*/  FFMA R4, R19, R23, R4 ;  /* 0x0000001713047223 */ /* 0x004fc80000000004 */
[----:B------:R-:W-:Y:S01]  /*1cc0*/  FFMA R23, R19, R4, R3 ;  /* 0x0000000413177223 */ /* 0x000fe20000000003 */
[----:B------:R-:W-:-:S03]  /*1cd0*/  FMUL R3, R4, R5 ;  /* 0x0000000504037220 */ /* 0x000fc60000400000 */
[-C--:B------:R-:W-:Y:S01]  /*1ce0*/  FMUL R4, R23, R5.reuse ;  /* 0x0000000517047220 */ /* 0x080fe20000400000 */
[----:B---3--:R-:W-:Y:S01]  /*1cf0*/  FFMA R28, R19, R28, R3 ;  /* 0x0000001c131c7223 */ /* 0x008fe20000000003 */
[----:B------:R-:W-:Y:S02]  /*1d00*/  FADD R3, R23, R0 ;  /* 0x0000000017037221 */ /* 0x000fe40000000000 */
[----:B------:R-:W2:Y:S01]  /*1d10*/  LDG.E.CONSTANT R0, desc[UR8][R16.64+-0x10] ;  /* 0xfffff00810007981 */ /* 0x000ea2000c1e9900 */
[----:B------:R-:W-:Y:S01]  /*1d20*/  FFMA R4, R19, R28, R4 ;  /* 0x0000001c13047223 */ /* 0x000fe20000000004 */
[----:B------:R-:W-:-:S03]  /*1d30*/  FMUL R23, R28, R5 ;  /* 0x000000051c177220 */ /* 0x000fc60000400000 */
[----:B------:R-:W-:Y:S01]  /*1d40*/  FMUL R28, R4, R5 ;  /* 0x00000005041c7220 */ /* 0x000fe20000400000 */
[----:B----4-:R-:W-:Y:S01]  /*1d50*/  FFMA R23, R19, R26, R23 ;  /* 0x0000001a13177223 */ /* 0x010fe20000000017 */
[----:B------:R-:W-:Y:S01]  /*1d60*/  FADD R3, R3, R4 ;  /* 0x0000000403037221 */ /* 0x000fe20000000000 */
[----:B------:R-:W3:Y:S02]  /*1d70*/  LDG.E.CONSTANT R26, desc[UR8][R16.64+-0xc] ;  /* 0xfffff408101a7981 */ /* 0x000ee4000c1e9900 */
[----:B------:R-:W-:Y:S01]  /*1d80*/  FFMA R28, R19, R23, R28 ;  /* 0x00000017131c7223 */ /* 0x000fe2000000001c */
[----:B------:R-:W-:Y:S01]  /*1d90*/  FMUL R23, R23, R5 ;  /* 0x0000000517177220 */ /* 0x000fe20000400000 */
[----:B------:R-:W4:Y:S03]  /*1da0*/  LDG.E.CONSTANT R4, desc[UR8][R16.64+-0x4] ;  /* 0xfffffc0810047981 */ /* 0x000f26000c1e9900 */
[----:B-----5:R-:W-:-:S02]  /*1db0*/  FFMA R23, R19, R22, R23 ;  /* 0x0000001613177223 */ /* 0x020fc40000000017 */
[----:B------:R-:W5:Y:S01]  /*1dc0*/  LDG.E.CONSTANT R22, desc[UR8][R16.64+-0x8] ;  /* 0xfffff80810167981 */ /* 0x000f62000c1e9900 */
[----:B------:R-:W-:Y:S01]  /*1dd0*/  FADD R3, R3, R28 ;  /* 0x0000001c03037221 */ /* 0x000fe20000000000 */
[----:B------:R-:W-:-:S04]  /*1de0*/  FMUL R28, R28, R5 ;  /* 0x000000051c1c7220 */ /* 0x000fc80000400000 */
[----:B------:R-:W-:Y:S01]  /*1df0*/  FFMA R28, R19, R23, R28 ;  /* 0x00000017131c7223 */ /* 0x000fe2000000001c */
[----:B------:R-:W-:-:S03]  /*1e00*/  FMUL R23, R23, R5 ;  /* 0x0000000517177220 */ /* 0x000fc60000400000 */
[----:B------:R-:W-:Y:S01]  /*1e10*/  FADD R3, R3, R28 ;  /* 0x0000001c03037221 */ /* 0x000fe20000000000 */
[----:B--2---:R-:W-:Y:S01]  /*1e20*/  FFMA R0, R19, R0, R23 ;  /* 0x0000000013007223 */ /* 0x004fe20000000017 */
[----:B------:R-:W-:-:S04]  /*1e30*/  FMUL R23, R28, R5 ;  /* 0x000000051c177220 */ /* 0x000fc80000400000 */
[----:B------:R-:W-:Y:S01]  /*1e40*/  FFMA R28, R19, R0, R23 ;  /* 0x00000000131c7223 */ /* 0x000fe20000000017 */
[-C--:B------:R-:W-:Y:S02]  /*1e50*/  FMUL R23, R0, R5.reuse ;  /* 0x0000000500177220 */ /* 0x080fe40000400000 */
[----:B------:R-:W2:Y:S01]  /*1e60*/  LDG.E.CONSTANT R0, desc[UR8][R16.64] ;  /* 0x0000000810007981 */ /* 0x000ea2000c1e9900 */
[----:B------:R-:W-:Y:S01]  /*1e70*/  FADD R3, R3, R28 ;  /* 0x0000001c03037221 */ /* 0x000fe20000000000 */
[----:B---3--:R-:W-:Y:S01]  /*1e80*/  FFMA R26, R19, R26, R23 ;  /* 0x0000001a131a7223 */ /* 0x008fe20000000017 */
[----:B------:R-:W-:-:S03]  /*1e90*/  FMUL R28, R28, R5 ;  /* 0x000000051c1c7220 */ /* 0x000fc60000400000 */
[-C--:B------:R-:W-:Y:S01]  /*1ea0*/  FMUL R23, R26, R5.reuse ;  /* 0x000000051a177220 */ /* 0x080fe20000400000 */
[C---:B------:R-:W-:Y:S02]  /*1eb0*/  FFMA R28, R19.reuse, R26, R28 ;  /* 0x0000001a131c7223 */ /* 0x040fe4000000001c */
[----:B------:R-:W3:Y:S01]  /*1ec0*/  LDG.E.CONSTANT R26, desc[UR8][R16.64+0x4] ;  /* 0x00000408101a7981 */ /* 0x000ee2000c1e9900 */
[----:B-----5:R-:W-:Y:S01]  /*1ed0*/  FFMA R22, R19, R22, R23 ;  /* 0x0000001613167223 */ /* 0x020fe20000000017 */
[----:B------:R-:W-:Y:S01]  /*1ee0*/  FADD R3, R3, R28 ;  /* 0x0000001c03037221 */ /* 0x000fe20000000000 */
[-C--:B------:R-:W-:Y:S02]  /*1ef0*/  FMUL R28, R28, R5.reuse ;  /* 0x000000051c1c7220 */ /* 0x080fe40000400000 */
[----:B------:R-:W-:Y:S02]  /*1f00*/  FMUL R23, R22, R5 ;  /* 0x0000000516177220 */ /* 0x000fe40000400000 */
[----:B------:R-:W-:-:S02]  /*1f10*/  FFMA R28, R19, R22, R28 ;  /* 0x00000016131c7223 */ /* 0x000fc4000000001c */
[----:B------:R-:W5:Y:S01]  /*1f20*/  LDG.E.CONSTANT R22, desc[UR8][R16.64+0x8] ;  /* 0x0000080810167981 */ /* 0x000f62000c1e9900 */
[----:B----4-:R-:W-:-:S03]  /*1f30*/  FFMA R23, R19, R4, R23 ;  /* 0x0000000413177223 */ /* 0x010fc60000000017 */
[----:B------:R-:W4:Y:S01]  /*1f40*/  LDG.E.CONSTANT R4, desc[UR8][R16.64+0xc] ;  /* 0x00000c0810047981 */ /* 0x000f22000c1e9900 */
[----:B------:R-:W-:Y:S01]  /*1f50*/  FADD R3, R3, R28 ;  /* 0x0000001c03037221 */ /* 0x000fe20000000000 */
[----:B------:R-:W-:-:S04]  /*1f60*/  FMUL R28, R28, R5 ;  /* 0x000000051c1c7220 */ /* 0x000fc80000400000 */
[----:B------:R-:W-:Y:S01]  /*1f70*/  FFMA R28, R19, R23, R28 ;  /* 0x00000017131c7223 */ /* 0x000fe2000000001c */
[----:B------:R-:W-:-:S03]  /*1f80*/  FMUL R23, R23, R5 ;  /* 0x0000000517177220 */ /* 0x000fc60000400000 */
[----:B------:R-:W-:Y:S01]  /*1f90*/  FADD R3, R3, R28 ;  /* 0x0000001c03037221 */ /* 0x000fe20000000000 */
[----:B--2---:R-:W-:Y:S01]  /*1fa0*/  FFMA R0, R19, R0, R23 ;  /* 0x0000000013007223 */ /* 0x004fe20000000017 */
[----:B------:R-:W-:-:S04]  /*1fb0*/  FMUL R23, R28, R5 ;  /* 0x000000051c177220 */ /* 0x000fc80000400000 */
[C---:B------:R-:W-:Y:S01]  /*1fc0*/  FFMA R28, R19.reuse, R0, R23 ;  /* 0x00000000131c7223 */ /* 0x040fe20000000017 */
[-C--:B------:R-:W-:Y:S02]  /*1fd0*/  FMUL R23, R0, R5.reuse ;  /* 0x0000000500177220 */ /* 0x080fe40000400000 */
[----:B------:R-:W2:Y:S02]  /*1fe0*/  LDG.E.CONSTANT R0, desc[UR8][R16.64+0x10] ;  /* 0x0000100810007981 */ /* 0x000ea4000c1e9900 */
[----:B---3--:R-:W-:Y:S01]  /*1ff0*/  FFMA R26, R19, R26, R23 ;  /* 0x0000001a131a7223 */ /* 0x008fe20000000017 */
[----:B------:R-:W-:Y:S01]  /*2000*/  FADD R3, R3, R28 ;  /* 0x0000001c03037221 */ /* 0x000fe20000000000 */
[-C--:B------:R-:W-:Y:S02]  /*2010*/  FMUL R28, R28, R5.reuse ;  /* 0x000000051c1c7220 */ /* 0x080fe40000400000 */
[----:B------:R-:W-:Y:S02]  /*2020*/  FMUL R23, R26, R5 ;  /* 0x000000051a177220 */ /* 0x000fe40000400000 */
[----:B------:R-:W-:-:S02]  /*2030*/  FFMA R28, R19, R26, R28 ;  /* 0x0000001a131c7223 */ /* 0x000fc4000000001c */
[----:B-----5:R-:W-:Y:S02]  /*2040*/  FFMA R26, R19, R22, R23 ;  /* 0x00000016131a7223 */ /* 0x020fe40000000017 */
[----:B------:R-:W3:Y:S01]  /*2050*/  LDG.E.CONSTANT R22, desc[UR8][R16.64+0x14] ;  /* 0x0000140810167981 */ /* 0x000ee2000c1e9900 */
[----:B------:R-:W-:Y:S01]  /*2060*/  FADD R3, R3, R28 ;  /* 0x0000001c03037221 */ /* 0x000fe20000000000 */
[-C--:B------:R-:W-:Y:S01]  /*2070*/  FMUL R28, R28, R5.reuse ;  /* 0x000000051c1c7220 */ /* 0x080fe20000400000 */
[----:B------:R-:W-:-:S03]  /*2080*/  FMUL R23, R26, R5 ;  /* 0x000000051a177220 */ /* 0x000fc60000400000 */
[C---:B------:R-:W-:Y:S02]  /*2090*/  FFMA R28, R19.reuse, R26, R28 ;  /* 0x0000001a131c7223 */ /* 0x040fe4000000001c */
[----:B------:R-:W5:Y:S01]  /*20a0*/  LDG.E.CONSTANT R26, desc[UR8][R16.64+0x18] ;  /* 0x00001808101a7981 */ /* 0x000f62000c1e9900 */
[----:B----4-:R-:W-:-:S03]  /*20b0*/  FFMA R23, R19, R4, R23 ;  /* 0x0000000413177223 */ /* 0x010fc60000000017 */
[----:B------:R0:W4:Y:S01]  /*20c0*/  LDG.E.CONSTANT R4, desc[UR8][R16.64+0x1c] ;  /* 0x00001c0810047981 */ /* 0x000122000c1e9900 */
[----:B------:R-:W-:Y:S01]  /*20d0*/  FADD R3, R3, R28 ;  /* 0x0000001c03037221 */ /* 0x000fe20000000000 */
[----:B------:R-:W-:-:S04]  /*20e0*/  FMUL R28, R28, R5 ;  /* 0x000000051c1c7220 */ /* 0x000fc80000400000 */
[----:B------:R-:W-:Y:S01]  /*20f0*/  FFMA R28, R19, R23, R28 ;  /* 0x00000017131c7223 */ /* 0x000fe2000000001c */
[----:B------:R-:W-:-:S03]  /*2100*/  FMUL R23, R23, R5 ;  /* 0x0000000517177220 */ /* 0x000fc60000400000 */
[----:B------:R-:W-:Y:S01]  /*2110*/  FADD R3, R3, R28 ;  /* 0x0000001c03037221 */ /* 0x000fe20000000000 */
[----:B------:R-:W-:-:S04]  /*2120*/  IADD3 R2, PT, PT, R2, 0x10, RZ ;  /* 0x0000001002027810 */ /* 0x000fc80007ffe0ff */
[----:B------:R-:W-:Y:S02]  /*2130*/  ISETP.NE.AND P2, PT, R2, RZ, PT ;  /* 0x000000ff0200720c */ /* 0x000fe40003f45270 */
[----:B0-----:R-:W-:Y:S02]  /*2140*/  IADD3 R16, P3, PT, R16, 0x40, RZ ;  /* 0x0000004010107810 */ /* 0x001fe40007f7e0ff */
[----:B------:R-:W-:Y:S02]  /*2150*/  IADD3 R25, PT, PT, R25, 0x10, RZ ;  /* 0x0000001019197810 */ /* 0x000fe40007ffe0ff */
[----:B------:R-:W-:Y:S01]  /*2160*/  IADD3.X R17, PT, PT, RZ, R17, RZ, P3, !PT ;  /* 0x00000011ff117210 */ /* 0x000fe20001ffe4ff */
[----:B--2---:R-:W-:Y:S01]  /*2170*/  FFMA R23, R19, R0, R23 ;  /* 0x0000000013177223 */ /* 0x004fe20000000017 */
[----:B------:R-:W-:-:S04]  /*2180*/  FMUL R0, R28, R5 ;  /* 0x000000051c007220 */ /* 0x000fc80000400000 */
[----:B------:R-:W-:Y:S01]  /*2190*/  FFMA R0, R19, R23, R0 ;  /* 0x0000001713007223 */ /* 0x000fe20000000000 */
[----:B------:R-:W-:-:S04]  /*21a0*/  FMUL R23, R23, R5 ;  /* 0x0000000517177220 */ /* 0x000fc80000400000 */
[----:B---3--:R-:W-:Y:S01]  /*21b0*/  FFMA R28, R19, R22, R23 ;  /* 0x00000016131c7223 */ /* 0x008fe20000000017 */
[----:B------:R-:W-:-:S04]  /*21c0*/  FMUL R23, R0, R5 ;  /* 0x0000000500177220 */ /* 0x000fc80000400000 */
[----:B------:R-:W-:Y:S01]  /*21d0*/  FFMA R22, R19, R28, R23 ;  /* 0x0000001c13167223 */ /* 0x000fe20000000017 */
[----:B------:R-:W-:Y:S01]  /*21e0*/  FMUL R23, R28, R5 ;  /* 0x000000051c177220 */ /* 0x000fe20000400000 */
[----:B------:R-:W-:-:S03]  /*21f0*/  FADD R3, R3, R0 ;  /* 0x0000000003037221 */ /* 0x000fc60000000000 */
[----:B-----5:R-:W-:Y:S01]  /*2200*/  FFMA R26, R19, R26, R23 ;  /* 0x0000001a131a7223 */ /* 0x020fe20000000017 */
[----:B------:R-:W-:Y:S01]  /*2210*/  FMUL R23, R22, R5 ;  /* 0x0000000516177220 */ /* 0x000fe20000400000 */
[----:B------:R-:W-:-:S03]  /*2220*/  FADD R3, R3, R22 ;  /* 0x0000001603037221 */ /* 0x000fc60000000000 */
[----:B------:R-:W-:Y:S01]  /*2230*/  FFMA R0, R19, R26, R23 ;  /* 0x0000001a13007223 */ /* 0x000fe20000000017 */
[----:B------:R-:W-:-:S03]  /*2240*/  FMUL R23, R26, R5 ;  /* 0x000000051a177220 */ /* 0x000fc60000400000 */
[----:B------:R-:W-:Y:S01]  /*2250*/  FADD R22, R3, R0 ;  /* 0x0000000003167221 */ /* 0x000fe20000000000 */
[----:B----4-:R-:W-:Y:S01]  /*2260*/  FFMA R4, R19, R4, R23 ;  /* 0x0000000413047223 */ /* 0x010fe20000000017 */
[----:B------:R-:W-:-:S04]  /*2270*/  FMUL R0, R0, R5 ;  /* 0x0000000500007220 */ /* 0x000fc80000400000 */
[----:B------:R-:W-:-:S04]  /*2280*/  FFMA R3, R19, R4, R0 ;  /* 0x0000000413037223 */ /* 0x000fc80000000000 */
[----:B------:R-:W-:Y:S01]  /*2290*/  FADD R0, R22, R3 ;  /* 0x0000000316007221 */ /* 0x000fe20000000000 */
[----:B------:R-:W-:Y:S06]  /*22a0*/  @P2 BRA `(.L_x_134) ;  /* 0xfffffff800682947 */ /* 0x000fec000383ffff */
.L_x_133:
[----:B------:R-:W-:Y:S05]  /*22b0*/  BSYNC.RECONVERGENT B1 ;  /* 0x0000000000017941 */ /* 0x000fea0003800200 */
.L_x_132:
[----:B------:R-:W-:-:S04]  /*22c0*/  LEA R23, R18, R18, 0x1 ;  /* 0x0000001212177211 */ /* 0x000fc800078e08ff */
[----:B------:R-:W-:Y:S01]  /*22d0*/  IADD3 R23, PT, PT, R23, -0x2, RZ ;  /* 0xfffffffe17177810 */ /* 0x000fe20007ffe0ff */
[----:B------:R-:W-:Y:S06]  /*22e0*/  @!P1 BRA `(.L_x_131) ;  /* 0x0000000400ac9947 */ /* 0x000fec0003800000 */
        /* <DEDUP_REMOVED lines=14> */
[----:B------:R-:W-:-:S04]  /*23d0*/  FMUL R3, R28, R5 ;  /* 0x000000051c037220 */ /* 0x000fc80000400000 */
[C---:B---3--:R-:W-:Y:S01]  /*23e0*/  FFMA R26, R19.reuse, R26, R3 ;  /* 0x0000001a131a7223 */ /* 0x048fe20000000003 */
[----:B------:R-:W-:Y:S01]  /*23f0*/  FADD R3, R0, R4 ;  /* 0x0000000400037221 */ /* 0x000fe20000000000 */
[-C--:B------:R-:W-:Y:S01]  /*2400*/  FMUL R4, R4, R5.reuse ;  /* 0x0000000504047220 */ /* 0x080fe20000400000 */
[----:B------:R-:W2:Y:S01]  /*2410*/  LDG.E.CONSTANT R0, desc[UR8][R16.64+0x10] ;  /* 0x0000100810007981 */ /* 0x000ea2000c1e9900 */
[-C--:B------:R-:W-:Y:S02]  /*2420*/  FMUL R27, R26, R5.reuse ;  /* 0x000000051a1b7220 */ /* 0x080fe40000400000 */
[C---:B------:R-:W-:Y:S02]  /*2430*/  FFMA R4, R19.reuse, R26, R4 ;  /* 0x0000001a13047223 */ /* 0x040fe40000000004 */
[----:B----4-:R-:W-:Y:S02]  /*2440*/  FFMA R26, R19, R24, R27 ;  /* 0x00000018131a7223 */ /* 0x010fe4000000001b */
[----:B------:R-:W-:Y:S01]  /*2450*/  FADD R3, R3, R4 ;  /* 0x0000000403037221 */ /* 0x000fe20000000000 */
[----:B------:R-:W-:-:S02]  /*2460*/  FMUL R24, R4, R5 ;  /* 0x0000000504187220 */ /* 0x000fc40000400000 */
[----:B------:R-:W3:Y:S01]  /*2470*/  LDG.E.CONSTANT R4, desc[UR8][R16.64+0x14] ;  /* 0x0000140810047981 */ /* 0x000ee2000c1e9900 */
[----:B------:R-:W-:Y:S01]  /*2480*/  FMUL R27, R26, R5 ;  /* 0x000000051a1b7220 */ /* 0x000fe20000400000 */
[C---:B------:R-:W-:Y:S02]  /*2490*/  FFMA R24, R19.reuse, R26, R24 ;  /* 0x0000001a13187223 */ /* 0x040fe40000000018 */
[----:B------:R-:W4:Y:S01]  /*24a0*/  LDG.E.CONSTANT R26, desc[UR8][R16.64+0x1c] ;  /* 0x00001c08101a7981 */ /* 0x000f22000c1e9900 */
[----:B-----5:R-:W-:-:S03]  /*24b0*/  FFMA R28, R19, R2, R27 ;  /* 0x00000002131c7223 */ /* 0x020fc6000000001b */
[----:B------:R0:W5:Y:S01]  /*24c0*/  LDG.E.CONSTANT R2, desc[UR8][R16.64+0x18] ;  /* 0x0000180810027981 */ /* 0x000162000c1e9900 */
[----:B------:R-:W-:Y:S01]  /*24d0*/  FADD R3, R3, R24 ;  /* 0x0000001803037221 */ /* 0x000fe20000000000 */
[-C--:B------:R-:W-:Y:S01]  /*24e0*/  FMUL R24, R24, R5.reuse ;  /* 0x0000000518187220 */ /* 0x080fe20000400000 */
[----:B------:R-:W-:-:S03]  /*24f0*/  FMUL R27, R28, R5 ;  /* 0x000000051c1b7220 */ /* 0x000fc60000400000 */
[----:B------:R-:W-:-:S04]  /*2500*/  FFMA R24, R19, R28, R24 ;  /* 0x0000001c13187223 */ /* 0x000fc80000000018 */
[----:B------:R-:W-:Y:S01]  /*2510*/  FADD R3, R3, R24 ;  /* 0x0000001803037221 */ /* 0x000fe20000000000 */
[----:B------:R-:W-:Y:S01]  /*2520*/  IADD3 R25, PT, PT, R25, 0x8, RZ ;  /* 0x0000000819197810 */ /* 0x000fe20007ffe0ff */
[----:B--2---:R-:W-:Y:S01]  /*2530*/  FFMA R28, R19, R0, R27 ;  /* 0x00000000131c7223 */ /* 0x004fe2000000001b */
[----:B------:R-:W-:-:S04]  /*2540*/  FMUL R27, R24, R5 ;  /* 0x00000005181b7220 */ /* 0x000fc80000400000 */
[----:B------:R-:W-:Y:S01]  /*2550*/  FFMA R0, R19, R28, R27 ;  /* 0x0000001c13007223 */ /* 0x000fe2000000001b */
[----:B------:R-:W-:-:S04]  /*2560*/  FMUL R27, R28, R5 ;  /* 0x000000051c1b7220 */ /* 0x000fc80000400000 */
[----:B---3--:R-:W-:Y:S01]  /*2570*/  FFMA R28, R19, R4, R27 ;  /* 0x00000004131c7223 */ /* 0x008fe2000000001b */
[----:B------:R-:W-:-:S03]  /*2580*/  FMUL R27, R0, R5 ;  /* 0x00000005001b7220 */ /* 0x000fc60000400000 */
[----:B0-----:R-:W-:Y:S01]  /*2590*/  FMUL R17, R28, R5 ;  /* 0x000000051c117220 */ /* 0x001fe20000400000 */
[----:B------:R-:W-:-:S03]  /*25a0*/  FFMA R4, R19, R28, R27 ;  /* 0x0000001c13047223 */ /* 0x000fc6000000001b */
[----:B-----5:R-:W-:Y:S01]  /*25b0*/  FFMA R2, R19, R2, R17 ;  /* 0x0000000213027223 */ /* 0x020fe20000000011 */
[-C--:B------:R-:W-:Y:S01]  /*25c0*/  FMUL R16, R4, R5.reuse ;  /* 0x0000000504107220 */ /* 0x080fe20000400000 */
[----:B------:R-:W-:Y:S02]  /*25d0*/  FADD R3, R3, R0 ;  /* 0x0000000003037221 */ /* 0x000fe40000000000 */
[-C--:B------:R-:W-:Y:S01]  /*25e0*/  FMUL R17, R2, R5.reuse ;  /* 0x0000000502117220 */ /* 0x080fe20000400000 */
[----:B------:R-:W-:Y:S01]  /*25f0*/  FFMA R16, R19, R2, R16 ;  /* 0x0000000213107223 */ /* 0x000fe20000000010 */
[----:B------:R-:W-:Y:S02]  /*2600*/  FADD R3, R3, R4 ;  /* 0x0000000403037221 */ /* 0x000fe40000000000 */
[----:B----4-:R-:W-:Y:S01]  /*2610*/  FFMA R4, R19, R26, R17 ;  /* 0x0000001a13047223 */ /* 0x010fe20000000011 */
[----:B------:R-:W-:Y:S01]  /*2620*/  FMUL R17, R16, R5 ;  /* 0x0000000510117220 */ /* 0x000fe20000400000 */
[----:B------:R-:W-:-:S03]  /*2630*/  FADD R0, R3, R16 ;  /* 0x0000001003007221 */ /* 0x000fc60000000000 */
[----:B------:R-:W-:-:S04]  /*2640*/  FFMA R3, R19, R4, R17 ;  /* 0x0000000413037223 */ /* 0x000fc80000000011 */
[----:B------:R-:W-:-:S07]  /*2650*/  FADD R0, R0, R3 ;  /* 0x0000000300007221 */ /* 0x000fce0000000000 */
.L_x_136:
[----:B------:R-:W-:Y:S05]  /*2660*/  BSYNC.RECONVERGENT B1 ;  /* 0x0000000000017941 */ /* 0x000fea0003800200 */
.L_x_135:
        /* <DEDUP_REMOVED lines=12> */
[----:B------:R-:W-:Y:S01]  /*2730*/  FMUL R3, R3, R5 ;  /* 0x0000000503037220 */ /* 0x000fe20000400000 */
[----:B------:R-:W-:-:S02]  /*2740*/  IADD3 R25, PT, PT, R25, 0x4, RZ ;  /* 0x0000000419197810 */ /* 0x000fc40007ffe0ff */
[----:B--2---:R-:W-:-:S04]  /*2750*/  FFMA R4, R19, R26, R4 ;  /* 0x0000001a13047223 */ /* 0x004fc80000000004 */
[----:B------:R-:W-:Y:S01]  /*2760*/  FMUL R27, R4, R5 ;  /* 0x00000005041b7220 */ /* 0x000fe20000400000 */
[----:B------:R-:W-:-:S03]  /*2770*/  FFMA R3, R19, R4, R3 ;  /* 0x0000000413037223 */ /* 0x000fc60000000003 */
[----:B---3--:R-:W-:Y:S01]  /*2780*/  FFMA R22, R19, R22, R27 ;  /* 0x0000001613167223 */ /* 0x008fe2000000001b */
[-C--:B------:R-:W-:Y:S01]  /*2790*/  FMUL R27, R3, R5.reuse ;  /* 0x00000005031b7220 */ /* 0x080fe20000400000 */
[----:B------:R-:W-:Y:S02]  /*27a0*/  FADD R0, R0, R3 ;  /* 0x0000000300007221 */ /* 0x000fe40000000000 */
[----:B------:R-:W-:Y:S01]  /*27b0*/  FMUL R29, R22, R5 ;  /* 0x00000005161d7220 */ /* 0x000fe20000400000 */
[----:B------:R-:W-:-:S03]  /*27c0*/  FFMA R27, R19, R22, R27 ;  /* 0x00000016131b7223 */ /* 0x000fc6000000001b */
[----:B----4-:R-:W-:Y:S01]  /*27d0*/  FFMA R2, R19, R2, R29 ;  /* 0x0000000213027223 */ /* 0x010fe2000000001d */
[-C--:B------:R-:W-:Y:S01]  /*27e0*/  FMUL R4, R27, R5.reuse ;  /* 0x000000051b047220 */ /* 0x080fe20000400000 */
[----:B------:R-:W-:Y:S02]  /*27f0*/  FADD R0, R0, R27 ;  /* 0x0000001b00007221 */ /* 0x000fe40000000000 */
[----:B------:R-:W-:Y:S01]  /*2800*/  FMUL R3, R2, R5 ;  /* 0x0000000502037220 */ /* 0x000fe20000400000 */
[----:B------:R-:W-:-:S03]  /*2810*/  FFMA R2, R19, R2, R4 ;  /* 0x0000000213027223 */ /* 0x000fc60000000004 */
[----:B-----5:R-:W-:Y:S01]  /*2820*/  FFMA R4, R19, R24, R3 ;  /* 0x0000001813047223 */ /* 0x020fe20000000003 */
[----:B------:R-:W-:Y:S01]  /*2830*/  FMUL R3, R2, R5 ;  /* 0x0000000502037220 */ /* 0x000fe20000400000 */
[----:B------:R-:W-:-:S03]  /*2840*/  FADD R0, R0, R2 ;  /* 0x0000000200007221 */ /* 0x000fc60000000000 */
[----:B------:R-:W-:-:S04]  /*2850*/  FFMA R3, R19, R4, R3 ;  /* 0x0000000413037223 */ /* 0x000fc80000000003 */
[----:B------:R-:W-:-:S07]  /*2860*/  FADD R0, R0, R3 ;  /* 0x0000000300007221 */ /* 0x000fce0000000000 */
.L_x_138:
[----:B------:R-:W-:Y:S05]  /*2870*/  BSYNC.RECONVERGENT B1 ;  /* 0x0000000000017941 */ /* 0x000fea0003800200 */
.L_x_137:
[----:B------:R-:W-:Y:S05]  /*2880*/  @!P2 BRA `(.L_x_131) ;  /* 0x000000000044a947 */ /* 0x000fea0003800000 */
[----:B------:R-:W0:Y:S01]  /*2890*/  LDCU.64 UR4, c[0x0][0x380] ;  /* 0x00007000ff0477ac */ /* 0x000e220008000a00 */
[----:B------:R-:W-:Y:S01]  /*28a0*/  IMAD.WIDE.U32 R16, R25, 0x4, RZ ;  /* 0x0000000419107825 */ /* 0x000fe200078e00ff */
[----:B------:R-:W-:-:S03]  /*28b0*/  IADD3 R20, PT, PT, -R20, RZ, RZ ;  /* 0x000000ff14147210 */ /* 0x000fc60007ffe1ff */
[----:B------:R-:W-:-:S03]  /*28c0*/  IMAD.WIDE R16, R6, 0x4, R16 ;  /* 0x0000000406107825 */ /* 0x000fc600078e0210 */
[----:B0-----:R-:W-:-:S04]  /*28d0*/  IADD3 R16, P1, PT, R16, UR4, RZ ;  /* 0x0000000410107c10 */ /* 0x001fc8000ff3e0ff */
[----:B------:R-:W-:-:S09]  /*28e0*/  IADD3.X R17, PT, PT, R17, UR5, RZ, P1, !PT ;  /* 0x0000000511117c10 */ /* 0x000fd20008ffe4ff */
.L_x_139:
[----:B------:R0:W2:Y:S01]  /*28f0*/  LDG.E.CONSTANT R2, desc[UR8][R16.64] ;  /* 0x0000000810027981 */ /* 0x0000a2000c1e9900 */
[----:B------:R-:W-:Y:S01]  /*2900*/  IADD3 R20, PT, PT, R20, 0x1, RZ ;  /* 0x0000000114147810 */ /* 0x000fe20007ffe0ff */
[-C--:B------:R-:W-:Y:S01]  /*2910*/  FMUL R4, R4, R5.reuse ;  /* 0x0000000504047220 */ /* 0x080fe20000400000 */
[----:B------:R-:W-:Y:S02]  /*2920*/  FMUL R3, R3, R5 ;  /* 0x0000000503037220 */ /* 0x000fe40000400000 */
[----:B------:R-:W-:Y:S02]  /*2930*/  ISETP.NE.AND P1, PT, R20, RZ, PT ;  /* 0x000000ff1400720c */ /* 0x000fe40003f25270 */
[----:B0-----:R-:W-:-:S04]  /*2940*/  IADD3 R16, P2, PT, R16, 0x4, RZ ;  /* 0x0000000410107810 */ /* 0x001fc80007f5e0ff */
[----:B------:R-:W-:Y:S01]  /*2950*/  IADD3.X R17, PT, PT, RZ, R17, RZ, P2, !PT ;  /* 0x00000011ff117210 */ /* 0x000fe200017fe4ff */
[----:B--2---:R-:W-:-:S04]  /*2960*/  FFMA R4, R19, R2, R4 ;  /* 0x0000000213047223 */ /* 0x004fc80000000004 */
[----:B------:R-:W-:-:S04]  /*2970*/  FFMA R3, R19, R4, R3 ;  /* 0x0000000413037223 */ /* 0x000fc80000000003 */
[----:B------:R-:W-:Y:S01]  /*2980*/  FADD R0, R3, R0 ;  /* 0x0000000003007221 */ /* 0x000fe20000000000 */
[----:B------:R-:W-:Y:S06]  /*2990*/  @P1 BRA `(.L_x_139) ;  /* 0xfffffffc00d41947 */ /* 0x000fec000383ffff */
.L_x_131:
[----:B------:R-:W-:Y:S05]  /*29a0*/  BSYNC.RECONVERGENT B0 ;  /* 0x0000000000007941 */ /* 0x000fea0003800200 */
.L_x_130:
        /* <DEDUP_REMOVED lines=23> */
.L_x_144:
[----:B------:R-:W2:Y:S04]  /*2b20*/  LDG.E.CONSTANT R27, desc[UR8][R16.64+-0x10] ;  /* 0xfffff008101b7981 */ /* 0x000ea8000c1e9900 */
[----:B------:R-:W3:Y:S04]  /*2b30*/  LDG.E.CONSTANT R23, desc[UR8][R16.64+-0xc] ;  /* 0xfffff40810177981 */ /* 0x000ee8000c1e9900 */
[----:B------:R-:W4:Y:S04]  /*2b40*/  LDG.E.CONSTANT R28, desc[UR8][R16.64+-0x8] ;  /* 0xfffff808101c7981 */ /* 0x000f28000c1e9900 */
[----:B------:R-:W5:Y:S01]  /*2b50*/  LDG.E.CONSTANT R26, desc[UR8][R16.64+-0x4] ;  /* 0xfffffc08101a7981 */ /* 0x000f62000c1e9900 */
[----:B------:R-:W-:-:S04]  /*2b60*/  FMUL R4, R4, R5 ;  /* 0x0000000504047220 */ /* 0x000fc80000400000 */
[----:B--2---:R-:W-:Y:S01]  /*2b70*/  FFMA R27, R19, R27, R4 ;  /* 0x0000001b131b7223 */ /* 0x004fe20000000004 */
[-C--:B------:R-:W-:Y:S01]  /*2b80*/  FMUL R4, R3, R5.reuse ;  /* 0x0000000503047220 */ /* 0x080fe20000400000 */
[----:B------:R-:W-:-:S03]  /*2b90*/  FMUL R3, R2, R5 ;  /* 0x0000000502037220 */ /* 0x000fc60000400000 */
[----:B------:R-:W-:Y:S01]  /*2ba0*/  FFMA R4, R19, R27, R4 ;  /* 0x0000001b13047223 */ /* 0x000fe20000000004 */
[----:B------:R-:W-:-:S03]  /*2bb0*/  FMUL R27, R27, R5 ;  /* 0x000000051b1b7220 */ /* 0x000fc60000400000 */
[C---:B------:R-:W-:Y:S01]  /*2bc0*/  FFMA R2, R19.reuse, R4, R3 ;  /* 0x0000000413027223 */ /* 0x040fe20000000003 */
[C---:B---3--:R-:W-:Y:S01]  /*2bd0*/  FFMA R23, R19.reuse, R23, R27 ;  /* 0x0000001713177223 */ /* 0x048fe2000000001b */
[-C--:B------:R-:W-:Y:S02]  /*2be0*/  FMUL R4, R4, R5.reuse ;  /* 0x0000000504047220 */ /* 0x080fe40000400000 */
[C---:B------:R-:W-:Y:S01]  /*2bf0*/  FADD R27, R2.reuse, R0 ;  /* 0x00000000021b7221 */ /* 0x040fe20000000000 */
[----:B------:R-:W-:Y:S01]  /*2c00*/  FMUL R2, R2, R5 ;  /* 0x0000000502027220 */ /* 0x000fe20000400000 */
[----:B------:R-:W2:Y:S01]  /*2c10*/  LDG.E.CONSTANT R0, desc[UR8][R16.64] ;  /* 0x0000000810007981 */ /* 0x000ea2000c1e9900 */
[----:B------:R-:W-:Y:S01]  /*2c20*/  FFMA R4, R19, R23, R4 ;  /* 0x0000001713047223 */ /* 0x000fe20000000004 */
[----:B------:R-:W-:-:S04]  /*2c30*/  FMUL R23, R23, R5 ;  /* 0x0000000517177220 */ /* 0x000fc80000400000 */
[C---:B----4-:R-:W-:Y:S02]  /*2c40*/  FFMA R28, R19.reuse, R28, R23 ;  /* 0x0000001c131c7223 */ /* 0x050fe40000000017 */
[----:B------:R-:W3:Y:S01]  /*2c50*/  LDG.E.CONSTANT R23, desc[UR8][R16.64+0x4] ;  /* 0x0000040810177981 */ /* 0x000ee2000c1e9900 */
[----:B------:R-:W-:Y:S01]  /*2c60*/  FMUL R3, R4, R5 ;  /* 0x0000000504037220 */ /* 0x000fe20000400000 */
[----:B------:R-:W-:-:S03]  /*2c70*/  FFMA R2, R19, R4, R2 ;  /* 0x0000000413027223 */ /* 0x000fc60000000002 */
[C---:B------:R-:W-:Y:S01]  /*2c80*/  FFMA R4, R19.reuse, R28, R3 ;  /* 0x0000001c13047223 */ /* 0x040fe20000000003 */
[-C--:B------:R-:W-:Y:S02]  /*2c90*/  FMUL R3, R28, R5.reuse ;  /* 0x000000051c037220 */ /* 0x080fe40000400000 */
[----:B------:R-:W4:Y:S02]  /*2ca0*/  LDG.E.CONSTANT R28, desc[UR8][R16.64+0xc] ;  /* 0x00000c08101c7981 */ /* 0x000f24000c1e9900 */
[----:B-----5:R-:W-:Y:S02]  /*2cb0*/  FFMA R26, R19, R26, R3 ;  /* 0x0000001a131a7223 */ /* 0x020fe40000000003 */
[----:B------:R0:W5:Y:S01]  /*2cc0*/  LDG.E.CONSTANT R3, desc[UR8][R16.64+0x8] ;  /* 0x0000080810037981 */ /* 0x000162000c1e9900 */
[----:B------:R-:W-:Y:S01]  /*2cd0*/  FADD R27, R27, R2 ;  /* 0x000000021b1b7221 */ /* 0x000fe20000000000 */
[-C--:B------:R-:W-:Y:S01]  /*2ce0*/  FMUL R2, R2, R5.reuse ;  /* 0x0000000502027220 */ /* 0x080fe20000400000 */
[----:B------:R-:W-:-:S03]  /*2cf0*/  FMUL R29, R4, R5 ;  /* 0x00000005041d7220 */ /* 0x000fc60000400000 */
[C---:B------:R-:W-:Y:S01]  /*2d00*/  FFMA R2, R19.reuse, R4, R2 ;  /* 0x0000000413027223 */ /* 0x040fe20000000002 */
[----:B------:R-:W-:Y:S01]  /*2d10*/  FFMA R4, R19, R26, R29 ;  /* 0x0000001a13047223 */ /* 0x000fe2000000001d */
[----:B------:R-:W-:Y:S02]  /*2d20*/  FMUL R29, R26, R5 ;  /* 0x000000051a1d7220 */ /* 0x000fe40000400000 */
        /* <DEDUP_REMOVED lines=10> */
[----:B------:R-:W-:Y:S01]  /*2dd0*/  FFMA R2, R19, R0, R29 ;  /* 0x0000000013027223 */ /* 0x000fe2000000001d */
[----:B------:R-:W-:-:S04]  /*2de0*/  FMUL R0, R0, R5 ;  /* 0x0000000500007220 */ /* 0x000fc80000400000 */
[----:B---3--:R-:W-:Y:S01]  /*2df0*/  FFMA R0, R19, R23, R0 ;  /* 0x0000001713007223 */ /* 0x008fe20000000000 */
[----:B------:R-:W-:Y:S01]  /*2e00*/  FMUL R23, R26, R5 ;  /* 0x000000051a177220 */ /* 0x000fe20000400000 */
[----:B------:R-:W-:-:S03]  /*2e10*/  FADD R27, R27, R26 ;  /* 0x0000001a1b1b7221 */ /* 0x000fc60000000000 */
[----:B------:R-:W-:Y:S01]  /*2e20*/  FFMA R26, R19, R2, R23 ;  /* 0x00000002131a7223 */ /* 0x000fe20000000017 */
[----:B------:R-:W-:-:S04]  /*2e30*/  FMUL R23, R2, R5 ;  /* 0x0000000502177220 */ /* 0x000fc80000400000 */
[----:B------:R-:W-:Y:S01]  /*2e40*/  FFMA R4, R19, R0, R23 ;  /* 0x0000000013047223 */ /* 0x000fe20000000017 */
[-C--:B------:R-:W-:Y:S01]  /*2e50*/  FMUL R23, R26, R5.reuse ;  /* 0x000000051a177220 */ /* 0x080fe20000400000 */
[----:B------:R-:W-:Y:S01]  /*2e60*/  FMUL R0, R0, R5 ;  /* 0x0000000500007220 */ /* 0x000fe20000400000 */
[----:B------:R-:W-:Y:S02]  /*2e70*/  FADD R2, R27, R26 ;  /* 0x0000001a1b027221 */ /* 0x000fe40000000000 */
[C---:B------:R-:W-:Y:S01]  /*2e80*/  FFMA R23, R19.reuse, R4, R23 ;  /* 0x0000000413177223 */ /* 0x040fe20000000017 */
[----:B-----5:R-:W-:Y:S01]  /*2e90*/  FFMA R0, R19, R3, R0 ;  /* 0x0000000313007223 */ /* 0x020fe20000000000 */
[-C--:B------:R-:W-:Y:S02]  /*2ea0*/  FMUL R4, R4, R5.reuse ;  /* 0x0000000504047220 */ /* 0x080fe40000400000 */
[----:B------:R-:W-:Y:S01]  /*2eb0*/  FADD R2, R2, R23 ;  /* 0x0000001702027221 */ /* 0x000fe20000000000 */
[-C--:B------:R-:W-:Y:S01]  /*2ec0*/  FMUL R23, R23, R5.reuse ;  /* 0x0000000517177220 */ /* 0x080fe20000400000 */
[----:B------:R-:W-:Y:S01]  /*2ed0*/  FFMA R26, R19, R0, R4 ;  /* 0x00000000131a7223 */ /* 0x000fe20000000004 */
[----:B------:R-:W-:-:S03]  /*2ee0*/  FMUL R3, R0, R5 ;  /* 0x0000000500037220 */ /* 0x000fc60000400000 */
[C---:B------:R-:W-:Y:S01]  /*2ef0*/  FFMA R23, R19.reuse, R26, R23 ;  /* 0x0000001a13177223 */ /* 0x040fe20000000017 */
[----:B----4-:R-:W-:Y:S01]  /*2f00*/  FFMA R4, R19, R28, R3 ;  /* 0x0000001c13047223 */ /* 0x010fe20000000003 */
[-C--:B------:R-:W-:Y:S02]  /*2f10*/  FMUL R26, R26, R5.reuse ;  /* 0x000000051a1a7220 */ /* 0x080fe40000400000 */
[----:B------:R-:W-:Y:S01]  /*2f20*/  FADD R27, R2, R23 ;  /* 0x00000017021b7221 */ /* 0x000fe20000000000 */
[----:B------:R-:W-:Y:S01]  /*2f30*/  FMUL R2, R23, R5 ;  /* 0x0000000517027220 */ /* 0x000fe20000400000 */
[----:B------:R-:W-:-:S04]  /*2f40*/  FFMA R3, R19, R4, R26 ;  /* 0x0000000413037223 */ /* 0x000fc8000000001a */
[----:B------:R-:W-:-:S04]  /*2f50*/  FFMA R2, R19, R3, R2 ;  /* 0x0000000313027223 */ /* 0x000fc80000000002 */
[----:B------:R-:W-:Y:S01]  /*2f60*/  FADD R0, R27, R2 ;  /* 0x000000021b007221 */ /* 0x000fe20000000000 */
[----:B------:R-:W-:Y:S06]  /*2f70*/  @P2 BRA `(.L_x_144) ;  /* 0xfffffff800e82947 */ /* 0x000fec000383ffff */
.L_x_143:
[----:B------:R-:W-:Y:S05]  /*2f80*/  BSYNC.RECONVERGENT B1 ;  /* 0x0000000000017941 */ /* 0x000fea0003800200 */
.L_x_142:
[----:B------:R-:W-:-:S04]  /*2f90*/  SHF.L.U32 R23, R18, 0x1, RZ ;  /* 0x0000000112177819 */ /* 0x000fc800000006ff */
[----:B------:R-:W-:Y:S01]  /*2fa0*/  IADD3 R23, PT, PT, R23, -0x3, R23 ;  /* 0xfffffffd17177810 */ /* 0x000fe20007ffe017 */
        /* <DEDUP_REMOVED lines=8> */
[----:B------:R-:W3:Y:S01]  /*3030*/  LDG.E.CONSTANT R22, desc[UR8][R16.64+0x4] ;  /* 0x0000040810167981 */ /* 0x000ee2000c1e9900 */
[----:B------:R-:W-:-:S03]  /*3040*/  FMUL R28, R4, R5 ;  /* 0x00000005041c7220 */ /* 0x000fc60000400000 */
[----:B------:R-:W4:Y:S01]  /*3050*/  LDG.E.CONSTANT R4, desc[UR8][R16.64+0x8] ;  /* 0x0000080810047981 */ /* 0x000f22000c1e9900 */
[-C--:B------:R-:W-:Y:S01]  /*3060*/  FMUL R3, R3, R5.reuse ;  /* 0x0000000503037220 */ /* 0x080fe20000400000 */
[-C--:B------:R-:W-:Y:S01]  /*3070*/  FMUL R2, R2, R5.reuse ;  /* 0x0000000502027220 */ /* 0x080fe20000400000 */
[C---:B--2---:R-:W-:Y:S02]  /*3080*/  FFMA R28, R19.reuse, R24, R28 ;  /* 0x00000018131c7223 */ /* 0x044fe4000000001c */
[----:B------:R0:W2:Y:S02]  /*3090*/  LDG.E.CONSTANT R24, desc[UR8][R16.64+0xc] ;  /* 0x00000c0810187981 */ /* 0x0000a4000c1e9900 */
[----:B------:R-:W-:Y:S01]  /*30a0*/  FMUL R27, R28, R5 ;  /* 0x000000051c1b7220 */ /* 0x000fe20000400000 */
[----:B------:R-:W-:-:S03]  /*30b0*/  FFMA R3, R19, R28, R3 ;  /* 0x0000001c13037223 */ /* 0x000fc60000000003 */
[----:B---3--:R-:W-:Y:S01]  /*30c0*/  FFMA R22, R19, R22, R27 ;  /* 0x0000001613167223 */ /* 0x008fe2000000001b */
[----:B------:R-:W-:Y:S01]  /*30d0*/  FMUL R27, R3, R5 ;  /* 0x00000005031b7220 */ /* 0x000fe20000400000 */
[----:B------:R-:W-:-:S03]  /*30e0*/  FFMA R2, R19, R3, R2 ;  /* 0x0000000313027223 */ /* 0x000fc60000000002 */
[C---:B------:R-:W-:Y:S01]  /*30f0*/  FFMA R28, R19.reuse, R22, R27 ;  /* 0x00000016131c7223 */ /* 0x040fe2000000001b */
[-C--:B------:R-:W-:Y:S01]  /*3100*/  FMUL R27, R22, R5.reuse ;  /* 0x00000005161b7220 */ /* 0x080fe20000400000 */
[-C--:B------:R-:W-:Y:S02]  /*3110*/  FMUL R3, R2, R5.reuse ;  /* 0x0000000502037220 */ /* 0x080fe40000400000 */
[-C--:B0-----:R-:W-:Y:S01]  /*3120*/  FMUL R17, R28, R5.reuse ;  /* 0x000000051c117220 */ /* 0x081fe20000400000 */
[C---:B----4-:R-:W-:Y:S01]  /*3130*/  FFMA R4, R19.reuse, R4, R27 ;  /* 0x0000000413047223 */ /* 0x050fe2000000001b */
[C---:B------:R-:W-:Y:S01]  /*3140*/  FFMA R16, R19.reuse, R28, R3 ;  /* 0x0000001c13107223 */ /* 0x040fe20000000003 */
[----:B------:R-:W-:Y:S02]  /*3150*/  FADD R3, R0, R2 ;  /* 0x0000000200037221 */ /* 0x000fe40000000000 */
[----:B------:R-:W-:Y:S01]  /*3160*/  FFMA R0, R19, R4, R17 ;  /* 0x0000000413007223 */ /* 0x000fe20000000011 */
[-C--:B------:R-:W-:Y:S01]  /*3170*/  FMUL R17, R16, R5.reuse ;  /* 0x0000000510117220 */ /* 0x080fe20000400000 */
[----:B------:R-:W-:-:S03]  /*3180*/  FMUL R27, R4, R5 ;  /* 0x00000005041b7220 */ /* 0x000fc60000400000 */
[----:B------:R-:W-:Y:S01]  /*3190*/  FFMA R17, R19, R0, R17 ;  /* 0x0000000013117223 */ /* 0x000fe20000000011 */
[-C--:B------:R-:W-:Y:S01]  /*31a0*/  FMUL R0, R0, R5.reuse ;  /* 0x0000000500007220 */ /* 0x080fe20000400000 */
[----:B------:R-:W-:Y:S02]  /*31b0*/  FADD R16, R3, R16 ;  /* 0x0000001003107221 */ /* 0x000fe40000000000 */
[----:B------:R-:W-:Y:S02]  /*31c0*/  FMUL R2, R17, R5 ;  /* 0x0000000511027220 */ /* 0x000fe40000400000 */
[----:B------:R-:W-:Y:S01]  /*31d0*/  FADD R17, R16, R17 ;  /* 0x0000001110117221 */ /* 0x000fe20000000000 */
[----:B------:R-:W-:Y:S01]  /*31e0*/  IADD3 R25, PT, PT, R25, 0x4, RZ ;  /* 0x0000000419197810 */ /* 0x000fe20007ffe0ff */
[----:B--2---:R-:W-:-:S04]  /*31f0*/  FFMA R4, R19, R24, R27 ;  /* 0x0000001813047223 */ /* 0x004fc8000000001b */
[----:B------:R-:W-:-:S04]  /*3200*/  FFMA R3, R19, R4, R0 ;  /* 0x0000000413037223 */ /* 0x000fc80000000000 */
[----:B------:R-:W-:-:S04]  /*3210*/  FFMA R2, R19, R3, R2 ;  /* 0x0000000313027223 */ /* 0x000fc80000000002 */
[----:B------:R-:W-:-:S07]  /*3220*/  FADD R0, R17, R2 ;  /* 0x0000000211007221 */ /* 0x000fce0000000000 */
.L_x_146:
[----:B------:R-:W-:Y:S05]  /*3230*/  BSYNC.RECONVERGENT B1 ;  /* 0x0000000000017941 */ /* 0x000fea0003800200 */
.L_x_145:
[----:B------:R-:W-:Y:S05]  /*3240*/  @!P2 BRA `(.L_x_141) ;  /* 0x000000000078a947 */ /* 0x000fea0003800000 */
[----:B------:R-:W-:Y:S02]  /*3250*/  ISETP.NE.AND P1, PT, R26, 0x1, PT ;  /* 0x000000011a00780c */ /* 0x000fe40003f25270 */
[----:B------:R-:W-:-:S04]  /*3260*/  LOP3.LUT R20, R20, 0x1, RZ, 0xc0, !PT ;  /* 0x0000000114147812 */ /* 0x000fc800078ec0ff */
[----:B------:R-:W-:-:S07]  /*3270*/  ISETP.NE.U32.AND P2, PT, R20, 0x1, PT ;  /* 0x000000011400780c */ /* 0x000fce0003f45070 */
[----:B------:R-:W-:-:S05]  /*3280*/  @P1 IMAD.WIDE.U32 R16, R25, 0x4, R14 ;  /* 0x0000000419101825 */ /* 0x000fca00078e000e */
[----:B------:R-:W2:Y:S01]  /*3290*/  @P1 LDG.E.CONSTANT R22, desc[UR8][R16.64] ;  /* 0x0000000810161981 */ /* 0x000ea2000c1e9900 */
[----:B------:R-:W-:-:S03]  /*32a0*/  @P1 IADD3 R25, PT, PT, R25, 0x2, RZ ;  /* 0x0000000219191810 */ /* 0x000fc60007ffe0ff */
[----:B------:R-:W3:Y:S02]  /*32b0*/  @P1 LDG.E.CONSTANT R20, desc[UR8][R16.64+0x4] ;  /* 0x0000040810141981 */ /* 0x000ee4000c1e9900 */
[----:B------:R-:W-:-:S06]  /*32c0*/  @!P2 IMAD.WIDE.U32 R24, R25, 0x4, R14 ;  /* 0x000000041918a825 */ /* 0x000fcc00078e000e */
[----:B------:R-:W4:Y:S01]  /*32d0*/  @!P2 LDG.E.CONSTANT R24, desc[UR8][R24.64] ;  /* 0x000000081818a981 */ /* 0x000f22000c1e9900 */
[-C--:B------:R-:W-:Y:S01]  /*32e0*/  @P1 FMUL R26, R4, R5.reuse ;  /* 0x00000005041a1220 */ /* 0x080fe20000400000 */
[----:B------:R-:W-:-:S03]  /*32f0*/  @P1 FMUL R27, R3, R5 ;  /* 0x00000005031b1220 */ /* 0x000fc60000400000 */
[----:B--2---:R-:W-:-:S04]  /*3300*/  @P1 FFMA R22, R19, R22, R26 ;  /* 0x0000001613161223 */ /* 0x004fc8000000001a */
[-C--:B------:R-:W-:Y:S01]  /*3310*/  @P1 FMUL R29, R22, R5.reuse ;  /* 0x00000005161d1220 */ /* 0x080fe20000400000 */
[C---:B------:R-:W-:Y:S01]  /*3320*/  @P1 FFMA R22, R19.reuse, R22, R27 ;  /* 0x0000001613161223 */ /* 0x040fe2000000001b */
[-C--:B------:R-:W-:Y:S02]  /*3330*/  @P1 FMUL R27, R2, R5.reuse ;  /* 0x00000005021b1220 */ /* 0x080fe40000400000 */
[C---:B---3--:R-:W-:Y:S01]  /*3340*/  @P1 FFMA R4, R19.reuse, R20, R29 ;  /* 0x0000001413041223 */ /* 0x048fe2000000001d */
[-C--:B------:R-:W-:Y:S01]  /*3350*/  @P1 FMUL R29, R22, R5.reuse ;  /* 0x00000005161d1220 */ /* 0x080fe20000400000 */
[C---:B------:R-:W-:Y:S02]  /*3360*/  @P1 FFMA R27, R19.reuse, R22, R27 ;  /* 0x00000016131b1223 */ /* 0x040fe4000000001b */
[-C--:B------:R-:W-:Y:S01]  /*3370*/  @!P2 FMUL R17, R4, R5.reuse ;  /* 0x000000050411a220 */ /* 0x080fe20000400000 */
[----:B------:R-:W-:Y:S01]  /*3380*/  @P1 FFMA R3, R19, R4, R29 ;  /* 0x0000000413031223 */ /* 0x000fe2000000001d */
[-C--:B------:R-:W-:Y:S01]  /*3390*/  @P1 FMUL R16, R27, R5.reuse ;  /* 0x000000051b101220 */ /* 0x080fe20000400000 */
[----:B------:R-:W-:Y:S01]  /*33a0*/  @P1 FADD R27, R0, R27 ;  /* 0x0000001b001b1221 */ /* 0x000fe20000000000 */
[----:B----4-:R-:W-:Y:S01]  /*33b0*/  @!P2 FFMA R4, R19, R24, R17 ;  /* 0x000000181304a223 */ /* 0x010fe20000000011 */
[----:B------:R-:W-:Y:S01]  /*33c0*/  @!P2 FMUL R17, R3, R5 ;  /* 0x000000050311a220 */ /* 0x000fe20000400000 */
[----:B------:R-:W-:-:S03]  /*33d0*/  @P1 FFMA R2, R19, R3, R16 ;  /* 0x0000000313021223 */ /* 0x000fc60000000010 */
[----:B------:R-:W-:Y:S01]  /*33e0*/  @!P2 FFMA R3, R19, R4, R17 ;  /* 0x000000041303a223 */ /* 0x000fe20000000011 */
[----:B------:R-:W-:Y:S01]  /*33f0*/  @!P2 FMUL R16, R2, R5 ;  /* 0x000000050210a220 */ /* 0x000fe20000400000 */
[----:B------:R-:W-:-:S03]  /*3400*/  @P1 FADD R0, R27, R2 ;  /* 0x000000021b001221 */ /* 0x000fc60000000000 */
[----:B------:R-:W-:-:S04]  /*3410*/  @!P2 FFMA R2, R19, R3, R16 ;  /* 0x000000031302a223 */ /* 0x000fc80000000010 */
[----:B------:R-:W-:-:S07]  /*3420*/  @!P2 FADD R0, R0, R2 ;  /* 0x000000020000a221 */ /* 0x000fce0000000000 */
.L_x_141:
[----:B------:R-:W-:Y:S05]  /*3430*/  BSYNC.RECONVERGENT B0 ;  /* 0x0000000000007941 */ /* 0x000fea0003800200 */
.L_x_140:
        /* <DEDUP_REMOVED lines=8> */
[----:B------:R-:W-:Y:S02]  /*34c0*/  MOV R22, R0 ;  /* 0x0000000000167202 */ /* 0x000fe40000000f00 */
[----:B------:R-:W-:-:S09]  /*34d0*/  MOV R25, R23 ;  /* 0x0000001700197202 */ /* 0x000fd20000000f00 */
        /* <DEDUP_REMOVED lines=11> */
.L_x_151:
[----:B------:R-:W2:Y:S04]  /*3590*/  LDG.E.CONSTANT R27, desc[UR8][R16.64+-0x10] ;  /* 0xfffff008101b7981 */ /* 0x000ea8000c1e9900 */
[----:B------:R-:W3:Y:S04]  /*35a0*/  LDG.E.CONSTANT R28, desc[UR8][R16.64+-0xc] ;  /* 0xfffff408101c7981 */ /* 0x000ee8000c1e9900 */
[----:B------:R-:W4:Y:S04]  /*35b0*/  LDG.E.CONSTANT R26, desc[UR8][R16.64+-0x8] ;  /* 0xfffff808101a7981 */ /* 0x000f28000c1e9900 */
[----:B------:R-:W5:Y:S01]  /*35c0*/  LDG.E.CONSTANT R24, desc[UR8][R16.64+-0x4] ;  /* 0xfffffc0810187981 */ /* 0x000f62000c1e9900 */
[-C--:B------:R-:W-:Y:S01]  /*35d0*/  FMUL R4, R4, R5.reuse ;  /* 0x0000000504047220 */ /* 0x080fe20000400000 */
[----:B------:R-:W-:-:S03]  /*35e0*/  FMUL R3, R3, R5 ;  /* 0x0000000503037220 */ /* 0x000fc60000400000 */
[----:B--2---:R-:W-:-:S04]  /*35f0*/  FFMA R4, R19, R27, R4 ;  /* 0x0000001b13047223 */ /* 0x004fc80000000004 */
[-C--:B------:R-:W-:Y:S01]  /*3600*/  FMUL R27, R4, R5.reuse ;  /* 0x00000005041b7220 */ /* 0x080fe20000400000 */
[C---:B------:R-:W-:Y:S01]  /*3610*/  FFMA R3, R19.reuse, R4, R3 ;  /* 0x0000000413037223 */ /* 0x040fe20000000003 */
[-C--:B------:R-:W-:Y:S02]  /*3620*/  FMUL R4, R2, R5.reuse ;  /* 0x0000000502047220 */ /* 0x080fe40000400000 */
[----:B---3--:R-:W-:Y:S01]  /*3630*/  FFMA R27, R19, R28, R27 ;  /* 0x0000001c131b7223 */ /* 0x008fe2000000001b */
[----:B------:R-:W-:Y:S01]  /*3640*/  FMUL R28, R3, R5 ;  /* 0x00000005031c7220 */ /* 0x000fe20000400000 */
[C---:B------:R-:W-:Y:S01]  /*3650*/  FFMA R4, R19.reuse, R3, R4 ;  /* 0x0000000313047223 */ /* 0x040fe20000000004 */
[----:B------:R-:W2:Y:S02]  /*3660*/  LDG.E.CONSTANT R2, desc[UR8][R16.64] ;  /* 0x0000000810027981 */ /* 0x000ea4000c1e9900 */
[----:B------:R-:W-:Y:S01]  /*3670*/  FFMA R28, R19, R27, R28 ;  /* 0x0000001b131c7223 */ /* 0x000fe2000000001c */
[-C--:B------:R-:W-:Y:S01]  /*3680*/  FMUL R27, R27, R5.reuse ;  /* 0x000000051b1b7220 */ /* 0x080fe20000400000 */
[----:B------:R-:W-:-:S03]  /*3690*/  FMUL R3, R4, R5 ;  /* 0x0000000504037220 */ /* 0x000fc60000400000 */
[----:B----4-:R-:W-:Y:S01]  /*36a0*/  FFMA R26, R19, R26, R27 ;  /* 0x0000001a131a7223 */ /* 0x010fe2000000001b */
[----:B------:R-:W-:-:S04]  /*36b0*/  FMUL R27, R22, R5 ;  /* 0x00000005161b7220 */ /* 0x000fc80000400000 */
[C---:B------:R-:W-:Y:S01]  /*36c0*/  FFMA R27, R19.reuse, R4, R27 ;  /* 0x00000004131b7223 */ /* 0x040fe2000000001b */
[C---:B------:R-:W-:Y:S01]  /*36d0*/  FFMA R4, R19.reuse, R28, R3 ;  /* 0x0000001c13047223 */ /* 0x040fe20000000003 */
[-C--:B------:R-:W-:Y:S02]  /*36e0*/  FMUL R3, R28, R5.reuse ;  /* 0x000000051c037220 */ /* 0x080fe40000400000 */
[----:B------:R-:W3:Y:S02]  /*36f0*/  LDG.E.CONSTANT R28, desc[UR8][R16.64+0x8] ;  /* 0x00000808101c7981 */ /* 0x000ee4000c1e9900 */
[C---:B------:R-:W-:Y:S01]  /*3700*/  FFMA R22, R19.reuse, R26, R3 ;  /* 0x0000001a13167223 */ /* 0x040fe20000000003 */
[----:B------:R-:W-:Y:S02]  /*3710*/  FMUL R3, R26, R5 ;  /* 0x000000051a037220 */ /* 0x000fe40000400000 */
[----:B------:R-:W4:Y:S02]  /*3720*/  LDG.E.CONSTANT R26, desc[UR8][R16.64+0x4] ;  /* 0x00000408101a7981 */ /* 0x000f24000c1e9900 */
[----:B-----5:R-:W-:-:S02]  /*3730*/  FFMA R24, R19, R24, R3 ;  /* 0x0000001813187223 */ /* 0x020fc40000000003 */
[----:B------:R0:W5:Y:S01]  /*3740*/  LDG.E.CONSTANT R3, desc[UR8][R16.64+0xc] ;  /* 0x00000c0810037981 */ /* 0x000162000c1e9900 */
[C---:B------:R-:W-:Y:S01]  /*3750*/  FADD R0, R27.reuse, R0 ;  /* 0x000000001b007221 */ /* 0x040fe20000000000 */
[-C--:B------:R-:W-:Y:S01]  /*3760*/  FMUL R27, R27, R5.reuse ;  /* 0x000000051b1b7220 */ /* 0x080fe20000400000 */
[----:B------:R-:W-:-:S03]  /*3770*/  FMUL R29, R4, R5 ;  /* 0x00000005041d7220 */ /* 0x000fc60000400000 */
[C---:B------:R-:W-:Y:S01]  /*3780*/  FFMA R27, R19.reuse, R4, R27 ;  /* 0x00000004131b7223 */ /* 0x040fe2000000001b */
[----:B------:R-:W-:Y:S01]  /*3790*/  FFMA R4, R19, R22, R29 ;  /* 0x0000001613047223 */ /* 0x000fe2000000001d */
[-C--:B------:R-:W-:Y:S02]  /*37a0*/  FMUL R29, R22, R5.reuse ;  /* 0x00000005161d7220 */ /* 0x080fe40000400000 */
[----:B------:R-:W-:Y:S01]  /*37b0*/  FADD R0, R0, R27 ;  /* 0x0000001b00007221 */ /* 0x000fe20000000000 */
[-C--:B------:R-:W-:Y:S01]  /*37c0*/  FMUL R27, R27, R5.reuse ;  /* 0x000000051b1b7220 */ /* 0x080fe20000400000 */
[C---:B------:R-:W-:Y:S01]  /*37d0*/  FFMA R22, R19.reuse, R24, R29 ;  /* 0x0000001813167223 */ /* 0x040fe2000000001d */
[-C--:B------:R-:W-:Y:S02]  /*37e0*/  FMUL R29, R24, R5.reuse ;  /* 0x00000005181d7220 */ /* 0x080fe40000400000 */
[----:B------:R-:W-:Y:S01]  /*37f0*/  FFMA R24, R19, R4, R27 ;  /* 0x0000000413187223 */ /* 0x000fe2000000001b */
[----:B------:R-:W-:-:S04]  /*3800*/  FMUL R27, R4, R5 ;  /* 0x00000005041b7220 */ /* 0x000fc80000400000 */
[----:B------:R-:W-:Y:S01]  /*3810*/  FFMA R4, R19, R22, R27 ;  /* 0x0000001613047223 */ /* 0x000fe2000000001b */
[----:B------:R-:W-:Y:S01]  /*3820*/  FMUL R27, R22, R5 ;  /* 0x00000005161b7220 */ /* 0x000fe20000400000 */
[----:B------:R-:W-:-:S04]  /*3830*/  IADD3 R23, PT, PT, R23, 0x8, RZ ;  /* 0x0000000817177810 */ /* 0x000fc80007ffe0ff */
[----:B------:R-:W-:Y:S02]  /*3840*/  ISETP.NE.AND P1, PT, R23, RZ, PT ;  /* 0x000000ff1700720c */ /* 0x000fe40003f25270 */
[----:B0-----:R-:W-:Y:S02]  /*3850*/  IADD3 R16, P2, PT, R16, 0x20, RZ ;  /* 0x0000002010107810 */ /* 0x001fe40007f5e0ff */
[----:B------:R-:W-:Y:S02]  /*3860*/  IADD3 R25, PT, PT, R25, 0x8, RZ ;  /* 0x0000000819197810 */ /* 0x000fe40007ffe0ff */
[----:B------:R-:W-:Y:S01]  /*3870*/  IADD3.X R17, PT, PT, RZ, R17, RZ, P2, !PT ;  /* 0x00000011ff117210 */ /* 0x000fe200017fe4ff */
[----:B--2---:R-:W-:Y:S01]  /*3880*/  FFMA R2, R19, R2, R29 ;  /* 0x0000000213027223 */ /* 0x004fe2000000001d */
[----:B------:R-:W-:-:S03]  /*3890*/  FMUL R29, R24, R5 ;  /* 0x00000005181d7220 */ /* 0x000fc60000400000 */
[----:B------:R-:W-:Y:S01]  /*38a0*/  FFMA R22, R19, R2, R27 ;  /* 0x0000000213167223 */ /* 0x000fe2000000001b */
[----:B------:R-:W-:-:S04]  /*38b0*/  FMUL R27, R2, R5 ;  /* 0x00000005021b7220 */ /* 0x000fc80000400000 */
[C---:B----4-:R-:W-:Y:S01]  /*38c0*/  FFMA R26, R19.reuse, R26, R27 ;  /* 0x0000001a131a7223 */ /* 0x050fe2000000001b */
[----:B------:R-:W-:Y:S01]  /*38d0*/  FADD R27, R0, R24 ;  /* 0x00000018001b7221 */ /* 0x000fe20000000000 */
[----:B------:R-:W-:Y:S01]  /*38e0*/  FFMA R0, R19, R4, R29 ;  /* 0x0000000413007223 */ /* 0x000fe2000000001d */
[----:B------:R-:W-:-:S04]  /*38f0*/  FMUL R29, R4, R5 ;  /* 0x00000005041d7220 */ /* 0x000fc80000400000 */
[----:B------:R-:W-:Y:S01]  /*3900*/  FFMA R2, R19, R22, R29 ;  /* 0x0000001613027223 */ /* 0x000fe2000000001d */
[----:B------:R-:W-:-:S04]  /*3910*/  FMUL R29, R22, R5 ;  /* 0x00000005161d7220 */ /* 0x000fc80000400000 */
[----:B------:R-:W-:Y:S01]  /*3920*/  FFMA R4, R19, R26, R29 ;  /* 0x0000001a13047223 */ /* 0x000fe2000000001d */
[-C--:B------:R-:W-:Y:S01]  /*3930*/  FMUL R29, R0, R5.reuse ;  /* 0x00000005001d7220 */ /* 0x080fe20000400000 */
[----:B------:R-:W-:Y:S01]  /*3940*/  FADD R27, R27, R0 ;  /* 0x000000001b1b7221 */ /* 0x000fe20000000000 */
[-C--:B------:R-:W-:Y:S02]  /*3950*/  FMUL R26, R26, R5.reuse ;  /* 0x000000051a1a7220 */ /* 0x080fe40000400000 */
[C---:B------:R-:W-:Y:S01]  /*3960*/  FFMA R0, R19.reuse, R2, R29 ;  /* 0x0000000213007223 */ /* 0x040fe2000000001d */
[-C--:B------:R-:W-:Y:S01]  /*3970*/  FMUL R2, R2, R5.reuse ;  /* 0x0000000502027220 */ /* 0x080fe20000400000 */
[----:B---3--:R-:W-:Y:S02]  /*3980*/  FFMA R28, R19, R28, R26 ;  /* 0x0000001c131c7223 */ /* 0x008fe4000000001a */
[----:B------:R-:W-:Y:S01]  /*3990*/  FADD R27, R27, R0 ;  /* 0x000000001b1b7221 */ /* 0x000fe20000000000 */
[-C--:B------:R-:W-:Y:S01]  /*39a0*/  FMUL R29, R0, R5.reuse ;  /* 0x00000005001d7220 */ /* 0x080fe20000400000 */
[----:B------:R-:W-:Y:S01]  /*39b0*/  FFMA R2, R19, R4, R2 ;  /* 0x0000000413027223 */ /* 0x000fe20000000002 */
[----:B------:R-:W-:-:S03]  /*39c0*/  FMUL R0, R4, R5 ;  /* 0x0000000504007220 */ /* 0x000fc60000400000 */
[C---:B------:R-:W-:Y:S01]  /*39d0*/  FFMA R4, R19.reuse, R2, R29 ;  /* 0x0000000213047223 */ /* 0x040fe2000000001d */
[----:B------:R-:W-:Y:S01]  /*39e0*/  FFMA R0, R19, R28, R0 ;  /* 0x0000001c13007223 */ /* 0x000fe20000000000 */
[-C--:B------:R-:W-:Y:S01]  /*39f0*/  FMUL R2, R2, R5.reuse ;  /* 0x0000000502027220 */ /* 0x080fe20000400000 */
[-C--:B------:R-:W-:Y:S01]  /*3a00*/  FMUL R28, R28, R5.reuse ;  /* 0x000000051c1c7220 */ /* 0x080fe20000400000 */
[----:B------:R-:W-:Y:S01]  /*3a10*/  FADD R27, R27, R4 ;  /* 0x000000041b1b7221 */ /* 0x000fe20000000000 */
[----:B------:R-:W-:Y:S01]  /*3a20*/  FMUL R29, R4, R5 ;  /* 0x00000005041d7220 */ /* 0x000fe20000400000 */
[C---:B------:R-:W-:Y:S01]  /*3a30*/  FFMA R2, R19.reuse, R0, R2 ;  /* 0x0000000013027223 */ /* 0x040fe20000000002 */
[C---:B-----5:R-:W-:Y:S01]  /*3a40*/  FFMA R4, R19.reuse, R3, R28 ;  /* 0x0000000313047223 */ /* 0x060fe2000000001c */
[-C--:B------:R-:W-:Y:S02]  /*3a50*/  FMUL R3, R0, R5.reuse ;  /* 0x0000000500037220 */ /* 0x080fe40000400000 */
[C---:B------:R-:W-:Y:S01]  /*3a60*/  FFMA R0, R19.reuse, R2, R29 ;  /* 0x0000000213007223 */ /* 0x040fe2000000001d */
[----:B------:R-:W-:Y:S01]  /*3a70*/  FMUL R2, R2, R5 ;  /* 0x0000000502027220 */ /* 0x000fe20000400000 */
[----:B------:R-:W-:-:S02]  /*3a80*/  FFMA R3, R19, R4, R3 ;  /* 0x0000000413037223 */ /* 0x000fc40000000003 */
[----:B------:R-:W-:Y:S02]  /*3a90*/  FMUL R29, R0, R5 ;  /* 0x00000005001d7220 */ /* 0x000fe40000400000 */
[----:B------:R-:W-:Y:S01]  /*3aa0*/  FFMA R2, R19, R3, R2 ;  /* 0x0000000313027223 */ /* 0x000fe20000000002 */
[----:B------:R-:W-:-:S03]  /*3ab0*/  FADD R27, R27, R0 ;  /* 0x000000001b1b7221 */ /* 0x000fc60000000000 */
[----:B------:R-:W-:-:S04]  /*3ac0*/  FFMA R22, R19, R2, R29 ;  /* 0x0000000213167223 */ /* 0x000fc8000000001d */
[----:B------:R-:W-:Y:S01]  /*3ad0*/  FADD R0, R27, R22 ;  /* 0x000000161b007221 */ /* 0x000fe20000000000 */
[----:B------:R-:W-:Y:S06]  /*3ae0*/  @P1 BRA `(.L_x_151) ;  /* 0xfffffff800a81947 */ /* 0x000fec000383ffff */
.L_x_150:
[----:B------:R-:W-:Y:S05]  /*3af0*/  BSYNC.RECONVERGENT B1 ;  /* 0x0000000000017941 */ /* 0x000fea0003800200 */
.L_x_149:
[----:B------:R-:W-:Y:S02]  /*3b00*/  LOP3.LUT P1, R16, R20, 0x7, RZ, 0xc0, !PT ;  /* 0x0000000714107812 */ /* 0x000fe4000782c0ff */
[----:B------:R-:W-:-:S05]  /*3b10*/  SHF.L.U32 R23, R18, 0x1, RZ ;  /* 0x0000000112177819 */ /* 0x000fca00000006ff */
[----:B------:R-:W-:-:S05]  /*3b20*/  IMAD R23, R18, 0x3, R23 ;  /* 0x0000000312177824 */ /* 0x000fca00078e0217 */
[----:B------:R-:W-:Y:S01]  /*3b30*/  IADD3 R23, PT, PT, R23, -0x4, RZ ;  /* 0xfffffffc17177810 */ /* 0x000fe20007ffe0ff */
[----:B------:R-:W-:Y:S06]  /*3b40*/  @!P1 BRA `(.L_x_148) ;  /* 0x0000000400609947 */ /* 0x000fec0003800000 */
[----:B------:R-:W-:Y:S01]  /*3b50*/  ISETP.GE.U32.AND P1, PT, R16, 0x4, PT ;  /* 0x000000041000780c */ /* 0x000fe20003f26070 */
[----:B------:R-:W-:-:S12]  /*3b60*/  BSSY.RECONVERGENT B1, `(.L_x_152) ;  /* 0x000002c000017945 */ /* 0x000fd80003800200 */
[----:B------:R-:W-:Y:S05]  /*3b70*/  @!P1 BRA `(.L_x_153) ;  /* 0x0000000000a89947 */ /* 0x000fea0003800000 */
        /* <DEDUP_REMOVED lines=13> */
[C---:B------:R-:W-:Y:S01]  /*3c50*/  FFMA R26, R19.reuse, R3, R2 ;  /* 0x00000003131a7223 */ /* 0x040fe20000000002 */
[-C--:B------:R-:W-:Y:S02]  /*3c60*/  FMUL R3, R22, R5.reuse ;  /* 0x0000000516037220 */ /* 0x080fe40000400000 */
[C---:B------:R-:W-:Y:S01]  /*3c70*/  FFMA R2, R19.reuse, R28, R27 ;  /* 0x0000001c13027223 */ /* 0x040fe2000000001b */
[-C--:B------:R-:W-:Y:S01]  /*3c80*/  FMUL R27, R28, R5.reuse ;  /* 0x000000051c1b7220 */ /* 0x080fe20000400000 */
[----:B------:R-:W-:Y:S01]  /*3c90*/  FFMA R3, R19, R26, R3 ;  /* 0x0000001a13037223 */ /* 0x000fe20000000003 */
[----:B0-----:R-:W-:-:S04]  /*3ca0*/  FMUL R17, R26, R5 ;  /* 0x000000051a117220 */ /* 0x001fc80000400000 */
[----:B------:R-:W-:Y:S01]  /*3cb0*/  FFMA R16, R19, R2, R17 ;  /* 0x0000000213107223 */ /* 0x000fe20000000011 */
[----:B------:R-:W-:-:S03]  /*3cc0*/  FMUL R17, R2, R5 ;  /* 0x0000000502117220 */ /* 0x000fc60000400000 */
[-C--:B------:R-:W-:Y:S01]  /*3cd0*/  FMUL R22, R16, R5.reuse ;  /* 0x0000000510167220 */ /* 0x080fe20000400000 */
[----:B------:R-:W-:Y:S01]  /*3ce0*/  IADD3 R25, PT, PT, R25, 0x4, RZ ;  /* 0x0000000419197810 */ /* 0x000fe20007ffe0ff */
[----:B--2---:R-:W-:Y:S01]  /*3cf0*/  FFMA R24, R19, R24, R27 ;  /* 0x0000001813187223 */ /* 0x004fe2000000001b */
[----:B------:R-:W-:-:S04]  /*3d00*/  FMUL R27, R3, R5 ;  /* 0x00000005031b7220 */ /* 0x000fc80000400000 */
[C---:B------:R-:W-:Y:S01]  /*3d10*/  FFMA R2, R19.reuse, R16, R27 ;  /* 0x0000001013027223 */ /* 0x040fe2000000001b */
[C---:B------:R-:W-:Y:S01]  /*3d20*/  FFMA R16, R19.reuse, R24, R17 ;  /* 0x0000001813107223 */ /* 0x040fe20000000011 */
[-C--:B------:R-:W-:Y:S01]  /*3d30*/  FMUL R27, R24, R5.reuse ;  /* 0x00000005181b7220 */ /* 0x080fe20000400000 */
[----:B------:R-:W-:Y:S01]  /*3d40*/  FADD R17, R0, R3 ;  /* 0x0000000300117221 */ /* 0x000fe20000000000 */
[-C--:B------:R-:W-:Y:S01]  /*3d50*/  FMUL R3, R2, R5.reuse ;  /* 0x0000000502037220 */ /* 0x080fe20000400000 */
[C---:B------:R-:W-:Y:S01]  /*3d60*/  FFMA R22, R19.reuse, R16, R22 ;  /* 0x0000001013167223 */ /* 0x040fe20000000016 */
[C---:B----4-:R-:W-:Y:S01]  /*3d70*/  FFMA R4, R19.reuse, R4, R27 ;  /* 0x0000000413047223 */ /* 0x050fe2000000001b */
[-C--:B------:R-:W-:Y:S02]  /*3d80*/  FMUL R27, R16, R5.reuse ;  /* 0x00000005101b7220 */ /* 0x080fe40000400000 */
[C---:B------:R-:W-:Y:S01]  /*3d90*/  FFMA R0, R19.reuse, R22, R3 ;  /* 0x0000001613007223 */ /* 0x040fe20000000003 */
        /* <DEDUP_REMOVED lines=8> */
.L_x_153:
[----:B------:R-:W-:Y:S05]  /*3e20*/  BSYNC.RECONVERGENT B1 ;  /* 0x0000000000017941 */ /* 0x000fea0003800200 */
.L_x_152:
[----:B------:R-:W-:-:S13]  /*3e30*/  LOP3.LUT P1, R16, R20, 0x3, RZ, 0xc0, !PT ;  /* 0x0000000314107812 */ /* 0x000fda000782c0ff */
[----:B------:R-:W-:Y:S05]  /*3e40*/  @!P1 BRA `(.L_x_148) ;  /* 0x0000000000a09947 */ /* 0x000fea0003800000 */
[----:B------:R-:W-:Y:S01]  /*3e50*/  ISETP.NE.AND P1, PT, R16, 0x1, PT ;  /* 0x000000011000780c */ /* 0x000fe20003f25270 */
[----:B------:R-:W-:Y:S01]  /*3e60*/  BSSY.RECONVERGENT B1, `(.L_x_154) ;  /* 0x000001a000017945 */ /* 0x000fe20003800200 */
[----:B------:R-:W-:-:S04]  /*3e70*/  LOP3.LUT R20, R20, 0x1, RZ, 0xc0, !PT ;  /* 0x0000000114147812 */ /* 0x000fc800078ec0ff */
[----:B------:R-:W-:-:S07]  /*3e80*/  ISETP.NE.U32.AND P2, PT, R20, 0x1, PT ;  /* 0x000000011400780c */ /* 0x000fce0003f45070 */
[----:B------:R-:W-:Y:S06]  /*3e90*/  @!P1 BRA `(.L_x_155) ;  /* 0x0000000000589947 */ /* 0x000fec0003800000 */
[----:B------:R-:W-:-:S05]  /*3ea0*/  IMAD.WIDE.U32 R16, R25, 0x4, R14 ;  /* 0x0000000419107825 */ /* 0x000fca00078e000e */
[----:B------:R-:W2:Y:S04]  /*3eb0*/  LDG.E.CONSTANT R24, desc[UR8][R16.64] ;  /* 0x0000000810187981 */ /* 0x000ea8000c1e9900 */
[----:B------:R-:W3:Y:S01]  /*3ec0*/  LDG.E.CONSTANT R20, desc[UR8][R16.64+0x4] ;  /* 0x0000040810147981 */ /* 0x000ee2000c1e9900 */
[-C--:B------:R-:W-:Y:S01]  /*3ed0*/  FMUL R4, R4, R5.reuse ;  /* 0x0000000504047220 */ /* 0x080fe20000400000 */
[-C--:B------:R-:W-:Y:S01]  /*3ee0*/  FMUL R3, R3, R5.reuse ;  /* 0x0000000503037220 */ /* 0x080fe20000400000 */
[----:B------:R-:W-:Y:S01]  /*3ef0*/  FMUL R27, R2, R5 ;  /* 0x00000005021b7220 */ /* 0x000fe20000400000 */
[----:B------:R-:W-:Y:S01]  /*3f00*/  IADD3 R25, PT, PT, R25, 0x2, RZ ;  /* 0x0000000219197810 */ /* 0x000fe20007ffe0ff */
[----:B--2---:R-:W-:-:S04]  /*3f10*/  FFMA R4, R19, R24, R4 ;  /* 0x0000001813047223 */ /* 0x004fc80000000004 */
[C---:B------:R-:W-:Y:S01]  /*3f20*/  FFMA R2, R19.reuse, R4, R3 ;  /* 0x0000000413027223 */ /* 0x040fe20000000003 */
[-C--:B------:R-:W-:Y:S01]  /*3f30*/  FMUL R29, R4, R5.reuse ;  /* 0x00000005041d7220 */ /* 0x080fe20000400000 */
[-C--:B------:R-:W-:Y:S02]  /*3f40*/  FMUL R3, R22, R5.reuse ;  /* 0x0000000516037220 */ /* 0x080fe40000400000 */
[C---:B------:R-:W-:Y:S01]  /*3f50*/  FFMA R22, R19.reuse, R2, R27 ;  /* 0x0000000213167223 */ /* 0x040fe2000000001b */
[C---:B---3--:R-:W-:Y:S01]  /*3f60*/  FFMA R4, R19.reuse, R20, R29 ;  /* 0x0000001413047223 */ /* 0x048fe2000000001d */
        /* <DEDUP_REMOVED lines=9> */
.L_x_155:
[----:B------:R-:W-:Y:S05]  /*4000*/  BSYNC.RECONVERGENT B1 ;  /* 0x0000000000017941 */ /* 0x000fea0003800200 */
.L_x_154:
[----:B------:R-:W-:Y:S05]  /*4010*/  @P2 BRA `(.L_x_148) ;  /* 0x00000000002c2947 */ /* 0x000fea0003800000 */
[----:B------:R-:W-:-:S06]  /*4020*/  IMAD.WIDE.U32 R16, R25, 0x4, R14 ;  /* 0x0000000419107825 */ /* 0x000fcc00078e000e */
[----:B------:R-:W2:Y:S01]  /*4030*/  LDG.E.CONSTANT R16, desc[UR8][R16.64] ;  /* 0x0000000810107981 */ /* 0x000ea2000c1e9900 */
[-C--:B------:R-:W-:Y:S01]  /*4040*/  FMUL R4, R4, R5.reuse ;  /* 0x0000000504047220 */ /* 0x080fe20000400000 */
[-C--:B------:R-:W-:Y:S01]  /*4050*/  FMUL R3, R3, R5.reuse ;  /* 0x0000000503037220 */ /* 0x080fe20000400000 */
[-C--:B------:R-:W-:Y:S01]  /*4060*/  FMUL R2, R2, R5.reuse ;  /* 0x0000000502027220 */ /* 0x080fe20000400000 */
[----:B------:R-:W-:Y:S01]  /*4070*/  FMUL R25, R22, R5 ;  /* 0x0000000516197220 */ /* 0x000fe20000400000 */
[----:B--2---:R-:W-:-:S04]  /*4080*/  FFMA R4, R19, R16, R4 ;  /* 0x0000001013047223 */ /* 0x004fc80000000004 */
[----:B------:R-:W-:-:S04]  /*4090*/  FFMA R3, R19, R4, R3 ;  /* 0x0000000413037223 */ /* 0x000fc80000000003 */
[----:B------:R-:W-:-:S04]  /*40a0*/  FFMA R2, R19, R3, R2 ;  /* 0x0000000313027223 */ /* 0x000fc80000000002 */
[----:B------:R-:W-:-:S04]  /*40b0*/  FFMA R22, R19, R2, R25 ;  /* 0x0000000213167223 */ /* 0x000fc80000000019 */
[----:B------:R-:W-:-:S07]  /*40c0*/  FADD R0, R0, R22 ;  /* 0x0000001600007221 */ /* 0x000fce0000000000 */
.L_x_148:
[----:B------:R-:W-:Y:S05]  /*40d0*/  BSYNC.RECONVERGENT B0 ;  /* 0x0000000000007941 */ /* 0x000fea0003800200 */
.L_x_147:
        /* <DEDUP_REMOVED lines=11> */
[----:B------:R-:W-:Y:S02]  /*4190*/  LOP3.LUT R16, R24, 0xfffffff8, RZ, 0xc0, !PT ;  /* 0xfffffff818107812 */ /* 0x000fe400078ec0ff */
[----:B------:R-:W-:Y:S02]  /*41a0*/  MOV R25, R23 ;  /* 0x0000001700197202 */ /* 0x000fe40000000f00 */
[----:B------:R-:W-:Y:S02]  /*41b0*/  MOV R0, R20 ;  /* 0x0000001400007202 */ /* 0x000fe40000000f00 */
[----:B------:R-:W-:-:S07]  /*41c0*/  IADD3 R23, PT, PT, -R16, RZ, RZ ;  /* 0x000000ff10177210 */ /* 0x000fce0007ffe1ff */
.L_x_160:
[----:B------:R-:W-:-:S05]  /*41d0*/  IMAD.WIDE R16, R25, 0x4, R14 ;  /* 0x0000000419107825 */ /* 0x000fca00078e020e */
[----:B------:R-:W2:Y:S04]  /*41e0*/  LDG.E.CONSTANT R28, desc[UR8][R16.64] ;  /* 0x00000008101c7981 */ /* 0x000ea8000c1e9900 */
[----:B------:R-:W3:Y:S01]  /*41f0*/  LDG.E.CONSTANT R26, desc[UR8][R16.64+0x4] ;  /* 0x00000408101a7981 */ /* 0x000ee2000c1e9900 */
[-C--:B------:R-:W-:Y:S01]  /*4200*/  FMUL R4, R4, R5.reuse ;  /* 0x0000000504047220 */ /* 0x080fe20000400000 */
[-C--:B------:R-:W-:Y:S02]  /*4210*/  FMUL R29, R3, R5.reuse ;  /* 0x00000005031d7220 */ /* 0x080fe40000400000 */
[----:B------:R-:W4:Y:S01]  /*4220*/  LDG.E.CONSTANT R27, desc[UR8][R16.64+0x8] ;  /* 0x00000808101b7981 */ /* 0x000f22000c1e9900 */
[----:B------:R-:W-:Y:S01]  /*4230*/  FMUL R2, R2, R5 ;  /* 0x0000000502027220 */ /* 0x000fe20000400000 */
[----:B--2---:R-:W-:-:S04]  /*4240*/  FFMA R28, R19, R28, R4 ;  /* 0x0000001c131c7223 */ /* 0x004fc80000000004 */
[----:B------:R-:W-:Y:S01]  /*4250*/  FMUL R3, R28, R5 ;  /* 0x000000051c037220 */ /* 0x000fe20000400000 */
[C---:B------:R-:W-:Y:S02]  /*4260*/  FFMA R29, R19.reuse, R28, R29 ;  /* 0x0000001c131d7223 */ /* 0x040fe4000000001d */
[----:B------:R-:W2:Y:S01]  /*4270*/  LDG.E.CONSTANT R28, desc[UR8][R16.64+0x10] ;  /* 0x00001008101c7981 */ /* 0x000ea2000c1e9900 */
[----:B---3--:R-:W-:-:S03]  /*4280*/  FFMA R4, R19, R26, R3 ;  /* 0x0000001a13047223 */ /* 0x008fc60000000003 */
[----:B------:R-:W3:Y:S04]  /*4290*/  LDG.E.CONSTANT R3, desc[UR8][R16.64+0xc] ;  /* 0x00000c0810037981 */ /* 0x000ee8000c1e9900 */
[----:B------:R-:W5:Y:S01]  /*42a0*/  LDG.E.CONSTANT R26, desc[UR8][R16.64+0x14] ;  /* 0x00001408101a7981 */ /* 0x000f62000c1e9900 */
[----:B------:R-:W-:Y:S01]  /*42b0*/  FFMA R2, R19, R29, R2 ;  /* 0x0000001d13027223 */ /* 0x000fe20000000002 */
[----:B------:R-:W-:-:S04]  /*42c0*/  FMUL R29, R29, R5 ;  /* 0x000000051d1d7220 */ /* 0x000fc80000400000 */
[----:B------:R-:W-:Y:S01]  /*42d0*/  FFMA R29, R19, R4, R29 ;  /* 0x00000004131d7223 */ /* 0x000fe2000000001d */
[----:B------:R-:W-:-:S04]  /*42e0*/  FMUL R4, R4, R5 ;  /* 0x0000000504047220 */ /* 0x000fc80000400000 */
[----:B----4-:R-:W-:Y:S01]  /*42f0*/  FFMA R4, R19, R27, R4 ;  /* 0x0000001b13047223 */ /* 0x010fe20000000004 */
[----:B------:R-:W-:-:S04]  /*4300*/  FMUL R27, R22, R5 ;  /* 0x00000005161b7220 */ /* 0x000fc80000400000 */
[----:B------:R-:W-:Y:S01]  /*4310*/  FFMA R22, R19, R2, R27 ;  /* 0x0000000213167223 */ /* 0x000fe2000000001b */
[----:B------:R-:W-:-:S04]  /*4320*/  FMUL R27, R29, R5 ;  /* 0x000000051d1b7220 */ /* 0x000fc80000400000 */
[----:B------:R-:W-:Y:S01]  /*4330*/  FFMA R27, R19, R4, R27 ;  /* 0x00000004131b7223 */ /* 0x000fe2000000001b */
[-C--:B------:R-:W-:Y:S01]  /*4340*/  FMUL R4, R4, R5.reuse ;  /* 0x0000000504047220 */ /* 0x080fe20000400000 */
[----:B------:R-:W-:-:S04]  /*4350*/  FMUL R2, R2, R5 ;  /* 0x0000000502027220 */ /* 0x000fc80000400000 */
[C---:B------:R-:W-:Y:S01]  /*4360*/  FFMA R2, R19.reuse, R29, R2 ;  /* 0x0000001d13027223 */ /* 0x040fe20000000002 */
[----:B---3--:R-:W-:Y:S01]  /*4370*/  FFMA R4, R19, R3, R4 ;  /* 0x0000000313047223 */ /* 0x008fe20000000004 */
[----:B------:R-:W-:-:S04]  /*4380*/  FMUL R3, R0, R5 ;  /* 0x0000000500037220 */ /* 0x000fc80000400000 */
[----:B------:R-:W-:Y:S01]  /*4390*/  FFMA R0, R19, R22, R3 ;  /* 0x0000001613007223 */ /* 0x000fe20000000003 */
[----:B------:R-:W-:-:S04]  /*43a0*/  FMUL R3, R22, R5 ;  /* 0x0000000516037220 */ /* 0x000fc80000400000 */
[----:B------:R-:W-:Y:S01]  /*43b0*/  FFMA R22, R19, R2, R3 ;  /* 0x0000000213167223 */ /* 0x000fe20000000003 */
[-C--:B------:R-:W-:Y:S01]  /*43c0*/  FMUL R2, R2, R5.reuse ;  /* 0x0000000502027220 */ /* 0x080fe20000400000 */
[----:B------:R-:W-:-:S03]  /*43d0*/  FMUL R3, R27, R5 ;  /* 0x000000051b037220 */ /* 0x000fc60000400000 */
[----:B------:R-:W-:Y:S01]  /*43e0*/  FFMA R2, R19, R27, R2 ;  /* 0x0000001b13027223 */ /* 0x000fe20000000002 */
[----:B------:R-:W-:-:S04]  /*43f0*/  FMUL R27, R4, R5 ;  /* 0x00000005041b7220 */ /* 0x000fc80000400000 */
[----:B--2---:R-:W-:Y:S01]  /*4400*/  FFMA R28, R19, R28, R27 ;  /* 0x0000001c131c7223 */ /* 0x004fe2000000001b */
[C---:B------:R-:W-:Y:S01]  /*4410*/  FMUL R27, R0.reuse, R5 ;  /* 0x00000005001b7220 */ /* 0x040fe20000400000 */
[----:B------:R-:W-:-:S03]  /*4420*/  FADD R20, R0, R20 ;  /* 0x0000001400147221 */ /* 0x000fc60000000000 */
[C---:B------:R-:W-:Y:S01]  /*4430*/  FFMA R0, R19.reuse, R22, R27 ;  /* 0x0000001613007223 */ /* 0x040fe2000000001b */
[----:B------:R-:W-:Y:S01]  /*4440*/  FMUL R27, R22, R5 ;  /* 0x00000005161b7220 */ /* 0x000fe20000400000 */
[----:B------:R-:W-:-:S03]  /*4450*/  FFMA R3, R19, R4, R3 ;  /* 0x0000000413037223 */ /* 0x000fc60000000003 */
[----:B------:R-:W-:Y:S01]  /*4460*/  FFMA R4, R19, R2, R27 ;  /* 0x0000000213047223 */ /* 0x000fe2000000001b */
[----:B------:R-:W-:-:S04]  /*4470*/  FMUL R2, R2, R5 ;  /* 0x0000000502027220 */ /* 0x000fc80000400000 */
[----:B------:R-:W-:Y:S01]  /*4480*/  FFMA R2, R19, R3, R2 ;  /* 0x0000000313027223 */ /* 0x000fe20000000002 */
[----:B------:R-:W-:-:S04]  /*4490*/  FMUL R3, R3, R5 ;  /* 0x0000000503037220 */ /* 0x000fc80000400000 */
[C---:B------:R-:W-:Y:S01]  /*44a0*/  FFMA R22, R19.reuse, R28, R3 ;  /* 0x0000001c13167223 */ /* 0x040fe20000000003 */
[-C--:B------:R-:W-:Y:S02]  /*44b0*/  FMUL R3, R28, R5.reuse ;  /* 0x000000051c037220 */ /* 0x080fe40000400000 */
[----:B------:R-:W2:Y:S02]  /*44c0*/  LDG.E.CONSTANT R28, desc[UR8][R16.64+0x18] ;  /* 0x00001808101c7981 */ /* 0x000ea4000c1e9900 */
[----:B-----5:R-:W-:Y:S02]  /*44d0*/  FFMA R26, R19, R26, R3 ;  /* 0x0000001a131a7223 */ /* 0x020fe40000000003 */
[----:B------:R0:W3:Y:S01]  /*44e0*/  LDG.E.CONSTANT R3, desc[UR8][R16.64+0x1c] ;  /* 0x00001c0810037981 */ /* 0x0000e2000c1e9900 */
[----:B------:R-:W-:Y:S01]  /*44f0*/  FADD R20, R20, R0 ;  /* 0x0000000014147221 */ /* 0x000fe20000000000 */
[----:B------:R-:W-:-:S04]  /*4500*/  FMUL R0, R0, R5 ;  /* 0x0000000500007220 */ /* 0x000fc80000400000 */
[----:B------:R-:W-:Y:S01]  /*4510*/  FFMA R27, R19, R4, R0 ;  /* 0x00000004131b7223 */ /* 0x000fe20000000000 */
[-C--:B------:R-:W-:Y:S01]  /*4520*/  FMUL R4, R4, R5.reuse ;  /* 0x0000000504047220 */ /* 0x080fe20000400000 */
[-C--:B------:R-:W-:Y:S02]  /*4530*/  FMUL R29, R2, R5.reuse ;  /* 0x00000005021d7220 */ /* 0x080fe40000400000 */
[----:B------:R-:W-:Y:S01]  /*4540*/  FADD R0, R20, R27 ;  /* 0x0000001b14007221 */ /* 0x000fe20000000000 */
[-C--:B------:R-:W-:Y:S01]  /*4550*/  FMUL R27, R27, R5.reuse ;  /* 0x000000051b1b7220 */ /* 0x080fe20000400000 */
[C---:B------:R-:W-:Y:S01]  /*4560*/  FFMA R4, R19.reuse, R2, R4 ;  /* 0x0000000213047223 */ /* 0x040fe20000000004 */
[C---:B------:R-:W-:Y:S01]  /*4570*/  FFMA R2, R19.reuse, R22, R29 ;  /* 0x0000001613027223 */ /* 0x040fe2000000001d */
[-C--:B------:R-:W-:Y:S02]  /*4580*/  FMUL R22, R22, R5.reuse ;  /* 0x0000000516167220 */ /* 0x080fe40000400000 */
[C---:B------:R-:W-:Y:S01]  /*4590*/  FFMA R27, R19.reuse, R4, R27 ;  /* 0x00000004131b7223 */ /* 0x040fe2000000001b */
[----:B0-----:R-:W-:Y:S01]  /*45a0*/  FMUL R17, R4, R5 ;  /* 0x0000000504117220 */ /* 0x001fe20000400000 */
[----:B------:R-:W-:-:S02]  /*45b0*/  FFMA R4, R19, R26, R22 ;  /* 0x0000001a13047223 */ /* 0x000fc40000000016 */
[----:B------:R-:W-:Y:S01]  /*45c0*/  FADD R0, R0, R27 ;  /* 0x0000001b00007221 */ /* 0x000fe20000000000 */
[-C--:B------:R-:W-:Y:S01]  /*45d0*/  FMUL R16, R27, R5.reuse ;  /* 0x000000051b107220 */ /* 0x080fe20000400000 */
[C---:B------:R-:W-:Y:S01]  /*45e0*/  FFMA R17, R19.reuse, R2, R17 ;  /* 0x0000000213117223 */ /* 0x040fe20000000011 */
[-C--:B------:R-:W-:Y:S01]  /*45f0*/  FMUL R27, R2, R5.reuse ;  /* 0x00000005021b7220 */ /* 0x080fe20000400000 */
[----:B------:R-:W-:Y:S02]  /*4600*/  FMUL R29, R26, R5 ;  /* 0x000000051a1d7220 */ /* 0x000fe40000400000 */
[C---:B------:R-:W-:Y:S01]  /*4610*/  FFMA R16, R19.reuse, R17, R16 ;  /* 0x0000001113107223 */ /* 0x040fe20000000010 */
[----:B------:R-:W-:Y:S01]  /*4620*/  FFMA R2, R19, R4, R27 ;  /* 0x0000000413027223 */ /* 0x000fe2000000001b */
[-C--:B------:R-:W-:Y:S01]  /*4630*/  FMUL R4, R4, R5.reuse ;  /* 0x0000000504047220 */ /* 0x080fe20000400000 */
[-C--:B------:R-:W-:Y:S01]  /*4640*/  FMUL R17, R17, R5.reuse ;  /* 0x0000000511117220 */ /* 0x080fe20000400000 */
[----:B------:R-:W-:Y:S01]  /*4650*/  FADD R0, R0, R16 ;  /* 0x0000001000007221 */ /* 0x000fe20000000000 */
[----:B------:R-:W-:-:S02]  /*4660*/  FMUL R27, R16, R5 ;  /* 0x00000005101b7220 */ /* 0x000fc40000400000 */
[----:B------:R-:W-:Y:S01]  /*4670*/  FFMA R20, R19, R2, R17 ;  /* 0x0000000213147223 */ /* 0x000fe20000000011 */
[----:B------:R-:W-:-:S03]  /*4680*/  FMUL R17, R2, R5 ;  /* 0x0000000502117220 */ /* 0x000fc60000400000 */
[----:B------:R-:W-:Y:S01]  /*4690*/  FFMA R27, R19, R20, R27 ;  /* 0x00000014131b7223 */ /* 0x000fe2000000001b */
[-C--:B------:R-:W-:Y:S01]  /*46a0*/  FMUL R20, R20, R5.reuse ;  /* 0x0000000514147220 */ /* 0x080fe20000400000 */
[----:B------:R-:W-:Y:S02]  /*46b0*/  IADD3 R23, PT, PT, R23, 0x8, RZ ;  /* 0x0000000817177810 */ /* 0x000fe40007ffe0ff */
[----:B------:R-:W-:Y:S01]  /*46c0*/  FADD R0, R0, R27 ;  /* 0x0000001b00007221 */ /* 0x000fe20000000000 */
[----:B------:R-:W-:Y:S01]  /*46d0*/  FMUL R27, R27, R5 ;  /* 0x000000051b1b7220 */ /* 0x000fe20000400000 */
[----:B------:R-:W-:Y:S02]  /*46e0*/  ISETP.NE.AND P0, PT, R23, RZ, PT ;  /* 0x000000ff1700720c */ /* 0x000fe40003f05270 */
[----:B------:R-:W-:Y:S01]  /*46f0*/  IADD3 R25, PT, PT, R25, 0x8, RZ ;  /* 0x0000000819197810 */ /* 0x000fe20007ffe0ff */
[----:B--2---:R-:W-:-:S04]  /*4700*/  FFMA R28, R19, R28, R29 ;  /* 0x0000001c131c7223 */ /* 0x004fc8000000001d */
[----:B------:R-:W-:Y:S01]  /*4710*/  FFMA R16, R19, R28, R4 ;  /* 0x0000001c13107223 */ /* 0x000fe20000000004 */
[----:B------:R-:W-:-:S03]  /*4720*/  FMUL R4, R28, R5 ;  /* 0x000000051c047220 */ /* 0x000fc60000400000 */
[C---:B------:R-:W-:Y:S01]  /*4730*/  FFMA R2, R19.reuse, R16, R17 ;  /* 0x0000001013027223 */ /* 0x040fe20000000011 */
[C---:B---3--:R-:W-:Y:S01]  /*4740*/  FFMA R4, R19.reuse, R3, R4 ;  /* 0x0000000313047223 */ /* 0x048fe20000000004 */
[-C--:B------:R-:W-:Y:S02]  /*4750*/  FMUL R3, R16, R5.reuse ;  /* 0x0000000510037220 */ /* 0x080fe40000400000 */
[C---:B------:R-:W-:Y:S01]  /*4760*/  FFMA R20, R19.reuse, R2, R20 ;  /* 0x0000000213147223 */ /* 0x040fe20000000014 */
[-C--:B------:R-:W-:Y:S01]  /*4770*/  FMUL R2, R2, R5.reuse ;  /* 0x0000000502027220 */ /* 0x080fe20000400000 */
[C---:B------:R-:W-:Y:S02]  /*4780*/  FFMA R3, R19.reuse, R4, R3 ;  /* 0x0000000413037223 */ /* 0x040fe40000000003 */
        /* <DEDUP_REMOVED lines=9> */
.L_x_159:
[----:B------:R-:W-:Y:S05]  /*4820*/  BSYNC.RECONVERGENT B1 ;  /* 0x0000000000017941 */ /* 0x000fea0003800200 */
.L_x_158:
[----:B------:R-:W-:Y:S02]  /*4830*/  LOP3.LUT P0, R16, R24, 0x7, RZ, 0xc0, !PT ;  /* 0x0000000718107812 */ /* 0x000fe4000780c0ff */
[----:B------:R-:W-:-:S04]  /*4840*/  LEA R23, R18, R18, 0x1 ;  /* 0x0000001212177211 */ /* 0x000fc800078e08ff */
[----:B------:R-:W-:-:S07]  /*4850*/  LEA R23, R23, 0xfffffffb, 0x1 ;  /* 0xfffffffb17177811 */ /* 0x000fce00078e08ff */
[----:B------:R-:W-:Y:S05]  /*4860*/  @!P0 BRA `(.L_x_157) ;  /* 0x0000000400988947 */ /* 0x000fea0003800000 */
[----:B------:R-:W-:Y:S01]  /*4870*/  ISETP.GE.U32.AND P0, PT, R16, 0x4, PT ;  /* 0x000000041000780c */ /* 0x000fe20003f06070 */
[----:B------:R-:W-:-:S12]  /*4880*/  BSSY.RECONVERGENT B1, `(.L_x_161) ;  /* 0x0000034000017945 */ /* 0x000fd80003800200 */
[----:B------:R-:W-:Y:S05]  /*4890*/  @!P0 BRA `(.L_x_162) ;  /* 0x0000000000c88947 */ /* 0x000fea0003800000 */
[----:B------:R-:W-:-:S05]  /*48a0*/  IMAD.WIDE R16, R25, 0x4, R14 ;  /* 0x0000000419107825 */ /* 0x000fca00078e020e */
[----:B------:R-:W2:Y:S01]  /*48b0*/  LDG.E.CONSTANT R26, desc[UR8][R16.64] ;  /* 0x00000008101a7981 */ /* 0x000ea2000c1e9900 */
[----:B------:R-:W-:-:S03]  /*48c0*/  FMUL R4, R4, R5 ;  /* 0x0000000504047220 */ /* 0x000fc60000400000 */
[----:B------:R-:W3:Y:S01]  /*48d0*/  LDG.E.CONSTANT R28, desc[UR8][R16.64+0x4] ;  /* 0x00000408101c7981 */ /* 0x000ee2000c1e9900 */
[-C--:B------:R-:W-:Y:S01]  /*48e0*/  FMUL R3, R3, R5.reuse ;  /* 0x0000000503037220 */ /* 0x080fe20000400000 */
[-C--:B------:R-:W-:Y:S01]  /*48f0*/  FMUL R2, R2, R5.reuse ;  /* 0x0000000502027220 */ /* 0x080fe20000400000 */
[C---:B--2---:R-:W-:Y:S02]  /*4900*/  FFMA R26, R19.reuse, R26, R4 ;  /* 0x0000001a131a7223 */ /* 0x044fe40000000004 */
[----:B------:R-:W2:Y:S02]  /*4910*/  LDG.E.CONSTANT R4, desc[UR8][R16.64+0xc] ;  /* 0x00000c0810047981 */ /* 0x000ea4000c1e9900 */
[C---:B------:R-:W-:Y:S01]  /*4920*/  FFMA R3, R19.reuse, R26, R3 ;  /* 0x0000001a13037223 */ /* 0x040fe20000000003 */
[----:B------:R-:W-:Y:S02]  /*4930*/  FMUL R27, R26, R5 ;  /* 0x000000051a1b7220 */ /* 0x000fe40000400000 */
[----:B------:R0:W4:Y:S01]  /*4940*/  LDG.E.CONSTANT R26, desc[UR8][R16.64+0x8] ;  /* 0x00000808101a7981 */ /* 0x000122000c1e9900 */
[C---:B------:R-:W-:Y:S01]  /*4950*/  FFMA R2, R19.reuse, R3, R2 ;  /* 0x0000000313027223 */ /* 0x040fe20000000002 */
[----:B---3--:R-:W-:Y:S01]  /*4960*/  FFMA R28, R19, R28, R27 ;  /* 0x0000001c131c7223 */ /* 0x008fe2000000001b */
[-C--:B------:R-:W-:Y:S01]  /*4970*/  FMUL R27, R3, R5.reuse ;  /* 0x00000005031b7220 */ /* 0x080fe20000400000 */
[-C--:B------:R-:W-:Y:S01]  /*4980*/  FMUL R22, R22, R5.reuse ;  /* 0x0000000516167220 */ /* 0x080fe20000400000 */
[----:B------:R-:W-:-:S02]  /*4990*/  FMUL R3, R0, R5 ;  /* 0x0000000500037220 */ /* 0x000fc40000400000 */
[C---:B------:R-:W-:Y:S01]  /*49a0*/  FFMA R0, R19.reuse, R28, R27 ;  /* 0x0000001c13007223 */ /* 0x040fe2000000001b */
[C---:B------:R-:W-:Y:S01]  /*49b0*/  FFMA R22, R19.reuse, R2, R22 ;  /* 0x0000000213167223 */ /* 0x040fe20000000016 */
[-C--:B------:R-:W-:Y:S01]  /*49c0*/  FMUL R27, R2, R5.reuse ;  /* 0x00000005021b7220 */ /* 0x080fe20000400000 */
[-C--:B------:R-:W-:Y:S02]  /*49d0*/  FMUL R29, R28, R5.reuse ;  /* 0x000000051c1d7220 */ /* 0x080fe40000400000 */
[C---:B------:R-:W-:Y:S01]  /*49e0*/  FFMA R3, R19.reuse, R22, R3 ;  /* 0x0000001613037223 */ /* 0x040fe20000000003 */
[----:B------:R-:W-:Y:S01]  /*49f0*/  FFMA R2, R19, R0, R27 ;  /* 0x0000000013027223 */ /* 0x000fe2000000001b */
[-C--:B0-----:R-:W-:Y:S01]  /*4a00*/  FMUL R17, R22, R5.reuse ;  /* 0x0000000516117220 */ /* 0x081fe20000400000 */
[-C--:B------:R-:W-:Y:S01]  /*4a10*/  FMUL R0, R0, R5.reuse ;  /* 0x0000000500007220 */ /* 0x080fe20000400000 */
[----:B------:R-:W-:Y:S01]  /*4a20*/  FADD R20, R20, R3 ;  /* 0x0000000314147221 */ /* 0x000fe20000000000 */
[-C--:B------:R-:W-:Y:S01]  /*4a30*/  FMUL R3, R3, R5.reuse ;  /* 0x0000000503037220 */ /* 0x080fe20000400000 */
[----:B------:R-:W-:Y:S01]  /*4a40*/  FFMA R16, R19, R2, R17 ;  /* 0x0000000213107223 */ /* 0x000fe20000000011 */
[----:B------:R-:W-:-:S03]  /*4a50*/  FMUL R17, R2, R5 ;  /* 0x0000000502117220 */ /* 0x000fc60000400000 */
[----:B------:R-:W-:Y:S01]  /*4a60*/  FFMA R3, R19, R16, R3 ;  /* 0x0000001013037223 */ /* 0x000fe20000000003 */
[----:B------:R-:W-:-:S03]  /*4a70*/  FMUL R16, R16, R5 ;  /* 0x0000000510107220 */ /* 0x000fc60000400000 */
[----:B------:R-:W-:Y:S01]  /*4a80*/  FADD R20, R20, R3 ;  /* 0x0000000314147221 */ /* 0x000fe20000000000 */
[----:B------:R-:W-:Y:S01]  /*4a90*/  IADD3 R25, PT, PT, R25, 0x4, RZ ;  /* 0x0000000419197810 */ /* 0x000fe20007ffe0ff */
[----:B----4-:R-:W-:-:S04]  /*4aa0*/  FFMA R26, R19, R26, R29 ;  /* 0x0000001a131a7223 */ /* 0x010fc8000000001d */
[----:B------:R-:W-:Y:S01]  /*4ab0*/  FFMA R0, R19, R26, R0 ;  /* 0x0000001a13007223 */ /* 0x000fe20000000000 */
[----:B------:R-:W-:-:S03]  /*4ac0*/  FMUL R27, R26, R5 ;  /* 0x000000051a1b7220 */ /* 0x000fc60000400000 */
[C---:B------:R-:W-:Y:S01]  /*4ad0*/  FFMA R2, R19.reuse, R0, R17 ;  /* 0x0000000013027223 */ /* 0x040fe20000000011 */
[----:B--2---:R-:W-:Y:S01]  /*4ae0*/  FFMA R4, R19, R4, R27 ;  /* 0x0000000413047223 */ /* 0x004fe2000000001b */
[-C--:B------:R-:W-:Y:S01]  /*4af0*/  FMUL R27, R0, R5.reuse ;  /* 0x00000005001b7220 */ /* 0x080fe20000400000 */
[-C--:B------:R-:W-:Y:S01]  /*4b00*/  FMUL R17, R3, R5.reuse ;  /* 0x0000000503117220 */ /* 0x080fe20000400000 */
        /* <DEDUP_REMOVED lines=10> */
[----:B------:R-:W-:-:S07]  /*4bb0*/  FADD R20, R17, R0 ;  /* 0x0000000011147221 */ /* 0x000fce0000000000 */
.L_x_162:
[----:B------:R-:W-:Y:S05]  /*4bc0*/  BSYNC.RECONVERGENT B1 ;  /* 0x0000000000017941 */ /* 0x000fea0003800200 */
.L_x_161:
[----:B------:R-:W-:-:S13]  /*4bd0*/  LOP3.LUT P0, R16, R24, 0x3, RZ, 0xc0, !PT ;  /* 0x0000000318107812 */ /* 0x000fda000780c0ff */
[----:B------:R-:W-:Y:S05]  /*4be0*/  @!P0 BRA `(.L_x_157) ;  /* 0x0000000000b88947 */ /* 0x000fea0003800000 */
[----:B------:R-:W-:Y:S01]  /*4bf0*/  ISETP.NE.AND P0, PT, R16, 0x1, PT ;  /* 0x000000011000780c */ /* 0x000fe20003f05270 */
[----:B------:R-:W-:Y:S01]  /*4c00*/  BSSY.RECONVERGENT B1, `(.L_x_163) ;  /* 0x000001e000017945 */ /* 0x000fe20003800200 */
[----:B------:R-:W-:-:S04]  /*4c10*/  LOP3.LUT R24, R24, 0x1, RZ, 0xc0, !PT ;  /* 0x0000000118187812 */ /* 0x000fc800078ec0ff */
[----:B------:R-:W-:-:S07]  /*4c20*/  ISETP.NE.U32.AND P1, PT, R24, 0x1, PT ;  /* 0x000000011800780c */ /* 0x000fce0003f25070 */
[----:B------:R-:W-:Y:S06]  /*4c30*/  @!P0 BRA `(.L_x_164) ;  /* 0x0000000000688947 */ /* 0x000fec0003800000 */
[----:B------:R-:W-:-:S05]  /*4c40*/  IMAD.WIDE R16, R25, 0x4, R14 ;  /* 0x0000000419107825 */ /* 0x000fca00078e020e */
[----:B------:R-:W2:Y:S04]  /*4c50*/  LDG.E.CONSTANT R26, desc[UR8][R16.64] ;  /* 0x00000008101a7981 */ /* 0x000ea8000c1e9900 */
[----:B------:R0:W3:Y:S01]  /*4c60*/  LDG.E.CONSTANT R24, desc[UR8][R16.64+0x4] ;  /* 0x0000040810187981 */ /* 0x0000e2000c1e9900 */
[-C--:B------:R-:W-:Y:S01]  /*4c70*/  FMUL R4, R4, R5.reuse ;  /* 0x0000000504047220 */ /* 0x080fe20000400000 */
[-C--:B------:R-:W-:Y:S01]  /*4c80*/  FMUL R3, R3, R5.reuse ;  /* 0x0000000503037220 */ /* 0x080fe20000400000 */
[-C--:B------:R-:W-:Y:S01]  /*4c90*/  FMUL R27, R2, R5.reuse ;  /* 0x00000005021b7220 */ /* 0x080fe20000400000 */
[----:B------:R-:W-:Y:S01]  /*4ca0*/  IADD3 R25, PT, PT, R25, 0x2, RZ ;  /* 0x0000000219197810 */ /* 0x000fe20007ffe0ff */
[----:B0-----:R-:W-:Y:S01]  /*4cb0*/  FMUL R17, R0, R5 ;  /* 0x0000000500117220 */ /* 0x001fe20000400000 */
        /* <DEDUP_REMOVED lines=18> */
.L_x_164:
[----:B------:R-:W-:Y:S05]  /*4de0*/  BSYNC.RECONVERGENT B1 ;  /* 0x0000000000017941 */ /* 0x000fea0003800200 */
.L_x_163:
[----:B------:R-:W-:Y:S05]  /*4df0*/  @P1 BRA `(.L_x_157) ;  /* 0x0000000000341947 */ /* 0x000fea0003800000 */
[----:B------:R-:W-:-:S06]  /*4e00*/  IMAD.WIDE R16, R25, 0x4, R14 ;  /* 0x0000000419107825 */ /* 0x000fcc00078e020e */
[----:B------:R-:W2:Y:S01]  /*4e10*/  LDG.E.CONSTANT R16, desc[UR8][R16.64] ;  /* 0x0000000810107981 */ /* 0x000ea2000c1e9900 */
[-C--:B------:R-:W-:Y:S01]  /*4e20*/  FMUL R4, R4, R5.reuse ;  /* 0x0000000504047220 */ /* 0x080fe20000400000 */
        /* <DEDUP_REMOVED lines=8> */
[----:B------:R-:W-:-:S04]  /*4eb0*/  FFMA R0, R19, R22, R27 ;  /* 0x0000001613007223 */ /* 0x000fc8000000001b */
[----:B------:R-:W-:-:S07]  /*4ec0*/  FADD R20, R20, R0 ;  /* 0x0000000014147221 */ /* 0x000fce0000000000 */
.L_x_157:
[----:B------:R-:W-:Y:S05]  /*4ed0*/  BSYNC.RECONVERGENT B0 ;  /* 0x0000000000007941 */ /* 0x000fea0003800200 */
.L_x_156:
[----:B------:R-:W0:Y:S01]  /*4ee0*/  LDCU UR4, c[0x0][0x3c0] ;  /* 0x00007800ff0477ac */ /* 0x000e220008000800 */
[----:B------:R-:W1:Y:S01]  /*4ef0*/  LDC.64 R16, c[0x0][0x3d0] ;  /* 0x0000f400ff107b82 */ /* 0x000e620000000a00 */
[----:B------:R-:W-:Y:S01]  /*4f00*/  LOP3.LUT R24, RZ, R6, RZ, 0x33, !PT ;  /* 0x00000006ff187212 */ /* 0x000fe200078e33ff */
[----:B------:R-:W-:Y:S01]  /*4f10*/  FMUL R25, R21, R2 ;  /* 0x0000000215197220 */ /* 0x000fe20000400000 */
[----:B------:R-:W-:Y:S01]  /*4f20*/  FMUL R6, R20, R7 ;  /* 0x0000000714067220 */ /* 0x000fe20000400000 */
[----:B------:R-:W-:Y:S02]  /*4f30*/  IADD3 R7, PT, PT, R8, R11, RZ ;  /* 0x0000000b08077210 */ /* 0x000fe40007ffe0ff */
[----:B------:R-:W-:Y:S01]  /*4f40*/  FFMA R25, R10, R22, R25 ;  /* 0x000000160a197223 */ /* 0x000fe20000000019 */
[----:B0-----:R-:W-:-:S03]  /*4f50*/  IADD3 R20, PT, PT, R24, UR4, RZ ;  /* 0x0000000418147c10 */ /* 0x001fc6000fffe0ff */
[----:B------:R-:W-:Y:S01]  /*4f60*/  FFMA R24, R12, R0, R25 ;  /* 0x000000000c187223 */ /* 0x000fe20000000019 */
[----:B------:R-:W-:Y:S01]  /*4f70*/  ISETP.GT.AND P0, PT, R23, R20, PT ;  /* 0x000000141700720c */ /* 0x000fe20003f04270 */
[----:B-1----:R-:W-:-:S04]  /*4f80*/  IMAD.WIDE R16, R7, 0x4, R16 ;  /* 0x0000000407107825 */ /* 0x002fc800078e0210 */
[----:B------:R-:W-:-:S05]  /*4f90*/  FFMA R7, R13, R6, R24 ;  /* 0x000000060d077223 */ /* 0x000fca0000000018 */
[----:B------:R0:W-:Y:S03]  /*4fa0*/  STG.E desc[UR8][R16.64], R7 ;  /* 0x0000000710007986 */ /* 0x0001e6000c101908 */
[----:B------:R-:W-:Y:S05]  /*4fb0*/  @P0 EXIT ;  /* 0x000000000000094d */ /* 0x000fea0003800000 */
[----:B------:R-:W-:Y:S01]  /*4fc0*/  IMAD R9, R18, 0x5, R9 ;  /* 0x0000000512097824 */ /* 0x000fe200078e0209 */
[----:B------:R-:W-:Y:S01]  /*4fd0*/  BSSY.RECONVERGENT B0, `(.L_x_165) ;  /* 0x000002d000007945 */ /* 0x000fe20003800200 */
[----:B------:R-:W-:-:S03]  /*4fe0*/  MOV R18, R6 ;  /* 0x0000000600127202 */ /* 0x000fc60000000f00 */
[----:B------:R-:W-:Y:S01]  /*4ff0*/  IADD3 R9, PT, PT, -R9, UR4, RZ ;  /* 0x0000000409097c10 */ /* 0x000fe2000fffe1ff */
[----:B------:R-:W1:Y:S03]  /*5000*/  LDCU UR4, c[0x0][0x3c0] ;  /* 0x00007800ff0477ac */ /* 0x000e660008000800 */
[C---:B0-----:R-:W-:Y:S02]  /*5010*/  IADD3 R7, PT, PT, R9.reuse, 0x1, RZ ;  /* 0x0000000109077810 */ /* 0x041fe40007ffe0ff */
[----:B------:R-:W-:Y:S02]  /*5020*/  IADD3 R9, PT, PT, R9, 0x4, RZ ;  /* 0x0000000409097810 */ /* 0x000fe40007ffe0ff */
[----:B------:R-:W-:Y:S02]  /*5030*/  LOP3.LUT P1, R7, R7, 0x3, RZ, 0xc0, !PT ;  /* 0x0000000307077812 */ /* 0x000fe4000782c0ff */
[----:B------:R-:W-:-:S11]  /*5040*/  ISETP.GE.U32.AND P0, PT, R9, 0x3, PT ;  /* 0x000000030900780c */ /* 0x000fd60003f06070 */
[----:B-1----:R-:W-:Y:S05]  /*5050*/  @!P1 BRA `(.L_x_166) ;  /* 0x0000000000909947 */ /* 0x002fea0003800000 */
[----:B------:R-:W-:Y:S02]  /*5060*/  IADD3 R25, PT, PT, -R7, RZ, RZ ;  /* 0x000000ff07197210 */ /* 0x000fe40007ffe1ff */
[----:B------:R-:W-:Y:S02]  /*5070*/  IADD3 R24, PT, PT, R11, 0x1, RZ ;  /* 0x000000010b187810 */ /* 0x000fe40007ffe0ff */
[----:B------:R-:W-:-:S07]  /*5080*/  MOV R9, R11 ;  /* 0x0000000b00097202 */ /* 0x000fce0000000f00 */
.L_x_167:
[----:B------:R-:W-:-:S06]  /*5090*/  IMAD.WIDE R16, R23, 0x4, R14 ;  /* 0x0000000417107825 */ /* 0x000fcc00078e020e */
[----:B------:R0:W2:Y:S01]  /*50a0*/  LDG.E.CONSTANT R16, desc[UR8][R16.64] ;  /* 0x0000000810107981 */ /* 0x0000a2000c1e9900 */
[----:B------:R-:W-:Y:S01]  /*50b0*/  ISETP.GE.AND P1, PT, R24, UR4, PT ;  /* 0x0000000418007c0c */ /* 0x000fe2000bf26270 */
[-C--:B------:R-:W-:Y:S01]  /*50c0*/  FMUL R4, R4, R5.reuse ;  /* 0x0000000504047220 */ /* 0x080fe20000400000 */
[-C--:B------:R-:W-:Y:S01]  /*50d0*/  FMUL R3, R3, R5.reuse ;  /* 0x0000000503037220 */ /* 0x080fe20000400000 */
[-C--:B------:R-:W-:Y:S01]  /*50e0*/  FMUL R2, R2, R5.reuse ;  /* 0x0000000502027220 */ /* 0x080fe20000400000 */
[-C--:B------:R-:W-:Y:S01]  /*50f0*/  FMUL R11, R22, R5.reuse ;  /* 0x00000005160b7220 */ /* 0x080fe20000400000 */
[-C--:B------:R-:W-:Y:S01]  /*5100*/  FMUL R0, R0, R5.reuse ;  /* 0x0000000500007220 */ /* 0x080fe20000400000 */
[----:B------:R-:W-:Y:S01]  /*5110*/  FMUL R18, R18, R5 ;  /* 0x0000000512127220 */ /* 0x000fe20000400000 */
[----:B------:R-:W-:Y:S02]  /*5120*/  IADD3 R25, PT, PT, R25, 0x1, RZ ;  /* 0x0000000119197810 */ /* 0x000fe40007ffe0ff */
[----:B------:R-:W-:-:S04]  /*5130*/  IADD3 R23, PT, PT, R23, 0x1, RZ ;  /* 0x0000000117177810 */ /* 0x000fc80007ffe0ff */
[----:B------:R-:W1:Y:S01]  /*5140*/  @!P1 LDC.64 R6, c[0x0][0x3d0] ;  /* 0x0000f400ff069b82 */ /* 0x000e620000000a00 */
[----:B0-----:R-:W-:Y:S01]  /*5150*/  @!P1 SHF.R.S32.HI R17, RZ, 0x1f, R9 ;  /* 0x0000001fff119819 */ /* 0x001fe20000011409 */
[----:B--2---:R-:W-:-:S04]  /*5160*/  FFMA R4, R19, R16, R4 ;  /* 0x0000001013047223 */ /* 0x004fc80000000004 */
[----:B------:R-:W-:-:S04]  /*5170*/  FFMA R3, R19, R4, R3 ;  /* 0x0000000413037223 */ /* 0x000fc80000000003 */
[----:B------:R-:W-:-:S04]  /*5180*/  FFMA R2, R19, R3, R2 ;  /* 0x0000000313027223 */ /* 0x000fc80000000002 */
[-C--:B------:R-:W-:Y:S01]  /*5190*/  FFMA R22, R19, R2.reuse, R11 ;  /* 0x0000000213167223 */ /* 0x080fe2000000000b */
[----:B------:R-:W-:Y:S01]  /*51a0*/  @!P1 FMUL R27, R21, R2 ;  /* 0x00000002151b9220 */ /* 0x000fe20000400000 */
[----:B------:R-:W-:Y:S02]  /*51b0*/  @!P1 IADD3 R11, P2, PT, R8, R9, RZ ;  /* 0x00000009080b9210 */ /* 0x000fe40007f5e0ff */
[-C--:B------:R-:W-:Y:S01]  /*51c0*/  FFMA R0, R19, R22.reuse, R0 ;  /* 0x0000001613007223 */ /* 0x080fe20000000000 */
[----:B------:R-:W-:Y:S01]  /*51d0*/  @!P1 FFMA R27, R10, R22, R27 ;  /* 0x000000160a1b9223 */ /* 0x000fe2000000001b */
[----:B------:R-:W-:Y:S02]  /*51e0*/  @!P1 LEA.HI.X.SX32 R16, R8, R17, 0x1, P2 ;  /* 0x0000001108109211 */ /* 0x000fe400010f0eff */
[----:B-1----:R-:W-:Y:S01]  /*51f0*/  @!P1 LEA R6, P2, R11, R6, 0x2 ;  /* 0x000000060b069211 */ /* 0x002fe200078410ff */
[-C--:B------:R-:W-:Y:S01]  /*5200*/  FFMA R18, R19, R0.reuse, R18 ;  /* 0x0000000013127223 */ /* 0x080fe20000000012 */
[----:B------:R-:W-:Y:S01]  /*5210*/  @!P1 FFMA R26, R12, R0, R27 ;  /* 0x000000000c1a9223 */ /* 0x000fe2000000001b */
[----:B------:R-:W-:-:S02]  /*5220*/  IADD3 R9, PT, PT, R9, 0x1, RZ ;  /* 0x0000000109097810 */ /* 0x000fc40007ffe0ff */
[----:B------:R-:W-:Y:S01]  /*5230*/  @!P1 LEA.HI.X R7, R11, R7, R16, 0x2, P2 ;  /* 0x000000070b079211 */ /* 0x000fe200010f1410 */
[----:B------:R-:W-:Y:S01]  /*5240*/  @!P1 FFMA R17, R13, R18, R26 ;  /* 0x000000120d119223 */ /* 0x000fe2000000001a */
[----:B------:R-:W-:-:S04]  /*5250*/  MOV R11, R24 ;  /* 0x00000018000b7202 */ /* 0x000fc80000000f00 */
[----:B------:R0:W-:Y:S01]  /*5260*/  @!P1 STG.E desc[UR8][R6.64+0x4], R17 ;  /* 0x0000041106009986 */ /* 0x0001e2000c101908 */
[----:B------:R-:W-:Y:S02]  /*5270*/  ISETP.NE.AND P1, PT, R25, RZ, PT ;  /* 0x000000ff1900720c */ /* 0x000fe40003f25270 */
[----:B------:R-:W-:-:S11]  /*5280*/  IADD3 R24, PT, PT, R11, 0x1, RZ ;  /* 0x000000010b187810 */ /* 0x000fd60007ffe0ff */
[----:B0-----:R-:W-:Y:S05]  /*5290*/  @P1 BRA `(.L_x_167) ;  /* 0xfffffffc007c1947 */ /* 0x001fea000383ffff */
.L_x_166:
[----:B------:R-:W-:Y:S05]  /*52a0*/  BSYNC.RECONVERGENT B0 ;  /* 0x0000000000007941 */ /* 0x000fea0003800200 */
.L_x_165:
[----:B------:R-:W-:Y:S05]  /*52b0*/  @!P0 EXIT ;  /* 0x000000000000894d */ /* 0x000fea0003800000 */
[----:B------:R-:W-:Y:S01]  /*52c0*/  IADD3 R11, PT, PT, R11, 0x2, RZ ;  /* 0x000000020b0b7810 */ /* 0x000fe20007ffe0ff */
[----:B------:R-:W0:Y:S01]  /*52d0*/  LDCU UR4, c[0x0][0x3c0] ;  /* 0x00007800ff0477ac */ /* 0x000e220008000800 */
[----:B------:R-:W1:Y:S05]  /*52e0*/  LDCU.64 UR6, c[0x0][0x3d0] ;  /* 0x00007a00ff0677ac */ /* 0x000e6a0008000a00 */
.L_x_168:
[----:B------:R-:W-:-:S05]  /*52f0*/  IMAD.WIDE R6, R23, 0x4, R14 ;  /* 0x0000000417067825 */ /* 0x000fca00078e020e */
[----:B------:R-:W2:Y:S04]  /*5300*/  LDG.E.CONSTANT R28, desc[UR8][R6.64] ;  /* 0x00000008061c7981 */ /* 0x000ea8000c1e9900 */
[----:B------:R-:W3:Y:S04]  /*5310*/  LDG.E.CONSTANT R26, desc[UR8][R6.64+0x4] ;  /* 0x00000408061a7981 */ /* 0x000ee8000c1e9900 */
[----:B------:R-:W4:Y:S04]  /*5320*/  LDG.E.CONSTANT R24, desc[UR8][R6.64+0x8] ;  /* 0x0000080806187981 */ /* 0x000f28000c1e9900 */
[----:B------:R5:W4:Y:S01]  /*5330*/  LDG.E.CONSTANT R16, desc[UR8][R6.64+0xc] ;  /* 0x00000c0806107981 */ /* 0x000b22000c1e9900 */
[-C--:B------:R-:W-:Y:S01]  /*5340*/  FMUL R4, R4, R5.reuse ;  /* 0x0000000504047220 */ /* 0x080fe20000400000 */
[-C--:B------:R-:W-:Y:S01]  /*5350*/  FMUL R9, R3, R5.reuse ;  /* 0x0000000503097220 */ /* 0x080fe20000400000 */
[-C--:B------:R-:W-:Y:S01]  /*5360*/  FMUL R22, R22, R5.reuse ;  /* 0x0000000516167220 */ /* 0x080fe20000400000 */
[----:B0-----:R-:W-:Y:S01]  /*5370*/  ISETP.GE.AND P2, PT, R11, UR4, PT ;  /* 0x000000040b007c0c */ /* 0x001fe2000bf46270 */
[----:B------:R-:W-:Y:S01]  /*5380*/  FMUL R18, R18, R5 ;  /* 0x0000000512127220 */ /* 0x000fe20000400000 */
[----:B------:R-:W-:Y:S01]  /*5390*/  IADD3 R23, PT, PT, R23, 0x4, RZ ;  /* 0x0000000417177810 */ /* 0x000fe20007ffe0ff */
[----:B--2---:R-:W-:Y:S01]  /*53a0*/  FFMA R28, R19, R28, R4 ;  /* 0x0000001c131c7223 */ /* 0x004fe20000000004 */
[----:B------:R-:W-:-:S03]  /*53b0*/  IADD3 R4, PT, PT, R11, -0x1, RZ ;  /* 0xffffffff0b047810 */ /* 0x000fc60007ffe0ff */
[-C--:B------:R-:W-:Y:S01]  /*53c0*/  FMUL R3, R28, R5.reuse ;  /* 0x000000051c037220 */ /* 0x080fe20000400000 */
[C---:B------:R-:W-:Y:S01]  /*53d0*/  FFMA R28, R19.reuse, R28, R9 ;  /* 0x0000001c131c7223 */ /* 0x040fe20000000009 */
[----:B------:R-:W-:Y:S02]  /*53e0*/  ISETP.GE.AND P3, PT, R4, UR4, PT ;  /* 0x0000000404007c0c */ /* 0x000fe4000bf66270 */
[----:B---3--:R-:W-:Y:S01]  /*53f0*/  FFMA R9, R19, R26, R3 ;  /* 0x0000001a13097223 */ /* 0x008fe20000000003 */
[-C--:B------:R-:W-:Y:S01]  /*5400*/  FMUL R26, R2, R5.reuse ;  /* 0x00000005021a7220 */ /* 0x080fe20000400000 */
[----:B------:R-:W-:Y:S01]  /*5410*/  IADD3 R3, PT, PT, R11, 0x1, RZ ;  /* 0x000000010b037810 */ /* 0x000fe20007ffe0ff */
[-C--:B------:R-:W-:Y:S01]  /*5420*/  FMUL R2, R28, R5.reuse ;  /* 0x000000051c027220 */ /* 0x080fe20000400000 */
[----:B-----5:R-:W-:Y:S01]  /*5430*/  FMUL R7, R9, R5 ;  /* 0x0000000509077220 */ /* 0x020fe20000400000 */
[----:B------:R-:W-:Y:S01]  /*5440*/  FFMA R26, R19, R28, R26 ;  /* 0x0000001c131a7223 */ /* 0x000fe2000000001a */
[----:B------:R-:W-:Y:S01]  /*5450*/  ISETP.GE.AND P1, PT, R3, UR4, PT ;  /* 0x0000000403007c0c */ /* 0x000fe2000bf26270 */
[C---:B------:R-:W-:Y:S01]  /*5460*/  FFMA R4, R19.reuse, R9, R2 ;  /* 0x0000000913047223 */ /* 0x040fe20000000002 */
[----:B----4-:R-:W-:Y:S01]  /*5470*/  FFMA R7, R19, R24, R7 ;  /* 0x0000001813077223 */ /* 0x010fe20000000007 */
[-C--:B------:R-:W-:Y:S01]  /*5480*/  FMUL R6, R26, R5.reuse ;  /* 0x000000051a067220 */ /* 0x080fe20000400000 */
[----:B------:R-:W-:Y:S01]  /*5490*/  IADD3 R9, PT, PT, R11, 0x2, RZ ;  /* 0x000000020b097810 */ /* 0x000fe20007ffe0ff */
[-C--:B------:R-:W-:Y:S01]  /*54a0*/  FMUL R2, R4, R5.reuse ;  /* 0x0000000504027220 */ /* 0x080fe20000400000 */
[----:B------:R-:W-:Y:S01]  /*54b0*/  FMUL R3, R7, R5 ;  /* 0x0000000507037220 */ /* 0x000fe20000400000 */
[----:B------:R-:W-:Y:S01]  /*54c0*/  FFMA R6, R19, R4, R6 ;  /* 0x0000000413067223 */ /* 0x000fe20000000006 */
[----:B------:R-:W-:Y:S01]  /*54d0*/  ISETP.GE.AND P0, PT, R9, UR4, PT ;  /* 0x0000000409007c0c */ /* 0x000fe2000bf06270 */
[C---:B------:R-:W-:Y:S01]  /*54e0*/  FFMA R2, R19.reuse, R7, R2 ;  /* 0x0000000713027223 */ /* 0x040fe20000000002 */
[C---:B------:R-:W-:Y:S01]  /*54f0*/  FFMA R4, R19.reuse, R16, R3 ;  /* 0x0000001013047223 */ /* 0x040fe20000000003 */
[-C--:B------:R-:W-:Y:S01]  /*5500*/  FMUL R16, R0, R5.reuse ;  /* 0x0000000500107220 */ /* 0x080fe20000400000 */
[-C--:B------:R-:W-:Y:S01]  /*5510*/  FFMA R0, R19, R26.reuse, R22 ;  /* 0x0000001a13007223 */ /* 0x080fe20000000016 */
[----:B------:R-:W-:Y:S01]  /*5520*/  @!P3 FMUL R3, R21, R26 ;  /* 0x0000001a1503b220 */ /* 0x000fe20000400000 */
[-C--:B------:R-:W-:Y:S01]  /*5530*/  FMUL R25, R6, R5.reuse ;  /* 0x0000000506197220 */ /* 0x080fe20000400000 */
[----:B------:R-:W-:Y:S01]  /*5540*/  IADD3 R7, PT, PT, R11, -0x2, RZ ;  /* 0xfffffffe0b077810 */ /* 0x000fe20007ffe0ff */
[CC--:B------:R-:W-:Y:S01]  /*5550*/  FFMA R16, R19.reuse, R0.reuse, R16 ;  /* 0x0000000013107223 */ /* 0x0c0fe20000000010 */
[----:B------:R-:W-:Y:S01]  /*5560*/  @!P3 FFMA R3, R10, R0, R3 ;  /* 0x000000000a03b223 */ /* 0x000fe20000000003 */
[-C--:B------:R-:W-:Y:S01]  /*5570*/  FMUL R17, R0, R5.reuse ;  /* 0x0000000500117220 */ /* 0x080fe20000400000 */
[----:B------:R-:W-:Y:S01]  /*5580*/  SHF.R.S32.HI R9, RZ, 0x1f, R7 ;  /* 0x0000001fff097819 */ /* 0x000fe20000011407 */
[CC--:B------:R-:W-:Y:S01]  /*5590*/  FFMA R18, R19.reuse, R16.reuse, R18 ;  /* 0x0000001013127223 */ /* 0x0c0fe20000000012 */
[----:B------:R-:W-:Y:S01]  /*55a0*/  @!P3 FFMA R0, R12, R16, R3 ;  /* 0x000000100c00b223 */ /* 0x000fe20000000003 */
[-C--:B------:R-:W-:Y:S01]  /*55b0*/  FMUL R16, R16, R5.reuse ;  /* 0x0000000510107220 */ /* 0x080fe20000400000 */
[-C--:B------:R-:W-:Y:S01]  /*55c0*/  FFMA R22, R19, R6.reuse, R17 ;  /* 0x0000000613167223 */ /* 0x080fe20000000011 */
[----:B------:R-:W-:Y:S01]  /*55d0*/  @!P2 FMUL R3, R21, R6 ;  /* 0x000000061503a220 */ /* 0x000fe20000400000 */
[----:B------:R-:W-:Y:S01]  /*55e0*/  @!P3 FFMA R17, R13, R18, R0 ;  /* 0x000000120d11b223 */ /* 0x000fe20000000000 */
[-C--:B------:R-:W-:Y:S01]  /*55f0*/  FMUL R0, R18, R5.reuse ;  /* 0x0000000512007220 */ /* 0x080fe20000400000 */
[CC--:B------:R-:W-:Y:S01]  /*5600*/  FFMA R27, R19.reuse, R22.reuse, R16 ;  /* 0x00000016131b7223 */ /* 0x0c0fe20000000010 */
[----:B------:R-:W-:Y:S01]  /*5610*/  @!P2 FFMA R3, R10, R22, R3 ;  /* 0x000000160a03a223 */ /* 0x000fe20000000003 */
[-C--:B------:R-:W-:Y:S01]  /*5620*/  FMUL R6, R22, R5.reuse ;  /* 0x0000000516067220 */ /* 0x080fe20000400000 */
[C---:B------:R-:W-:Y:S01]  /*5630*/  FFMA R18, R19.reuse, R2, R25 ;  /* 0x0000000213127223 */ /* 0x040fe20000000019 */
[----:B------:R-:W-:Y:S01]  /*5640*/  FMUL R25, R2, R5 ;  /* 0x0000000502197220 */ /* 0x000fe20000400000 */
[-C--:B------:R-:W-:Y:S01]  /*5650*/  FFMA R16, R19, R27.reuse, R0 ;  /* 0x0000001b13107223 */ /* 0x080fe20000000000 */
[----:B------:R-:W-:Y:S01]  /*5660*/  @!P2 FFMA R0, R12, R27, R3 ;  /* 0x0000001b0c00a223 */ /* 0x000fe20000000003 */
[-C--:B------:R-:W-:Y:S01]  /*5670*/  FMUL R2, R27, R5.reuse ;  /* 0x000000051b027220 */ /* 0x080fe20000400000 */
[-C--:B------:R-:W-:Y:S01]  /*5680*/  FFMA R29, R19, R18.reuse, R6 ;  /* 0x00000012131d7223 */ /* 0x080fe20000000006 */
[----:B------:R-:W-:Y:S01]  /*5690*/  @!P1 FMUL R27, R21, R18 ;  /* 0x00000012151b9220 */ /* 0x000fe20000400000 */
[----:B------:R-:W-:Y:S01]  /*56a0*/  FMUL R6, R18, R5 ;  /* 0x0000000512067220 */ /* 0x000fe20000400000 */
[----:B------:R-:W-:Y:S01]  /*56b0*/  FFMA R3, R19, R4, R25 ;  /* 0x0000000413037223 */ /* 0x000fe20000000019 */
[----:B------:R-:W-:Y:S01]  /*56c0*/  @!P2 FFMA R25, R13, R16, R0 ;  /* 0x000000100d19a223 */ /* 0x000fe20000000000 */
[-C--:B------:R-:W-:Y:S01]  /*56d0*/  FFMA R0, R19, R29.reuse, R2 ;  /* 0x0000001d13007223 */ /* 0x080fe20000000002 */
[----:B------:R-:W-:Y:S01]  /*56e0*/  @!P1 FFMA R27, R10, R29, R27 ;  /* 0x0000001d0a1b9223 */ /* 0x000fe2000000001b */
[----:B------:R-:W-:Y:S01]  /*56f0*/  FMUL R29, R29, R5 ;  /* 0x000000051d1d7220 */ /* 0x000fe20000400000 */
[C---:B------:R-:W-:Y:S01]  /*5700*/  FFMA R2, R19.reuse, R3, R6 ;  /* 0x0000000313027223 */ /* 0x040fe20000000006 */
[----:B------:R-:W-:Y:S01]  /*5710*/  FMUL R16, R16, R5 ;  /* 0x0000000510107220 */ /* 0x000fe20000400000 */
[----:B------:R-:W-:Y:S01]  /*5720*/  IADD3 R7, P4, PT, R8, R7, RZ ;  /* 0x0000000708077210 */ /* 0x000fe20007f9e0ff */
[----:B------:R-:W-:Y:S01]  /*5730*/  @!P1 FFMA R24, R12, R0, R27 ;  /* 0x000000000c189223 */ /* 0x000fe2000000001b */
[C---:B------:R-:W-:Y:S01]  /*5740*/  FFMA R22, R19.reuse, R2, R29 ;  /* 0x0000000213167223 */ /* 0x040fe2000000001d */
[----:B------:R-:W-:Y:S01]  /*5750*/  FFMA R16, R19, R0, R16 ;  /* 0x0000000013107223 */ /* 0x000fe20000000010 */
[----:B------:R-:W-:Y:S01]  /*5760*/  FMUL R27, R0, R5 ;  /* 0x00000005001b7220 */ /* 0x000fe20000400000 */
[----:B------:R-:W-:Y:S01]  /*5770*/  @!P0 FMUL R29, R21, R2 ;  /* 0x00000002151d8220 */ /* 0x000fe20000400000 */
[----:B------:R-:W-:Y:S01]  /*5780*/  LEA.HI.X.SX32 R26, R8, R9, 0x1, P4 ;  /* 0x00000009081a7211 */ /* 0x000fe200020f0eff */
[----:B------:R-:W-:Y:S01]  /*5790*/  FMUL R18, R16, R5 ;  /* 0x0000000510127220 */ /* 0x000fe20000400000 */
[-C--:B------:R-:W-:Y:S01]  /*57a0*/  FFMA R0, R19, R22.reuse, R27 ;  /* 0x0000001613007223 */ /* 0x080fe2000000001b */
[----:B------:R-:W-:Y:S01]  /*57b0*/  @!P0 FFMA R29, R10, R22, R29 ;  /* 0x000000160a1d8223 */ /* 0x000fe2000000001d */
[----:B-1----:R-:W-:Y:S01]  /*57c0*/  LEA R6, P4, R7, UR6, 0x2 ;  /* 0x0000000607067c11 */ /* 0x002fe2000f8810ff */
[----:B------:R-:W-:Y:S01]  /*57d0*/  @!P1 FFMA R9, R13, R16, R24 ;  /* 0x000000100d099223 */ /* 0x000fe20000000018 */
[-C--:B------:R-:W-:Y:S01]  /*57e0*/  FFMA R18, R19, R0.reuse, R18 ;  /* 0x0000000013127223 */ /* 0x080fe20000000012 */
[----:B------:R-:W-:Y:S01]  /*57f0*/  @!P0 FFMA R29, R12, R0, R29 ;  /* 0x000000000c1d8223 */ /* 0x000fe2000000001d */
[----:B------:R-:W-:-:S02]  /*5800*/  LEA.HI.X R7, R7, UR7, R26, 0x2, P4 ;  /* 0x0000000707077c11 */ /* 0x000fc4000a0f141a */
[----:B------:R-:W-:Y:S01]  /*5810*/  IADD3 R27, PT, PT, R23, -0x1, RZ ;  /* 0xffffffff171b7810 */ /* 0x000fe20007ffe0ff */
[----:B------:R-:W-:Y:S01]  /*5820*/  @!P0 FFMA R29, R13, R18, R29 ;  /* 0x000000120d1d8223 */ /* 0x000fe2000000001d */
[----:B------:R-:W-:Y:S01]  /*5830*/  IADD3 R11, PT, PT, R11, 0x4, RZ ;  /* 0x000000040b0b7810 */ /* 0x000fe20007ffe0ff */
[----:B------:R2:W-:Y:S04]  /*5840*/  @!P3 STG.E desc[UR8][R6.64+0x4], R17 ;  /* 0x000004110600b986 */ /* 0x0005e8000c101908 */
[----:B------:R2:W-:Y:S04]  /*5850*/  @!P2 STG.E desc[UR8][R6.64+0x8], R25 ;  /* 0x000008190600a986 */ /* 0x0005e8000c101908 */
[----:B------:R2:W-:Y:S04]  /*5860*/  @!P1 STG.E desc[UR8][R6.64+0xc], R9 ;  /* 0x00000c0906009986 */ /* 0x0005e8000c101908 */
[----:B------:R2:W-:Y:S01]  /*5870*/  @!P0 STG.E desc[UR8][R6.64+0x10], R29 ;  /* 0x0000101d06008986 */ /* 0x0005e2000c101908 */
[----:B------:R-:W-:-:S13]  /*5880*/  ISETP.GE.AND P0, PT, R27, R20, PT ;  /* 0x000000141b00720c */ /* 0x000fda0003f06270 */
[----:B--2---:R-:W-:Y:S05]  /*5890*/  @!P0 BRA `(.L_x_168) ;  /* 0xfffffff800948947 */ /* 0x004fea000383ffff */
[----:B------:R-:W-:Y:S05]  /*58a0*/  EXIT ;  /* 0x000000000000794d */ /* 0x000fea0003800000 */
        .weak           $__internal_2_$__cuda_sm20_rcp_rn_f32_slowpath
        .type           $__internal_2_$__cuda_sm20_rcp_rn_f32_slowpath,@function
        .size           $__internal_2_$__cuda_sm20_rcp_rn_f32_slowpath,(.L_x_176 - $__internal_2_$__cuda_sm20_rcp_rn_f32_slowpath)
$__internal_2_$__cuda_sm20_rcp_rn_f32_slowpath:
[----:B------:R-:W-:Y:S01]  /*58b0*/  SHF.L.U32 R2, R0, 0x1, RZ ;  /* 0x0000000100027819 */ /* 0x000fe200000006ff */
[----:B------:R-:W-:Y:S03]  /*58c0*/  BSSY.RECONVERGENT B1, `(.L_x_169) ;  /* 0x0000030000017945 */ /* 0x000fe60003800200 */
[----:B------:R-:W-:-:S04]  /*58d0*/  SHF.R.U32.HI R2, RZ, 0x18, R2 ;  /* 0x00000018ff027819 */ /* 0x000fc80000011602 */
[----:B------:R-:W-:-:S13]  /*58e0*/  ISETP.NE.U32.AND P0, PT, R2, RZ, PT ;  /* 0x000000ff0200720c */ /* 0x000fda0003f05070 */
[----:B------:R-:W-:Y:S05]  /*58f0*/  @P0 BRA `(.L_x_170) ;  /* 0x0000000000280947 */ /* 0x000fea0003800000 */
[----:B------:R-:W-:-:S04]  /*5900*/  SHF.L.U32 R2, R0, 0x1, RZ ;  /* 0x0000000100027819 */ /* 0x000fc800000006ff */
[----:B------:R-:W-:-:S13]  /*5910*/  ISETP.NE.AND P0, PT, R2, RZ, PT ;  /* 0x000000ff0200720c */ /* 0x000fda0003f05270 */
[----:B------:R-:W-:Y:S01]  /*5920*/  @P0 FFMA R5, R0, 1.84467440737095516160e+19, RZ ;  /* 0x5f80000000050823 */ /* 0x000fe200000000ff */
[----:B------:R-:W-:Y:S08]  /*5930*/  @!P0 MUFU.RCP R3, R0 ;  /* 0x0000000000038308 */ /* 0x000ff00000001000 */
[----:B------:R-:W0:Y:S02]  /*5940*/  @P0 MUFU.RCP R2, R5 ;  /* 0x0000000500020308 */ /* 0x000e240000001000 */
[----:B0-----:R-:W-:-:S04]  /*5950*/  @P0 FFMA R6, R5, R2, -1 ;  /* 0xbf80000005060423 */ /* 0x001fc80000000002 */
[----:B------:R-:W-:-:S04]  /*5960*/  @P0 FADD.FTZ R7, -R6, -RZ ;  /* 0x800000ff06070221 */ /* 0x000fc80000010100 */
[----:B------:R-:W-:-:S04]  /*5970*/  @P0 FFMA R2, R2, R7, R2 ;  /* 0x0000000702020223 */ /* 0x000fc80000000002 */
[----:B------:R-:W-:Y:S01]  /*5980*/  @P0 FFMA R3, R2, 1.84467440737095516160e+19, RZ ;  /* 0x5f80000002030823 */ /* 0x000fe200000000ff */
[----:B------:R-:W-:Y:S06]  /*5990*/  BRA `(.L_x_171) ;  /* 0x0000000000887947 */ /* 0x000fec0003800000 */
.L_x_170:
        /* <DEDUP_REMOVED lines=33> */
.L_x_172:
[----:B------:R0:W1:Y:S02]  /*5bb0*/  MUFU.RCP R3, R0 ;  /* 0x0000000000037308 */ /* 0x0000640000001000 */
.L_x_171:
[----:B------:R-:W-:Y:S05]  /*5bc0*/  BSYNC.RECONVERGENT B1 ;  /* 0x0000000000017941 */ /* 0x000fea0003800200 */
.L_x_169:
[----:B------:R-:W-:-:S04]  /*5bd0*/  MOV R5, 0x0 ;  /* 0x0000000000057802 */ /* 0x000fc80000000f00 */
[----:B01----:R-:W-:Y:S05]  /*5be0*/  RET.REL.NODEC R4 `(tilson_batch_f32) ;  /* 0xffffffa404047950 */ /* 0x003fea0003c3ffff */
.L_x_173:
        /* <DEDUP_REMOVED lines=9> */
.L_x_176:


//--------------------- .nv.shared.reserved.0     --------------------------
	.section	.nv.shared.reserved.0,"aw",@nobits
	.weak		__nv_reservedSMEM_offset_0_alias
	.size		__nv_reservedSMEM_offset_0_alias, 0, 64
	.other		__nv_reservedSMEM_offset_0_alias,@"STO_CUDA_RESERVED_SHARED STV_DEFAULT"
__nv_reservedSMEM_offset_0_alias:
	.zero		0
	.zero		64


//--------------------- .nv.constant0.tilson_many_series_one_param_f32 --------------------------
	.section	.nv.constant0.tilson_many_series_one_param_f32,"a",@progbits
	.sectionflags	@""
	.align	4
.nv.constant0.tilson_many_series_one_param_f32:
	.zero		960


//--------------------- .nv.constant0.tilson_batch_warp_scan_f32 --------------------------
	.section	.nv.constant0.tilson_batch_warp_scan_f32,"a",@progbits
	.sectionflags	@""
	.align	4
.nv.constant0.tilson_batch_warp_scan_f32:
	.zero		984


//--------------------- .nv.constant0.tilson_batch_f32 --------------------------
	.section	.nv.constant0.tilson_batch_f32,"a",@progbits
	.sectionflags	@""
	.align	4
.nv.constant0.tilson_batch_f32:
	.zero		984


//--------------------- SYMBOLS --------------------------

	.type		.nv.reservedSmem.offset0,@object
	.size		.nv.reservedSmem.offset0,0x4
